//
// Generated by NVIDIA NVVM Compiler
//
// Compiler Build ID: CL-36424714
// Cuda compilation tools, release 13.0, V13.0.88
// Based on NVVM 20.0.0
//

.version 9.0
.target sm_100
.address_size 64

	// .globl	_Z20calculate_new_matrixPdS_m
// _ZZN3cub18CUB_300001_SM_10006detail6reduce28DeviceReduceSingleTileKernelINS2_10policy_hubIdjN4cuda3__47maximumIvEEE10Policy1000EPdSB_jS8_ddNS5_3std3__410__identityEEEvT0_T1_T2_T3_T4_T6_E12temp_storage has been demoted
// _ZZN3cub18CUB_300001_SM_10006detail6reduce18DeviceReduceKernelINS2_10policy_hubIdjN4cuda3__47maximumIvEEE10Policy1000EPdjS8_dNS5_3std3__410__identityEEEvT0_PT3_T1_NS0_13GridEvenShareISI_EET2_T4_E12temp_storage has been demoted
// _ZZN3cub18CUB_300001_SM_10006detail6reduce28DeviceReduceSingleTileKernelINS2_10policy_hubIdjN4cuda3__47maximumIvEEE10Policy1000EPdSB_iS8_ddNS5_3std3__410__identityEEEvT0_T1_T2_T3_T4_T6_E12temp_storage has been demoted
.global .align 1 .b8 _ZN34_INTERNAL_9a86fe55_4_k_cu_e58fdc9e4cuda3std3__45__cpo5beginE[1];
.global .align 1 .b8 _ZN34_INTERNAL_9a86fe55_4_k_cu_e58fdc9e4cuda3std3__45__cpo3endE[1];
.global .align 1 .b8 _ZN34_INTERNAL_9a86fe55_4_k_cu_e58fdc9e4cuda3std3__45__cpo6cbeginE[1];
.global .align 1 .b8 _ZN34_INTERNAL_9a86fe55_4_k_cu_e58fdc9e4cuda3std3__45__cpo4cendE[1];
.global .align 1 .b8 _ZN34_INTERNAL_9a86fe55_4_k_cu_e58fdc9e4cuda3std3__45__cpo6rbeginE[1];
.global .align 1 .b8 _ZN34_INTERNAL_9a86fe55_4_k_cu_e58fdc9e4cuda3std3__45__cpo4rendE[1];
.global .align 1 .b8 _ZN34_INTERNAL_9a86fe55_4_k_cu_e58fdc9e4cuda3std3__45__cpo7crbeginE[1];
.global .align 1 .b8 _ZN34_INTERNAL_9a86fe55_4_k_cu_e58fdc9e4cuda3std3__45__cpo5crendE[1];
.global .align 1 .b8 _ZN34_INTERNAL_9a86fe55_4_k_cu_e58fdc9e4cuda3std3__436_GLOBAL__N__9a86fe55_4_k_cu_e58fdc9e6ignoreE[1];
.global .align 1 .b8 _ZN34_INTERNAL_9a86fe55_4_k_cu_e58fdc9e4cuda3std3__419piecewise_constructE[1];
.global .align 1 .b8 _ZN34_INTERNAL_9a86fe55_4_k_cu_e58fdc9e4cuda3std3__48in_placeE[1];
.global .align 1 .b8 _ZN34_INTERNAL_9a86fe55_4_k_cu_e58fdc9e4cuda3std3__420unreachable_sentinelE[1];
.global .align 1 .b8 _ZN34_INTERNAL_9a86fe55_4_k_cu_e58fdc9e4cuda3std3__47nulloptE[1];
.global .align 1 .b8 _ZN34_INTERNAL_9a86fe55_4_k_cu_e58fdc9e4cuda3std3__48unexpectE[1];
.global .align 1 .b8 _ZN34_INTERNAL_9a86fe55_4_k_cu_e58fdc9e4cuda3std6ranges3__45__cpo4swapE[1];
.global .align 1 .b8 _ZN34_INTERNAL_9a86fe55_4_k_cu_e58fdc9e4cuda3std6ranges3__45__cpo9iter_moveE[1];
.global .align 1 .b8 _ZN34_INTERNAL_9a86fe55_4_k_cu_e58fdc9e4cuda3std6ranges3__45__cpo5beginE[1];
.global .align 1 .b8 _ZN34_INTERNAL_9a86fe55_4_k_cu_e58fdc9e4cuda3std6ranges3__45__cpo3endE[1];
.global .align 1 .b8 _ZN34_INTERNAL_9a86fe55_4_k_cu_e58fdc9e4cuda3std6ranges3__45__cpo6cbeginE[1];
.global .align 1 .b8 _ZN34_INTERNAL_9a86fe55_4_k_cu_e58fdc9e4cuda3std6ranges3__45__cpo4cendE[1];
.global .align 1 .b8 _ZN34_INTERNAL_9a86fe55_4_k_cu_e58fdc9e4cuda3std6ranges3__45__cpo7advanceE[1];
.global .align 1 .b8 _ZN34_INTERNAL_9a86fe55_4_k_cu_e58fdc9e4cuda3std6ranges3__45__cpo9iter_swapE[1];
.global .align 1 .b8 _ZN34_INTERNAL_9a86fe55_4_k_cu_e58fdc9e4cuda3std6ranges3__45__cpo4nextE[1];
.global .align 1 .b8 _ZN34_INTERNAL_9a86fe55_4_k_cu_e58fdc9e4cuda3std6ranges3__45__cpo4prevE[1];
.global .align 1 .b8 _ZN34_INTERNAL_9a86fe55_4_k_cu_e58fdc9e4cuda3std6ranges3__45__cpo4dataE[1];
.global .align 1 .b8 _ZN34_INTERNAL_9a86fe55_4_k_cu_e58fdc9e4cuda3std6ranges3__45__cpo5cdataE[1];
.global .align 1 .b8 _ZN34_INTERNAL_9a86fe55_4_k_cu_e58fdc9e4cuda3std6ranges3__45__cpo4sizeE[1];
.global .align 1 .b8 _ZN34_INTERNAL_9a86fe55_4_k_cu_e58fdc9e4cuda3std6ranges3__45__cpo5ssizeE[1];
.global .align 1 .b8 _ZN34_INTERNAL_9a86fe55_4_k_cu_e58fdc9e4cuda3std6ranges3__45__cpo8distanceE[1];
.global .align 1 .b8 _ZN34_INTERNAL_9a86fe55_4_k_cu_e58fdc9e6thrust24THRUST_300001_SM_1000_NS6system6detail10sequential3seqE[1];
.global .align 1 .b8 _ZN34_INTERNAL_9a86fe55_4_k_cu_e58fdc9e6thrust24THRUST_300001_SM_1000_NS12placeholders2_1E[1];
.global .align 1 .b8 _ZN34_INTERNAL_9a86fe55_4_k_cu_e58fdc9e6thrust24THRUST_300001_SM_1000_NS12placeholders2_2E[1];
.global .align 1 .b8 _ZN34_INTERNAL_9a86fe55_4_k_cu_e58fdc9e6thrust24THRUST_300001_SM_1000_NS12placeholders2_3E[1];
.global .align 1 .b8 _ZN34_INTERNAL_9a86fe55_4_k_cu_e58fdc9e6thrust24THRUST_300001_SM_1000_NS12placeholders2_4E[1];
.global .align 1 .b8 _ZN34_INTERNAL_9a86fe55_4_k_cu_e58fdc9e6thrust24THRUST_300001_SM_1000_NS12placeholders2_5E[1];
.global .align 1 .b8 _ZN34_INTERNAL_9a86fe55_4_k_cu_e58fdc9e6thrust24THRUST_300001_SM_1000_NS12placeholders2_6E[1];
.global .align 1 .b8 _ZN34_INTERNAL_9a86fe55_4_k_cu_e58fdc9e6thrust24THRUST_300001_SM_1000_NS12placeholders2_7E[1];
.global .align 1 .b8 _ZN34_INTERNAL_9a86fe55_4_k_cu_e58fdc9e6thrust24THRUST_300001_SM_1000_NS12placeholders2_8E[1];
.global .align 1 .b8 _ZN34_INTERNAL_9a86fe55_4_k_cu_e58fdc9e6thrust24THRUST_300001_SM_1000_NS12placeholders2_9E[1];
.global .align 1 .b8 _ZN34_INTERNAL_9a86fe55_4_k_cu_e58fdc9e6thrust24THRUST_300001_SM_1000_NS12placeholders3_10E[1];

.visible .entry _Z20calculate_new_matrixPdS_m(
	.param .u64 .ptr .align 1 _Z20calculate_new_matrixPdS_m_param_0,
	.param .u64 .ptr .align 1 _Z20calculate_new_matrixPdS_m_param_1,
	.param .u64 _Z20calculate_new_matrixPdS_m_param_2
)
{
	.reg .pred 	%p<4>;
	.reg .b32 	%r<3>;
	.reg .b64 	%rd<19>;
	.reg .b64 	%fd<9>;

	ld.param.u64 	%rd1, [_Z20calculate_new_matrixPdS_m_param_0];
	ld.param.u64 	%rd2, [_Z20calculate_new_matrixPdS_m_param_1];
	ld.param.u64 	%rd3, [_Z20calculate_new_matrixPdS_m_param_2];
	mov.u32 	%r1, %ctaid.x;
	setp.eq.s32 	%p1, %r1, 0;
	mov.u32 	%r2, %tid.x;
	setp.eq.s32 	%p2, %r2, 0;
	or.pred  	%p3, %p1, %p2;
	@%p3 bra 	$L__BB0_2;
	cvta.to.global.u64 	%rd4, %rd1;
	cvta.to.global.u64 	%rd5, %rd2;
	cvt.u64.u32 	%rd6, %r2;
	cvt.u64.u32 	%rd7, %r1;
	mul.lo.s64 	%rd8, %rd3, %rd7;
	add.s64 	%rd9, %rd8, %rd6;
	shl.b64 	%rd10, %rd9, 3;
	add.s64 	%rd11, %rd4, %rd10;
	ld.global.f64 	%fd1, [%rd11+-8];
	sub.s64 	%rd12, %rd8, %rd3;
	add.s64 	%rd13, %rd12, %rd6;
	shl.b64 	%rd14, %rd13, 3;
	add.s64 	%rd15, %rd4, %rd14;
	ld.global.f64 	%fd2, [%rd15];
	add.f64 	%fd3, %fd1, %fd2;
	shl.b64 	%rd16, %rd3, 3;
	add.s64 	%rd17, %rd11, %rd16;
	ld.global.f64 	%fd4, [%rd17];
	add.f64 	%fd5, %fd3, %fd4;
	ld.global.f64 	%fd6, [%rd11+8];
	add.f64 	%fd7, %fd5, %fd6;
	mul.f64 	%fd8, %fd7, 0d3FD0000000000000;
	add.s64 	%rd18, %rd5, %rd10;
	st.global.f64 	[%rd18], %fd8;
$L__BB0_2:
	ret;

}
	// .globl	_Z29calculate_device_error_matrixPdS_S_
.visible .entry _Z29calculate_device_error_matrixPdS_S_(
	.param .u64 .ptr .align 1 _Z29calculate_device_error_matrixPdS_S__param_0,
	.param .u64 .ptr .align 1 _Z29calculate_device_error_matrixPdS_S__param_1,
	.param .u64 .ptr .align 1 _Z29calculate_device_error_matrixPdS_S__param_2
)
{
	.reg .pred 	%p<4>;
	.reg .b32 	%r<5>;
	.reg .b64 	%rd<11>;
	.reg .b64 	%fd<5>;

	ld.param.u64 	%rd1, [_Z29calculate_device_error_matrixPdS_S__param_0];
	ld.param.u64 	%rd2, [_Z29calculate_device_error_matrixPdS_S__param_1];
	ld.param.u64 	%rd3, [_Z29calculate_device_error_matrixPdS_S__param_2];
	mov.u32 	%r2, %ctaid.x;
	mov.u32 	%r3, %ntid.x;
	mov.u32 	%r4, %tid.x;
	mad.lo.s32 	%r1, %r2, %r3, %r4;
	setp.eq.s32 	%p1, %r2, 0;
	setp.eq.s32 	%p2, %r4, 0;
	or.pred  	%p3, %p1, %p2;
	@%p3 bra 	$L__BB1_2;
	cvta.to.global.u64 	%rd4, %rd2;
	cvta.to.global.u64 	%rd5, %rd1;
	cvta.to.global.u64 	%rd6, %rd3;
	mul.wide.u32 	%rd7, %r1, 8;
	add.s64 	%rd8, %rd4, %rd7;
	ld.global.f64 	%fd1, [%rd8];
	add.s64 	%rd9, %rd5, %rd7;
	ld.global.f64 	%fd2, [%rd9];
	sub.f64 	%fd3, %fd1, %fd2;
	abs.f64 	%fd4, %fd3;
	add.s64 	%rd10, %rd6, %rd7;
	st.global.f64 	[%rd10], %fd4;
$L__BB1_2:
	ret;

}
	// .globl	_ZN3cub18CUB_300001_SM_10006detail11EmptyKernelIvEEvv
.visible .entry _ZN3cub18CUB_300001_SM_10006detail11EmptyKernelIvEEvv()
{


	ret;

}
	// .globl	_ZN3cub18CUB_300001_SM_10006detail6reduce28DeviceReduceSingleTileKernelINS2_10policy_hubIdjN4cuda3__47maximumIvEEE10Policy1000EPdSB_jS8_ddNS5_3std3__410__identityEEEvT0_T1_T2_T3_T4_T6_
.visible .entry _ZN3cub18CUB_300001_SM_10006detail6reduce28DeviceReduceSingleTileKernelINS2_10policy_hubIdjN4cuda3__47maximumIvEEE10Policy1000EPdSB_jS8_ddNS5_3std3__410__identityEEEvT0_T1_T2_T3_T4_T6_(
	.param .u64 .ptr .align 1 _ZN3cub18CUB_300001_SM_10006detail6reduce28DeviceReduceSingleTileKernelINS2_10policy_hubIdjN4cuda3__47maximumIvEEE10Policy1000EPdSB_jS8_ddNS5_3std3__410__identityEEEvT0_T1_T2_T3_T4_T6__param_0,
	.param .u64 .ptr .align 1 _ZN3cub18CUB_300001_SM_10006detail6reduce28DeviceReduceSingleTileKernelINS2_10policy_hubIdjN4cuda3__47maximumIvEEE10Policy1000EPdSB_jS8_ddNS5_3std3__410__identityEEEvT0_T1_T2_T3_T4_T6__param_1,
	.param .u32 _ZN3cub18CUB_300001_SM_10006detail6reduce28DeviceReduceSingleTileKernelINS2_10policy_hubIdjN4cuda3__47maximumIvEEE10Policy1000EPdSB_jS8_ddNS5_3std3__410__identityEEEvT0_T1_T2_T3_T4_T6__param_2,
	.param .align 1 .b8 _ZN3cub18CUB_300001_SM_10006detail6reduce28DeviceReduceSingleTileKernelINS2_10policy_hubIdjN4cuda3__47maximumIvEEE10Policy1000EPdSB_jS8_ddNS5_3std3__410__identityEEEvT0_T1_T2_T3_T4_T6__param_3[1],
	.param .f64 _ZN3cub18CUB_300001_SM_10006detail6reduce28DeviceReduceSingleTileKernelINS2_10policy_hubIdjN4cuda3__47maximumIvEEE10Policy1000EPdSB_jS8_ddNS5_3std3__410__identityEEEvT0_T1_T2_T3_T4_T6__param_4,
	.param .align 1 .b8 _ZN3cub18CUB_300001_SM_10006detail6reduce28DeviceReduceSingleTileKernelINS2_10policy_hubIdjN4cuda3__47maximumIvEEE10Policy1000EPdSB_jS8_ddNS5_3std3__410__identityEEEvT0_T1_T2_T3_T4_T6__param_5[1]
)
.maxntid 256
.minnctapersm 1
{
	.reg .pred 	%p<220>;
	.reg .b32 	%r<482>;
	.reg .b64 	%rd<205>;
	.reg .b64 	%fd<381>;
	// demoted variable
	.shared .align 8 .b8 _ZZN3cub18CUB_300001_SM_10006detail6reduce28DeviceReduceSingleTileKernelINS2_10policy_hubIdjN4cuda3__47maximumIvEEE10Policy1000EPdSB_jS8_ddNS5_3std3__410__identityEEEvT0_T1_T2_T3_T4_T6_E12temp_storage[80];
	ld.param.u64 	%rd16, [_ZN3cub18CUB_300001_SM_10006detail6reduce28DeviceReduceSingleTileKernelINS2_10policy_hubIdjN4cuda3__47maximumIvEEE10Policy1000EPdSB_jS8_ddNS5_3std3__410__identityEEEvT0_T1_T2_T3_T4_T6__param_0];
	ld.param.u64 	%rd17, [_ZN3cub18CUB_300001_SM_10006detail6reduce28DeviceReduceSingleTileKernelINS2_10policy_hubIdjN4cuda3__47maximumIvEEE10Policy1000EPdSB_jS8_ddNS5_3std3__410__identityEEEvT0_T1_T2_T3_T4_T6__param_1];
	ld.param.u32 	%r69, [_ZN3cub18CUB_300001_SM_10006detail6reduce28DeviceReduceSingleTileKernelINS2_10policy_hubIdjN4cuda3__47maximumIvEEE10Policy1000EPdSB_jS8_ddNS5_3std3__410__identityEEEvT0_T1_T2_T3_T4_T6__param_2];
	ld.param.f64 	%fd58, [_ZN3cub18CUB_300001_SM_10006detail6reduce28DeviceReduceSingleTileKernelINS2_10policy_hubIdjN4cuda3__47maximumIvEEE10Policy1000EPdSB_jS8_ddNS5_3std3__410__identityEEEvT0_T1_T2_T3_T4_T6__param_4];
	cvta.to.global.u64 	%rd1, %rd17;
	setp.ne.s32 	%p1, %r69, 0;
	@%p1 bra 	$L__BB3_3;
	mov.u32 	%r455, %tid.x;
	setp.ne.s32 	%p219, %r455, 0;
	@%p219 bra 	$L__BB3_76;
	st.global.f64 	[%rd1], %fd58;
	bra.uni 	$L__BB3_76;
$L__BB3_3:
	and.b64  	%rd18, %rd16, 31;
	setp.ne.s64 	%p2, %rd18, 0;
	@%p2 bra 	$L__BB3_39;
	setp.gt.u32 	%p110, %r69, 2047;
	@%p110 bra 	$L__BB3_23;
	mov.u32 	%r1, %tid.x;
	setp.ge.u32 	%p159, %r1, %r69;
	mov.f64 	%fd359, 0d0000000000000000;
	mov.u32 	%r459, %r1;
	@%p159 bra 	$L__BB3_7;
	mul.wide.u32 	%rd168, %r1, 8;
	add.s64 	%rd167, %rd16, %rd168;
	// begin inline asm
	ld.global.nc.u64 %rd166, [%rd167];
	// end inline asm
	mov.b64 	%fd359, %rd166;
	add.s32 	%r459, %r1, 256;
$L__BB3_7:
	setp.ge.u32 	%p160, %r459, %r69;
	@%p160 bra 	$L__BB3_14;
	not.b32 	%r331, %r459;
	add.s32 	%r4, %r69, %r331;
	and.b32  	%r332, %r4, 768;
	setp.eq.s32 	%p161, %r332, 768;
	@%p161 bra 	$L__BB3_11;
	mul.wide.u32 	%rd169, %r459, 8;
	add.s64 	%rd201, %rd16, %rd169;
	shr.u32 	%r333, %r4, 8;
	add.s32 	%r334, %r333, 1;
	and.b32  	%r335, %r334, 3;
	neg.s32 	%r457, %r335;
$L__BB3_10:
	.pragma "nounroll";
	// begin inline asm
	ld.global.nc.u64 %rd170, [%rd201];
	// end inline asm
	mov.b64 	%fd272, %rd170;
	setp.lt.f64 	%p162, %fd359, %fd272;
	selp.f64 	%fd359, %fd272, %fd359, %p162;
	add.s32 	%r459, %r459, 256;
	add.s64 	%rd201, %rd201, 2048;
	add.s32 	%r457, %r457, 1;
	setp.ne.s32 	%p163, %r457, 0;
	@%p163 bra 	$L__BB3_10;
$L__BB3_11:
	setp.lt.u32 	%p164, %r4, 768;
	@%p164 bra 	$L__BB3_14;
	mul.wide.u32 	%rd172, %r459, 8;
	add.s64 	%rd202, %rd16, %rd172;
$L__BB3_13:
	// begin inline asm
	ld.global.nc.u64 %rd173, [%rd202];
	// end inline asm
	mov.b64 	%fd273, %rd173;
	setp.lt.f64 	%p165, %fd359, %fd273;
	selp.f64 	%fd274, %fd273, %fd359, %p165;
	add.s64 	%rd176, %rd202, 2048;
	// begin inline asm
	ld.global.nc.u64 %rd175, [%rd176];
	// end inline asm
	mov.b64 	%fd275, %rd175;
	setp.lt.f64 	%p166, %fd274, %fd275;
	selp.f64 	%fd276, %fd275, %fd274, %p166;
	add.s64 	%rd178, %rd202, 4096;
	// begin inline asm
	ld.global.nc.u64 %rd177, [%rd178];
	// end inline asm
	mov.b64 	%fd277, %rd177;
	setp.lt.f64 	%p167, %fd276, %fd277;
	selp.f64 	%fd278, %fd277, %fd276, %p167;
	add.s64 	%rd180, %rd202, 6144;
	// begin inline asm
	ld.global.nc.u64 %rd179, [%rd180];
	// end inline asm
	mov.b64 	%fd279, %rd179;
	setp.lt.f64 	%p168, %fd278, %fd279;
	selp.f64 	%fd359, %fd279, %fd278, %p168;
	add.s32 	%r459, %r459, 1024;
	add.s64 	%rd202, %rd202, 8192;
	setp.lt.s32 	%p169, %r459, %r69;
	@%p169 bra 	$L__BB3_13;
$L__BB3_14:
	setp.lt.u32 	%p170, %r69, 256;
	@%p170 bra 	$L__BB3_19;
	// begin inline asm
	mov.u32 %r399, %laneid;
	// end inline asm
	mov.b64 	%rd191, %fd359;
	mov.b64 	{%r401, %r406}, %rd191;
	mov.b32 	%r407, 1;
	mov.b32 	%r448, 31;
	mov.b32 	%r449, -1;
	// begin inline asm
	shfl.sync.down.b32 %r400, %r401, %r407, %r448, %r449;
	// end inline asm
	// begin inline asm
	shfl.sync.down.b32 %r405, %r406, %r407, %r448, %r449;
	// end inline asm
	mov.b64 	%rd192, {%r400, %r405};
	mov.b64 	%fd327, %rd192;
	setp.gt.s32 	%p198, %r399, 30;
	setp.lt.f64 	%p199, %fd359, %fd327;
	selp.f64 	%fd328, %fd327, %fd359, %p199;
	selp.f64 	%fd329, %fd359, %fd328, %p198;
	mov.b64 	%rd193, %fd329;
	mov.b64 	{%r411, %r416}, %rd193;
	mov.b32 	%r417, 2;
	// begin inline asm
	shfl.sync.down.b32 %r410, %r411, %r417, %r448, %r449;
	// end inline asm
	// begin inline asm
	shfl.sync.down.b32 %r415, %r416, %r417, %r448, %r449;
	// end inline asm
	mov.b64 	%rd194, {%r410, %r415};
	mov.b64 	%fd330, %rd194;
	setp.gt.s32 	%p200, %r399, 29;
	setp.lt.f64 	%p201, %fd329, %fd330;
	selp.f64 	%fd331, %fd330, %fd329, %p201;
	selp.f64 	%fd332, %fd329, %fd331, %p200;
	mov.b64 	%rd195, %fd332;
	mov.b64 	{%r421, %r426}, %rd195;
	mov.b32 	%r427, 4;
	// begin inline asm
	shfl.sync.down.b32 %r420, %r421, %r427, %r448, %r449;
	// end inline asm
	// begin inline asm
	shfl.sync.down.b32 %r425, %r426, %r427, %r448, %r449;
	// end inline asm
	mov.b64 	%rd196, {%r420, %r425};
	mov.b64 	%fd333, %rd196;
	setp.gt.s32 	%p202, %r399, 27;
	setp.lt.f64 	%p203, %fd332, %fd333;
	selp.f64 	%fd334, %fd333, %fd332, %p203;
	selp.f64 	%fd335, %fd332, %fd334, %p202;
	mov.b64 	%rd197, %fd335;
	mov.b64 	{%r431, %r436}, %rd197;
	mov.b32 	%r437, 8;
	// begin inline asm
	shfl.sync.down.b32 %r430, %r431, %r437, %r448, %r449;
	// end inline asm
	// begin inline asm
	shfl.sync.down.b32 %r435, %r436, %r437, %r448, %r449;
	// end inline asm
	mov.b64 	%rd198, {%r430, %r435};
	mov.b64 	%fd336, %rd198;
	setp.gt.s32 	%p204, %r399, 23;
	setp.lt.f64 	%p205, %fd335, %fd336;
	selp.f64 	%fd337, %fd336, %fd335, %p205;
	selp.f64 	%fd338, %fd335, %fd337, %p204;
	mov.b64 	%rd199, %fd338;
	mov.b64 	{%r441, %r446}, %rd199;
	mov.b32 	%r447, 16;
	// begin inline asm
	shfl.sync.down.b32 %r440, %r441, %r447, %r448, %r449;
	// end inline asm
	// begin inline asm
	shfl.sync.down.b32 %r445, %r446, %r447, %r448, %r449;
	// end inline asm
	mov.b64 	%rd200, {%r440, %r445};
	mov.b64 	%fd339, %rd200;
	setp.gt.s32 	%p206, %r399, 15;
	setp.lt.f64 	%p207, %fd338, %fd339;
	selp.f64 	%fd10, %fd339, %fd338, %p207;
	selp.f64 	%fd380, %fd338, %fd10, %p206;
	setp.ne.s32 	%p208, %r399, 0;
	@%p208 bra 	$L__BB3_17;
	shr.u32 	%r450, %r1, 2;
	and.b32  	%r451, %r450, 248;
	mov.u32 	%r452, _ZZN3cub18CUB_300001_SM_10006detail6reduce28DeviceReduceSingleTileKernelINS2_10policy_hubIdjN4cuda3__47maximumIvEEE10Policy1000EPdSB_jS8_ddNS5_3std3__410__identityEEEvT0_T1_T2_T3_T4_T6_E12temp_storage;
	add.s32 	%r453, %r452, %r451;
	st.shared.f64 	[%r453+8], %fd10;
$L__BB3_17:
	bar.sync 	0;
	setp.ne.s32 	%p209, %r1, 0;
	@%p209 bra 	$L__BB3_74;
	ld.shared.f64 	%fd340, [_ZZN3cub18CUB_300001_SM_10006detail6reduce28DeviceReduceSingleTileKernelINS2_10policy_hubIdjN4cuda3__47maximumIvEEE10Policy1000EPdSB_jS8_ddNS5_3std3__410__identityEEEvT0_T1_T2_T3_T4_T6_E12temp_storage+16];
	setp.lt.f64 	%p210, %fd380, %fd340;
	selp.f64 	%fd341, %fd340, %fd380, %p210;
	ld.shared.f64 	%fd342, [_ZZN3cub18CUB_300001_SM_10006detail6reduce28DeviceReduceSingleTileKernelINS2_10policy_hubIdjN4cuda3__47maximumIvEEE10Policy1000EPdSB_jS8_ddNS5_3std3__410__identityEEEvT0_T1_T2_T3_T4_T6_E12temp_storage+24];
	setp.lt.f64 	%p211, %fd341, %fd342;
	selp.f64 	%fd343, %fd342, %fd341, %p211;
	ld.shared.f64 	%fd344, [_ZZN3cub18CUB_300001_SM_10006detail6reduce28DeviceReduceSingleTileKernelINS2_10policy_hubIdjN4cuda3__47maximumIvEEE10Policy1000EPdSB_jS8_ddNS5_3std3__410__identityEEEvT0_T1_T2_T3_T4_T6_E12temp_storage+32];
	setp.lt.f64 	%p212, %fd343, %fd344;
	selp.f64 	%fd345, %fd344, %fd343, %p212;
	ld.shared.f64 	%fd346, [_ZZN3cub18CUB_300001_SM_10006detail6reduce28DeviceReduceSingleTileKernelINS2_10policy_hubIdjN4cuda3__47maximumIvEEE10Policy1000EPdSB_jS8_ddNS5_3std3__410__identityEEEvT0_T1_T2_T3_T4_T6_E12temp_storage+40];
	setp.lt.f64 	%p213, %fd345, %fd346;
	selp.f64 	%fd347, %fd346, %fd345, %p213;
	ld.shared.f64 	%fd348, [_ZZN3cub18CUB_300001_SM_10006detail6reduce28DeviceReduceSingleTileKernelINS2_10policy_hubIdjN4cuda3__47maximumIvEEE10Policy1000EPdSB_jS8_ddNS5_3std3__410__identityEEEvT0_T1_T2_T3_T4_T6_E12temp_storage+48];
	setp.lt.f64 	%p214, %fd347, %fd348;
	selp.f64 	%fd349, %fd348, %fd347, %p214;
	ld.shared.f64 	%fd350, [_ZZN3cub18CUB_300001_SM_10006detail6reduce28DeviceReduceSingleTileKernelINS2_10policy_hubIdjN4cuda3__47maximumIvEEE10Policy1000EPdSB_jS8_ddNS5_3std3__410__identityEEEvT0_T1_T2_T3_T4_T6_E12temp_storage+56];
	setp.lt.f64 	%p215, %fd349, %fd350;
	selp.f64 	%fd351, %fd350, %fd349, %p215;
	ld.shared.f64 	%fd352, [_ZZN3cub18CUB_300001_SM_10006detail6reduce28DeviceReduceSingleTileKernelINS2_10policy_hubIdjN4cuda3__47maximumIvEEE10Policy1000EPdSB_jS8_ddNS5_3std3__410__identityEEEvT0_T1_T2_T3_T4_T6_E12temp_storage+64];
	setp.lt.f64 	%p216, %fd351, %fd352;
	selp.f64 	%fd380, %fd352, %fd351, %p216;
	bra.uni 	$L__BB3_74;
$L__BB3_19:
	// begin inline asm
	mov.u32 %r336, %laneid;
	// end inline asm
	and.b32  	%r387, %r1, 992;
	add.s32 	%r388, %r387, 32;
	setp.gt.u32 	%p171, %r388, %r69;
	not.b32 	%r389, %r387;
	add.s32 	%r390, %r69, %r389;
	selp.b32 	%r385, %r390, 31, %p171;
	mov.b64 	%rd181, %fd359;
	mov.b64 	{%r338, %r343}, %rd181;
	mov.b32 	%r344, 1;
	mov.b32 	%r386, -1;
	// begin inline asm
	shfl.sync.down.b32 %r337, %r338, %r344, %r385, %r386;
	// end inline asm
	// begin inline asm
	shfl.sync.down.b32 %r342, %r343, %r344, %r385, %r386;
	// end inline asm
	mov.b64 	%rd182, {%r337, %r342};
	mov.b64 	%fd280, %rd182;
	setp.lt.s32 	%p172, %r336, %r385;
	setp.lt.f64 	%p173, %fd359, %fd280;
	selp.f64 	%fd281, %fd280, %fd359, %p173;
	selp.f64 	%fd282, %fd281, %fd359, %p172;
	mov.b64 	%rd183, %fd282;
	mov.b64 	{%r348, %r353}, %rd183;
	mov.b32 	%r354, 2;
	// begin inline asm
	shfl.sync.down.b32 %r347, %r348, %r354, %r385, %r386;
	// end inline asm
	// begin inline asm
	shfl.sync.down.b32 %r352, %r353, %r354, %r385, %r386;
	// end inline asm
	mov.b64 	%rd184, {%r347, %r352};
	mov.b64 	%fd283, %rd184;
	add.s32 	%r391, %r336, 2;
	setp.gt.s32 	%p174, %r391, %r385;
	setp.lt.f64 	%p175, %fd282, %fd283;
	selp.f64 	%fd284, %fd283, %fd282, %p175;
	selp.f64 	%fd285, %fd282, %fd284, %p174;
	mov.b64 	%rd185, %fd285;
	mov.b64 	{%r358, %r363}, %rd185;
	mov.b32 	%r364, 4;
	// begin inline asm
	shfl.sync.down.b32 %r357, %r358, %r364, %r385, %r386;
	// end inline asm
	// begin inline asm
	shfl.sync.down.b32 %r362, %r363, %r364, %r385, %r386;
	// end inline asm
	mov.b64 	%rd186, {%r357, %r362};
	mov.b64 	%fd286, %rd186;
	add.s32 	%r392, %r336, 4;
	setp.gt.s32 	%p176, %r392, %r385;
	setp.lt.f64 	%p177, %fd285, %fd286;
	selp.f64 	%fd287, %fd286, %fd285, %p177;
	selp.f64 	%fd288, %fd285, %fd287, %p176;
	mov.b64 	%rd187, %fd288;
	mov.b64 	{%r368, %r373}, %rd187;
	mov.b32 	%r374, 8;
	// begin inline asm
	shfl.sync.down.b32 %r367, %r368, %r374, %r385, %r386;
	// end inline asm
	// begin inline asm
	shfl.sync.down.b32 %r372, %r373, %r374, %r385, %r386;
	// end inline asm
	mov.b64 	%rd188, {%r367, %r372};
	mov.b64 	%fd289, %rd188;
	add.s32 	%r393, %r336, 8;
	setp.gt.s32 	%p178, %r393, %r385;
	setp.lt.f64 	%p179, %fd288, %fd289;
	selp.f64 	%fd290, %fd289, %fd288, %p179;
	selp.f64 	%fd291, %fd288, %fd290, %p178;
	mov.b64 	%rd189, %fd291;
	mov.b64 	{%r378, %r383}, %rd189;
	mov.b32 	%r384, 16;
	// begin inline asm
	shfl.sync.down.b32 %r377, %r378, %r384, %r385, %r386;
	// end inline asm
	// begin inline asm
	shfl.sync.down.b32 %r382, %r383, %r384, %r385, %r386;
	// end inline asm
	mov.b64 	%rd190, {%r377, %r382};
	mov.b64 	%fd292, %rd190;
	add.s32 	%r394, %r336, 16;
	setp.gt.s32 	%p180, %r394, %r385;
	setp.lt.f64 	%p181, %fd291, %fd292;
	selp.f64 	%fd293, %fd292, %fd291, %p181;
	selp.f64 	%fd380, %fd291, %fd293, %p180;
	setp.ne.s32 	%p182, %r336, 0;
	@%p182 bra 	$L__BB3_21;
	shr.u32 	%r395, %r1, 2;
	and.b32  	%r396, %r395, 248;
	mov.u32 	%r397, _ZZN3cub18CUB_300001_SM_10006detail6reduce28DeviceReduceSingleTileKernelINS2_10policy_hubIdjN4cuda3__47maximumIvEEE10Policy1000EPdSB_jS8_ddNS5_3std3__410__identityEEEvT0_T1_T2_T3_T4_T6_E12temp_storage;
	add.s32 	%r398, %r397, %r396;
	st.shared.f64 	[%r398+8], %fd380;
$L__BB3_21:
	bar.sync 	0;
	setp.ne.s32 	%p183, %r1, 0;
	@%p183 bra 	$L__BB3_74;
	setp.gt.u32 	%p184, %r69, 32;
	ld.shared.f64 	%fd294, [_ZZN3cub18CUB_300001_SM_10006detail6reduce28DeviceReduceSingleTileKernelINS2_10policy_hubIdjN4cuda3__47maximumIvEEE10Policy1000EPdSB_jS8_ddNS5_3std3__410__identityEEEvT0_T1_T2_T3_T4_T6_E12temp_storage+16];
	setp.lt.f64 	%p185, %fd380, %fd294;
	selp.f64 	%fd296, %fd294, %fd380, %p185;
	selp.f64 	%fd297, %fd296, %fd380, %p184;
	setp.gt.u32 	%p186, %r69, 64;
	ld.shared.f64 	%fd299, [_ZZN3cub18CUB_300001_SM_10006detail6reduce28DeviceReduceSingleTileKernelINS2_10policy_hubIdjN4cuda3__47maximumIvEEE10Policy1000EPdSB_jS8_ddNS5_3std3__410__identityEEEvT0_T1_T2_T3_T4_T6_E12temp_storage+24];
	setp.lt.f64 	%p187, %fd297, %fd299;
	selp.f64 	%fd301, %fd299, %fd297, %p187;
	selp.f64 	%fd302, %fd301, %fd297, %p186;
	setp.gt.u32 	%p188, %r69, 96;
	ld.shared.f64 	%fd304, [_ZZN3cub18CUB_300001_SM_10006detail6reduce28DeviceReduceSingleTileKernelINS2_10policy_hubIdjN4cuda3__47maximumIvEEE10Policy1000EPdSB_jS8_ddNS5_3std3__410__identityEEEvT0_T1_T2_T3_T4_T6_E12temp_storage+32];
	setp.lt.f64 	%p189, %fd302, %fd304;
	selp.f64 	%fd306, %fd304, %fd302, %p189;
	selp.f64 	%fd307, %fd306, %fd302, %p188;
	setp.gt.u32 	%p190, %r69, 128;
	ld.shared.f64 	%fd309, [_ZZN3cub18CUB_300001_SM_10006detail6reduce28DeviceReduceSingleTileKernelINS2_10policy_hubIdjN4cuda3__47maximumIvEEE10Policy1000EPdSB_jS8_ddNS5_3std3__410__identityEEEvT0_T1_T2_T3_T4_T6_E12temp_storage+40];
	setp.lt.f64 	%p191, %fd307, %fd309;
	selp.f64 	%fd311, %fd309, %fd307, %p191;
	selp.f64 	%fd312, %fd311, %fd307, %p190;
	setp.gt.u32 	%p192, %r69, 160;
	ld.shared.f64 	%fd314, [_ZZN3cub18CUB_300001_SM_10006detail6reduce28DeviceReduceSingleTileKernelINS2_10policy_hubIdjN4cuda3__47maximumIvEEE10Policy1000EPdSB_jS8_ddNS5_3std3__410__identityEEEvT0_T1_T2_T3_T4_T6_E12temp_storage+48];
	setp.lt.f64 	%p193, %fd312, %fd314;
	selp.f64 	%fd316, %fd314, %fd312, %p193;
	selp.f64 	%fd317, %fd316, %fd312, %p192;
	setp.gt.u32 	%p194, %r69, 192;
	ld.shared.f64 	%fd319, [_ZZN3cub18CUB_300001_SM_10006detail6reduce28DeviceReduceSingleTileKernelINS2_10policy_hubIdjN4cuda3__47maximumIvEEE10Policy1000EPdSB_jS8_ddNS5_3std3__410__identityEEEvT0_T1_T2_T3_T4_T6_E12temp_storage+56];
	setp.lt.f64 	%p195, %fd317, %fd319;
	selp.f64 	%fd321, %fd319, %fd317, %p195;
	selp.f64 	%fd322, %fd321, %fd317, %p194;
	setp.gt.u32 	%p196, %r69, 224;
	ld.shared.f64 	%fd324, [_ZZN3cub18CUB_300001_SM_10006detail6reduce28DeviceReduceSingleTileKernelINS2_10policy_hubIdjN4cuda3__47maximumIvEEE10Policy1000EPdSB_jS8_ddNS5_3std3__410__identityEEEvT0_T1_T2_T3_T4_T6_E12temp_storage+64];
	setp.lt.f64 	%p197, %fd322, %fd324;
	selp.f64 	%fd326, %fd324, %fd322, %p197;
	selp.f64 	%fd380, %fd326, %fd322, %p196;
	bra.uni 	$L__BB3_74;
$L__BB3_23:
	mov.u32 	%r13, %tid.x;
	shl.b32 	%r263, %r13, 2;
	mul.wide.u32 	%rd127, %r263, 8;
	add.s64 	%rd117, %rd16, %rd127;
	// begin inline asm
	ld.global.nc.v2.u64 {%rd115, %rd116}, [%rd117];
	// end inline asm
	add.s64 	%rd120, %rd117, 16;
	// begin inline asm
	ld.global.nc.v2.u64 {%rd118, %rd119}, [%rd120];
	// end inline asm
	mov.b64 	%fd206, %rd115;
	mov.b64 	%fd207, %rd116;
	mov.b64 	%fd208, %rd118;
	mov.b64 	%fd209, %rd119;
	add.s64 	%rd123, %rd117, 8192;
	// begin inline asm
	ld.global.nc.v2.u64 {%rd121, %rd122}, [%rd123];
	// end inline asm
	add.s64 	%rd126, %rd117, 8208;
	// begin inline asm
	ld.global.nc.v2.u64 {%rd124, %rd125}, [%rd126];
	// end inline asm
	mov.b64 	%fd210, %rd121;
	mov.b64 	%fd211, %rd122;
	mov.b64 	%fd212, %rd124;
	mov.b64 	%fd213, %rd125;
	setp.lt.f64 	%p111, %fd206, %fd207;
	selp.f64 	%fd214, %fd207, %fd206, %p111;
	setp.lt.f64 	%p112, %fd214, %fd208;
	selp.f64 	%fd215, %fd208, %fd214, %p112;
	setp.lt.f64 	%p113, %fd215, %fd209;
	selp.f64 	%fd216, %fd209, %fd215, %p113;
	setp.lt.f64 	%p114, %fd216, %fd210;
	selp.f64 	%fd217, %fd210, %fd216, %p114;
	setp.lt.f64 	%p115, %fd217, %fd211;
	selp.f64 	%fd218, %fd211, %fd217, %p115;
	setp.lt.f64 	%p116, %fd218, %fd212;
	selp.f64 	%fd219, %fd212, %fd218, %p116;
	setp.lt.f64 	%p117, %fd219, %fd213;
	selp.f64 	%fd366, %fd213, %fd219, %p117;
	add.s32 	%r14, %r69, -2048;
	setp.lt.u32 	%p118, %r14, 2048;
	mov.b32 	%r462, 2048;
	@%p118 bra 	$L__BB3_27;
	mov.b32 	%r462, 2048;
$L__BB3_25:
	mul.wide.u32 	%rd140, %r462, 8;
	add.s64 	%rd130, %rd117, %rd140;
	// begin inline asm
	ld.global.nc.v2.u64 {%rd128, %rd129}, [%rd130];
	// end inline asm
	add.s64 	%rd133, %rd130, 16;
	// begin inline asm
	ld.global.nc.v2.u64 {%rd131, %rd132}, [%rd133];
	// end inline asm
	mov.b64 	%fd220, %rd128;
	mov.b64 	%fd221, %rd129;
	mov.b64 	%fd222, %rd131;
	mov.b64 	%fd223, %rd132;
	add.s64 	%rd136, %rd130, 8192;
	// begin inline asm
	ld.global.nc.v2.u64 {%rd134, %rd135}, [%rd136];
	// end inline asm
	add.s64 	%rd139, %rd130, 8208;
	// begin inline asm
	ld.global.nc.v2.u64 {%rd137, %rd138}, [%rd139];
	// end inline asm
	mov.b64 	%fd224, %rd134;
	mov.b64 	%fd225, %rd135;
	mov.b64 	%fd226, %rd137;
	mov.b64 	%fd227, %rd138;
	setp.lt.f64 	%p119, %fd366, %fd220;
	selp.f64 	%fd228, %fd220, %fd366, %p119;
	setp.lt.f64 	%p120, %fd228, %fd221;
	selp.f64 	%fd229, %fd221, %fd228, %p120;
	setp.lt.f64 	%p121, %fd229, %fd222;
	selp.f64 	%fd230, %fd222, %fd229, %p121;
	setp.lt.f64 	%p122, %fd230, %fd223;
	selp.f64 	%fd231, %fd223, %fd230, %p122;
	setp.lt.f64 	%p123, %fd231, %fd224;
	selp.f64 	%fd232, %fd224, %fd231, %p123;
	setp.lt.f64 	%p124, %fd232, %fd225;
	selp.f64 	%fd233, %fd225, %fd232, %p124;
	setp.lt.f64 	%p125, %fd233, %fd226;
	selp.f64 	%fd234, %fd226, %fd233, %p125;
	setp.lt.f64 	%p126, %fd234, %fd227;
	selp.f64 	%fd366, %fd227, %fd234, %p126;
	sub.s32 	%r265, %r69, %r462;
	setp.lt.u32 	%p127, %r265, 2048;
	@%p127 bra 	$L__BB3_35;
	add.s32 	%r462, %r462, 2048;
	setp.le.u32 	%p128, %r462, %r14;
	@%p128 bra 	$L__BB3_25;
$L__BB3_27:
	setp.le.u32 	%p129, %r69, %r462;
	@%p129 bra 	$L__BB3_35;
	sub.s32 	%r18, %r69, %r462;
	setp.ge.s32 	%p130, %r13, %r18;
	@%p130 bra 	$L__BB3_35;
	not.b32 	%r266, %r13;
	add.s32 	%r267, %r69, %r266;
	sub.s32 	%r19, %r267, %r462;
	and.b32  	%r268, %r19, 768;
	setp.eq.s32 	%p131, %r268, 768;
	mov.u32 	%r466, %r13;
	@%p131 bra 	$L__BB3_32;
	add.s32 	%r464, %r13, %r462;
	shr.u32 	%r269, %r19, 8;
	add.s32 	%r270, %r269, 1;
	and.b32  	%r271, %r270, 3;
	neg.s32 	%r463, %r271;
	mov.u32 	%r466, %r13;
$L__BB3_31:
	.pragma "nounroll";
	mul.wide.u32 	%rd143, %r464, 8;
	add.s64 	%rd142, %rd16, %rd143;
	// begin inline asm
	ld.global.nc.u64 %rd141, [%rd142];
	// end inline asm
	mov.b64 	%fd236, %rd141;
	setp.lt.f64 	%p132, %fd366, %fd236;
	selp.f64 	%fd366, %fd236, %fd366, %p132;
	add.s32 	%r466, %r466, 256;
	add.s32 	%r464, %r464, 256;
	add.s32 	%r463, %r463, 1;
	setp.ne.s32 	%p133, %r463, 0;
	@%p133 bra 	$L__BB3_31;
$L__BB3_32:
	setp.lt.u32 	%p134, %r19, 768;
	@%p134 bra 	$L__BB3_35;
	add.s32 	%r468, %r466, 512;
	add.s32 	%r467, %r466, %r462;
$L__BB3_34:
	mul.wide.u32 	%rd152, %r467, 8;
	add.s64 	%rd145, %rd16, %rd152;
	// begin inline asm
	ld.global.nc.u64 %rd144, [%rd145];
	// end inline asm
	mov.b64 	%fd237, %rd144;
	setp.lt.f64 	%p135, %fd366, %fd237;
	selp.f64 	%fd238, %fd237, %fd366, %p135;
	add.s32 	%r272, %r467, 256;
	mul.wide.u32 	%rd153, %r272, 8;
	add.s64 	%rd147, %rd16, %rd153;
	// begin inline asm
	ld.global.nc.u64 %rd146, [%rd147];
	// end inline asm
	mov.b64 	%fd239, %rd146;
	setp.lt.f64 	%p136, %fd238, %fd239;
	selp.f64 	%fd240, %fd239, %fd238, %p136;
	add.s32 	%r273, %r467, 512;
	mul.wide.u32 	%rd154, %r273, 8;
	add.s64 	%rd149, %rd16, %rd154;
	// begin inline asm
	ld.global.nc.u64 %rd148, [%rd149];
	// end inline asm
	mov.b64 	%fd241, %rd148;
	setp.lt.f64 	%p137, %fd240, %fd241;
	selp.f64 	%fd242, %fd241, %fd240, %p137;
	add.s32 	%r274, %r467, 768;
	mul.wide.u32 	%rd155, %r274, 8;
	add.s64 	%rd151, %rd16, %rd155;
	// begin inline asm
	ld.global.nc.u64 %rd150, [%rd151];
	// end inline asm
	mov.b64 	%fd243, %rd150;
	setp.lt.f64 	%p138, %fd242, %fd243;
	selp.f64 	%fd366, %fd243, %fd242, %p138;
	add.s32 	%r33, %r468, 1024;
	add.s32 	%r275, %r468, 512;
	add.s32 	%r467, %r467, 1024;
	setp.lt.s32 	%p139, %r275, %r18;
	mov.u32 	%r468, %r33;
	@%p139 bra 	$L__BB3_34;
$L__BB3_35:
	// begin inline asm
	mov.u32 %r276, %laneid;
	// end inline asm
	mov.b64 	%rd156, %fd366;
	mov.b64 	{%r278, %r283}, %rd156;
	mov.b32 	%r284, 1;
	mov.b32 	%r325, 31;
	mov.b32 	%r326, -1;
	// begin inline asm
	shfl.sync.down.b32 %r277, %r278, %r284, %r325, %r326;
	// end inline asm
	// begin inline asm
	shfl.sync.down.b32 %r282, %r283, %r284, %r325, %r326;
	// end inline asm
	mov.b64 	%rd157, {%r277, %r282};
	mov.b64 	%fd244, %rd157;
	setp.gt.s32 	%p140, %r276, 30;
	setp.lt.f64 	%p141, %fd366, %fd244;
	selp.f64 	%fd245, %fd244, %fd366, %p141;
	selp.f64 	%fd246, %fd366, %fd245, %p140;
	mov.b64 	%rd158, %fd246;
	mov.b64 	{%r288, %r293}, %rd158;
	mov.b32 	%r294, 2;
	// begin inline asm
	shfl.sync.down.b32 %r287, %r288, %r294, %r325, %r326;
	// end inline asm
	// begin inline asm
	shfl.sync.down.b32 %r292, %r293, %r294, %r325, %r326;
	// end inline asm
	mov.b64 	%rd159, {%r287, %r292};
	mov.b64 	%fd247, %rd159;
	setp.gt.s32 	%p142, %r276, 29;
	setp.lt.f64 	%p143, %fd246, %fd247;
	selp.f64 	%fd248, %fd247, %fd246, %p143;
	selp.f64 	%fd249, %fd246, %fd248, %p142;
	mov.b64 	%rd160, %fd249;
	mov.b64 	{%r298, %r303}, %rd160;
	mov.b32 	%r304, 4;
	// begin inline asm
	shfl.sync.down.b32 %r297, %r298, %r304, %r325, %r326;
	// end inline asm
	// begin inline asm
	shfl.sync.down.b32 %r302, %r303, %r304, %r325, %r326;
	// end inline asm
	mov.b64 	%rd161, {%r297, %r302};
	mov.b64 	%fd250, %rd161;
	setp.gt.s32 	%p144, %r276, 27;
	setp.lt.f64 	%p145, %fd249, %fd250;
	selp.f64 	%fd251, %fd250, %fd249, %p145;
	selp.f64 	%fd252, %fd249, %fd251, %p144;
	mov.b64 	%rd162, %fd252;
	mov.b64 	{%r308, %r313}, %rd162;
	mov.b32 	%r314, 8;
	// begin inline asm
	shfl.sync.down.b32 %r307, %r308, %r314, %r325, %r326;
	// end inline asm
	// begin inline asm
	shfl.sync.down.b32 %r312, %r313, %r314, %r325, %r326;
	// end inline asm
	mov.b64 	%rd163, {%r307, %r312};
	mov.b64 	%fd253, %rd163;
	setp.gt.s32 	%p146, %r276, 23;
	setp.lt.f64 	%p147, %fd252, %fd253;
	selp.f64 	%fd254, %fd253, %fd252, %p147;
	selp.f64 	%fd255, %fd252, %fd254, %p146;
	mov.b64 	%rd164, %fd255;
	mov.b64 	{%r318, %r323}, %rd164;
	mov.b32 	%r324, 16;
	// begin inline asm
	shfl.sync.down.b32 %r317, %r318, %r324, %r325, %r326;
	// end inline asm
	// begin inline asm
	shfl.sync.down.b32 %r322, %r323, %r324, %r325, %r326;
	// end inline asm
	mov.b64 	%rd165, {%r317, %r322};
	mov.b64 	%fd256, %rd165;
	setp.gt.s32 	%p148, %r276, 15;
	setp.lt.f64 	%p149, %fd255, %fd256;
	selp.f64 	%fd26, %fd256, %fd255, %p149;
	selp.f64 	%fd380, %fd255, %fd26, %p148;
	setp.ne.s32 	%p150, %r276, 0;
	@%p150 bra 	$L__BB3_37;
	shr.u32 	%r327, %r13, 2;
	and.b32  	%r328, %r327, 248;
	mov.u32 	%r329, _ZZN3cub18CUB_300001_SM_10006detail6reduce28DeviceReduceSingleTileKernelINS2_10policy_hubIdjN4cuda3__47maximumIvEEE10Policy1000EPdSB_jS8_ddNS5_3std3__410__identityEEEvT0_T1_T2_T3_T4_T6_E12temp_storage;
	add.s32 	%r330, %r329, %r328;
	st.shared.f64 	[%r330+8], %fd26;
$L__BB3_37:
	bar.sync 	0;
	setp.ne.s32 	%p151, %r13, 0;
	@%p151 bra 	$L__BB3_74;
	ld.shared.f64 	%fd257, [_ZZN3cub18CUB_300001_SM_10006detail6reduce28DeviceReduceSingleTileKernelINS2_10policy_hubIdjN4cuda3__47maximumIvEEE10Policy1000EPdSB_jS8_ddNS5_3std3__410__identityEEEvT0_T1_T2_T3_T4_T6_E12temp_storage+16];
	setp.lt.f64 	%p152, %fd380, %fd257;
	selp.f64 	%fd258, %fd257, %fd380, %p152;
	ld.shared.f64 	%fd259, [_ZZN3cub18CUB_300001_SM_10006detail6reduce28DeviceReduceSingleTileKernelINS2_10policy_hubIdjN4cuda3__47maximumIvEEE10Policy1000EPdSB_jS8_ddNS5_3std3__410__identityEEEvT0_T1_T2_T3_T4_T6_E12temp_storage+24];
	setp.lt.f64 	%p153, %fd258, %fd259;
	selp.f64 	%fd260, %fd259, %fd258, %p153;
	ld.shared.f64 	%fd261, [_ZZN3cub18CUB_300001_SM_10006detail6reduce28DeviceReduceSingleTileKernelINS2_10policy_hubIdjN4cuda3__47maximumIvEEE10Policy1000EPdSB_jS8_ddNS5_3std3__410__identityEEEvT0_T1_T2_T3_T4_T6_E12temp_storage+32];
	setp.lt.f64 	%p154, %fd260, %fd261;
	selp.f64 	%fd262, %fd261, %fd260, %p154;
	ld.shared.f64 	%fd263, [_ZZN3cub18CUB_300001_SM_10006detail6reduce28DeviceReduceSingleTileKernelINS2_10policy_hubIdjN4cuda3__47maximumIvEEE10Policy1000EPdSB_jS8_ddNS5_3std3__410__identityEEEvT0_T1_T2_T3_T4_T6_E12temp_storage+40];
	setp.lt.f64 	%p155, %fd262, %fd263;
	selp.f64 	%fd264, %fd263, %fd262, %p155;
	ld.shared.f64 	%fd265, [_ZZN3cub18CUB_300001_SM_10006detail6reduce28DeviceReduceSingleTileKernelINS2_10policy_hubIdjN4cuda3__47maximumIvEEE10Policy1000EPdSB_jS8_ddNS5_3std3__410__identityEEEvT0_T1_T2_T3_T4_T6_E12temp_storage+48];
	setp.lt.f64 	%p156, %fd264, %fd265;
	selp.f64 	%fd266, %fd265, %fd264, %p156;
	ld.shared.f64 	%fd267, [_ZZN3cub18CUB_300001_SM_10006detail6reduce28DeviceReduceSingleTileKernelINS2_10policy_hubIdjN4cuda3__47maximumIvEEE10Policy1000EPdSB_jS8_ddNS5_3std3__410__identityEEEvT0_T1_T2_T3_T4_T6_E12temp_storage+56];
	setp.lt.f64 	%p157, %fd266, %fd267;
	selp.f64 	%fd268, %fd267, %fd266, %p157;
	ld.shared.f64 	%fd269, [_ZZN3cub18CUB_300001_SM_10006detail6reduce28DeviceReduceSingleTileKernelINS2_10policy_hubIdjN4cuda3__47maximumIvEEE10Policy1000EPdSB_jS8_ddNS5_3std3__410__identityEEEvT0_T1_T2_T3_T4_T6_E12temp_storage+64];
	setp.lt.f64 	%p158, %fd268, %fd269;
	selp.f64 	%fd380, %fd269, %fd268, %p158;
	bra.uni 	$L__BB3_74;
$L__BB3_39:
	setp.gt.u32 	%p3, %r69, 2047;
	@%p3 bra 	$L__BB3_58;
	mov.u32 	%r35, %tid.x;
	setp.ge.u32 	%p52, %r35, %r69;
	mov.f64 	%fd372, 0d0000000000000000;
	mov.u32 	%r472, %r35;
	@%p52 bra 	$L__BB3_42;
	mul.wide.u32 	%rd82, %r35, 8;
	add.s64 	%rd81, %rd16, %rd82;
	// begin inline asm
	ld.global.nc.u64 %rd80, [%rd81];
	// end inline asm
	mov.b64 	%fd372, %rd80;
	add.s32 	%r472, %r35, 256;
$L__BB3_42:
	setp.ge.u32 	%p53, %r472, %r69;
	@%p53 bra 	$L__BB3_49;
	not.b32 	%r139, %r472;
	add.s32 	%r38, %r69, %r139;
	and.b32  	%r140, %r38, 768;
	setp.eq.s32 	%p54, %r140, 768;
	@%p54 bra 	$L__BB3_46;
	mul.wide.u32 	%rd83, %r472, 8;
	add.s64 	%rd203, %rd16, %rd83;
	shr.u32 	%r141, %r38, 8;
	add.s32 	%r142, %r141, 1;
	and.b32  	%r143, %r142, 3;
	neg.s32 	%r470, %r143;
$L__BB3_45:
	.pragma "nounroll";
	// begin inline asm
	ld.global.nc.u64 %rd84, [%rd203];
	// end inline asm
	mov.b64 	%fd125, %rd84;
	setp.lt.f64 	%p55, %fd372, %fd125;
	selp.f64 	%fd372, %fd125, %fd372, %p55;
	add.s32 	%r472, %r472, 256;
	add.s64 	%rd203, %rd203, 2048;
	add.s32 	%r470, %r470, 1;
	setp.ne.s32 	%p56, %r470, 0;
	@%p56 bra 	$L__BB3_45;
$L__BB3_46:
	setp.lt.u32 	%p57, %r38, 768;
	@%p57 bra 	$L__BB3_49;
	mul.wide.u32 	%rd86, %r472, 8;
	add.s64 	%rd204, %rd16, %rd86;
$L__BB3_48:
	// begin inline asm
	ld.global.nc.u64 %rd87, [%rd204];
	// end inline asm
	mov.b64 	%fd126, %rd87;
	setp.lt.f64 	%p58, %fd372, %fd126;
	selp.f64 	%fd127, %fd126, %fd372, %p58;
	add.s64 	%rd90, %rd204, 2048;
	// begin inline asm
	ld.global.nc.u64 %rd89, [%rd90];
	// end inline asm
	mov.b64 	%fd128, %rd89;
	setp.lt.f64 	%p59, %fd127, %fd128;
	selp.f64 	%fd129, %fd128, %fd127, %p59;
	add.s64 	%rd92, %rd204, 4096;
	// begin inline asm
	ld.global.nc.u64 %rd91, [%rd92];
	// end inline asm
	mov.b64 	%fd130, %rd91;
	setp.lt.f64 	%p60, %fd129, %fd130;
	selp.f64 	%fd131, %fd130, %fd129, %p60;
	add.s64 	%rd94, %rd204, 6144;
	// begin inline asm
	ld.global.nc.u64 %rd93, [%rd94];
	// end inline asm
	mov.b64 	%fd132, %rd93;
	setp.lt.f64 	%p61, %fd131, %fd132;
	selp.f64 	%fd372, %fd132, %fd131, %p61;
	add.s32 	%r472, %r472, 1024;
	add.s64 	%rd204, %rd204, 8192;
	setp.lt.s32 	%p62, %r472, %r69;
	@%p62 bra 	$L__BB3_48;
$L__BB3_49:
	setp.lt.u32 	%p63, %r69, 256;
	@%p63 bra 	$L__BB3_54;
	// begin inline asm
	mov.u32 %r207, %laneid;
	// end inline asm
	mov.b64 	%rd105, %fd372;
	mov.b64 	{%r209, %r214}, %rd105;
	mov.b32 	%r215, 1;
	mov.b32 	%r256, 31;
	mov.b32 	%r257, -1;
	// begin inline asm
	shfl.sync.down.b32 %r208, %r209, %r215, %r256, %r257;
	// end inline asm
	// begin inline asm
	shfl.sync.down.b32 %r213, %r214, %r215, %r256, %r257;
	// end inline asm
	mov.b64 	%rd106, {%r208, %r213};
	mov.b64 	%fd180, %rd106;
	setp.gt.s32 	%p91, %r207, 30;
	setp.lt.f64 	%p92, %fd372, %fd180;
	selp.f64 	%fd181, %fd180, %fd372, %p92;
	selp.f64 	%fd182, %fd372, %fd181, %p91;
	mov.b64 	%rd107, %fd182;
	mov.b64 	{%r219, %r224}, %rd107;
	mov.b32 	%r225, 2;
	// begin inline asm
	shfl.sync.down.b32 %r218, %r219, %r225, %r256, %r257;
	// end inline asm
	// begin inline asm
	shfl.sync.down.b32 %r223, %r224, %r225, %r256, %r257;
	// end inline asm
	mov.b64 	%rd108, {%r218, %r223};
	mov.b64 	%fd183, %rd108;
	setp.gt.s32 	%p93, %r207, 29;
	setp.lt.f64 	%p94, %fd182, %fd183;
	selp.f64 	%fd184, %fd183, %fd182, %p94;
	selp.f64 	%fd185, %fd182, %fd184, %p93;
	mov.b64 	%rd109, %fd185;
	mov.b64 	{%r229, %r234}, %rd109;
	mov.b32 	%r235, 4;
	// begin inline asm
	shfl.sync.down.b32 %r228, %r229, %r235, %r256, %r257;
	// end inline asm
	// begin inline asm
	shfl.sync.down.b32 %r233, %r234, %r235, %r256, %r257;
	// end inline asm
	mov.b64 	%rd110, {%r228, %r233};
	mov.b64 	%fd186, %rd110;
	setp.gt.s32 	%p95, %r207, 27;
	setp.lt.f64 	%p96, %fd185, %fd186;
	selp.f64 	%fd187, %fd186, %fd185, %p96;
	selp.f64 	%fd188, %fd185, %fd187, %p95;
	mov.b64 	%rd111, %fd188;
	mov.b64 	{%r239, %r244}, %rd111;
	mov.b32 	%r245, 8;
	// begin inline asm
	shfl.sync.down.b32 %r238, %r239, %r245, %r256, %r257;
	// end inline asm
	// begin inline asm
	shfl.sync.down.b32 %r243, %r244, %r245, %r256, %r257;
	// end inline asm
	mov.b64 	%rd112, {%r238, %r243};
	mov.b64 	%fd189, %rd112;
	setp.gt.s32 	%p97, %r207, 23;
	setp.lt.f64 	%p98, %fd188, %fd189;
	selp.f64 	%fd190, %fd189, %fd188, %p98;
	selp.f64 	%fd191, %fd188, %fd190, %p97;
	mov.b64 	%rd113, %fd191;
	mov.b64 	{%r249, %r254}, %rd113;
	mov.b32 	%r255, 16;
	// begin inline asm
	shfl.sync.down.b32 %r248, %r249, %r255, %r256, %r257;
	// end inline asm
	// begin inline asm
	shfl.sync.down.b32 %r253, %r254, %r255, %r256, %r257;
	// end inline asm
	mov.b64 	%rd114, {%r248, %r253};
	mov.b64 	%fd192, %rd114;
	setp.gt.s32 	%p99, %r207, 15;
	setp.lt.f64 	%p100, %fd191, %fd192;
	selp.f64 	%fd38, %fd192, %fd191, %p100;
	selp.f64 	%fd380, %fd191, %fd38, %p99;
	setp.ne.s32 	%p101, %r207, 0;
	@%p101 bra 	$L__BB3_52;
	shr.u32 	%r258, %r35, 2;
	and.b32  	%r259, %r258, 248;
	mov.u32 	%r260, _ZZN3cub18CUB_300001_SM_10006detail6reduce28DeviceReduceSingleTileKernelINS2_10policy_hubIdjN4cuda3__47maximumIvEEE10Policy1000EPdSB_jS8_ddNS5_3std3__410__identityEEEvT0_T1_T2_T3_T4_T6_E12temp_storage;
	add.s32 	%r261, %r260, %r259;
	st.shared.f64 	[%r261+8], %fd38;
$L__BB3_52:
	bar.sync 	0;
	setp.ne.s32 	%p102, %r35, 0;
	@%p102 bra 	$L__BB3_74;
	ld.shared.f64 	%fd193, [_ZZN3cub18CUB_300001_SM_10006detail6reduce28DeviceReduceSingleTileKernelINS2_10policy_hubIdjN4cuda3__47maximumIvEEE10Policy1000EPdSB_jS8_ddNS5_3std3__410__identityEEEvT0_T1_T2_T3_T4_T6_E12temp_storage+16];
	setp.lt.f64 	%p103, %fd380, %fd193;
	selp.f64 	%fd194, %fd193, %fd380, %p103;
	ld.shared.f64 	%fd195, [_ZZN3cub18CUB_300001_SM_10006detail6reduce28DeviceReduceSingleTileKernelINS2_10policy_hubIdjN4cuda3__47maximumIvEEE10Policy1000EPdSB_jS8_ddNS5_3std3__410__identityEEEvT0_T1_T2_T3_T4_T6_E12temp_storage+24];
	setp.lt.f64 	%p104, %fd194, %fd195;
	selp.f64 	%fd196, %fd195, %fd194, %p104;
	ld.shared.f64 	%fd197, [_ZZN3cub18CUB_300001_SM_10006detail6reduce28DeviceReduceSingleTileKernelINS2_10policy_hubIdjN4cuda3__47maximumIvEEE10Policy1000EPdSB_jS8_ddNS5_3std3__410__identityEEEvT0_T1_T2_T3_T4_T6_E12temp_storage+32];
	setp.lt.f64 	%p105, %fd196, %fd197;
	selp.f64 	%fd198, %fd197, %fd196, %p105;
	ld.shared.f64 	%fd199, [_ZZN3cub18CUB_300001_SM_10006detail6reduce28DeviceReduceSingleTileKernelINS2_10policy_hubIdjN4cuda3__47maximumIvEEE10Policy1000EPdSB_jS8_ddNS5_3std3__410__identityEEEvT0_T1_T2_T3_T4_T6_E12temp_storage+40];
	setp.lt.f64 	%p106, %fd198, %fd199;
	selp.f64 	%fd200, %fd199, %fd198, %p106;
	ld.shared.f64 	%fd201, [_ZZN3cub18CUB_300001_SM_10006detail6reduce28DeviceReduceSingleTileKernelINS2_10policy_hubIdjN4cuda3__47maximumIvEEE10Policy1000EPdSB_jS8_ddNS5_3std3__410__identityEEEvT0_T1_T2_T3_T4_T6_E12temp_storage+48];
	setp.lt.f64 	%p107, %fd200, %fd201;
	selp.f64 	%fd202, %fd201, %fd200, %p107;
	ld.shared.f64 	%fd203, [_ZZN3cub18CUB_300001_SM_10006detail6reduce28DeviceReduceSingleTileKernelINS2_10policy_hubIdjN4cuda3__47maximumIvEEE10Policy1000EPdSB_jS8_ddNS5_3std3__410__identityEEEvT0_T1_T2_T3_T4_T6_E12temp_storage+56];
	setp.lt.f64 	%p108, %fd202, %fd203;
	selp.f64 	%fd204, %fd203, %fd202, %p108;
	ld.shared.f64 	%fd205, [_ZZN3cub18CUB_300001_SM_10006detail6reduce28DeviceReduceSingleTileKernelINS2_10policy_hubIdjN4cuda3__47maximumIvEEE10Policy1000EPdSB_jS8_ddNS5_3std3__410__identityEEEvT0_T1_T2_T3_T4_T6_E12temp_storage+64];
	setp.lt.f64 	%p109, %fd204, %fd205;
	selp.f64 	%fd380, %fd205, %fd204, %p109;
	bra.uni 	$L__BB3_74;
$L__BB3_54:
	// begin inline asm
	mov.u32 %r144, %laneid;
	// end inline asm
	and.b32  	%r195, %r35, 992;
	add.s32 	%r196, %r195, 32;
	setp.gt.u32 	%p64, %r196, %r69;
	not.b32 	%r197, %r195;
	add.s32 	%r198, %r69, %r197;
	selp.b32 	%r193, %r198, 31, %p64;
	mov.b64 	%rd95, %fd372;
	mov.b64 	{%r146, %r151}, %rd95;
	mov.b32 	%r152, 1;
	mov.b32 	%r194, -1;
	// begin inline asm
	shfl.sync.down.b32 %r145, %r146, %r152, %r193, %r194;
	// end inline asm
	// begin inline asm
	shfl.sync.down.b32 %r150, %r151, %r152, %r193, %r194;
	// end inline asm
	mov.b64 	%rd96, {%r145, %r150};
	mov.b64 	%fd133, %rd96;
	setp.lt.s32 	%p65, %r144, %r193;
	setp.lt.f64 	%p66, %fd372, %fd133;
	selp.f64 	%fd134, %fd133, %fd372, %p66;
	selp.f64 	%fd135, %fd134, %fd372, %p65;
	mov.b64 	%rd97, %fd135;
	mov.b64 	{%r156, %r161}, %rd97;
	mov.b32 	%r162, 2;
	// begin inline asm
	shfl.sync.down.b32 %r155, %r156, %r162, %r193, %r194;
	// end inline asm
	// begin inline asm
	shfl.sync.down.b32 %r160, %r161, %r162, %r193, %r194;
	// end inline asm
	mov.b64 	%rd98, {%r155, %r160};
	mov.b64 	%fd136, %rd98;
	add.s32 	%r199, %r144, 2;
	setp.gt.s32 	%p67, %r199, %r193;
	setp.lt.f64 	%p68, %fd135, %fd136;
	selp.f64 	%fd137, %fd136, %fd135, %p68;
	selp.f64 	%fd138, %fd135, %fd137, %p67;
	mov.b64 	%rd99, %fd138;
	mov.b64 	{%r166, %r171}, %rd99;
	mov.b32 	%r172, 4;
	// begin inline asm
	shfl.sync.down.b32 %r165, %r166, %r172, %r193, %r194;
	// end inline asm
	// begin inline asm
	shfl.sync.down.b32 %r170, %r171, %r172, %r193, %r194;
	// end inline asm
	mov.b64 	%rd100, {%r165, %r170};
	mov.b64 	%fd139, %rd100;
	add.s32 	%r200, %r144, 4;
	setp.gt.s32 	%p69, %r200, %r193;
	setp.lt.f64 	%p70, %fd138, %fd139;
	selp.f64 	%fd140, %fd139, %fd138, %p70;
	selp.f64 	%fd141, %fd138, %fd140, %p69;
	mov.b64 	%rd101, %fd141;
	mov.b64 	{%r176, %r181}, %rd101;
	mov.b32 	%r182, 8;
	// begin inline asm
	shfl.sync.down.b32 %r175, %r176, %r182, %r193, %r194;
	// end inline asm
	// begin inline asm
	shfl.sync.down.b32 %r180, %r181, %r182, %r193, %r194;
	// end inline asm
	mov.b64 	%rd102, {%r175, %r180};
	mov.b64 	%fd142, %rd102;
	add.s32 	%r201, %r144, 8;
	setp.gt.s32 	%p71, %r201, %r193;
	setp.lt.f64 	%p72, %fd141, %fd142;
	selp.f64 	%fd143, %fd142, %fd141, %p72;
	selp.f64 	%fd144, %fd141, %fd143, %p71;
	mov.b64 	%rd103, %fd144;
	mov.b64 	{%r186, %r191}, %rd103;
	mov.b32 	%r192, 16;
	// begin inline asm
	shfl.sync.down.b32 %r185, %r186, %r192, %r193, %r194;
	// end inline asm
	// begin inline asm
	shfl.sync.down.b32 %r190, %r191, %r192, %r193, %r194;
	// end inline asm
	mov.b64 	%rd104, {%r185, %r190};
	mov.b64 	%fd145, %rd104;
	add.s32 	%r202, %r144, 16;
	setp.gt.s32 	%p73, %r202, %r193;
	setp.lt.f64 	%p74, %fd144, %fd145;
	selp.f64 	%fd146, %fd145, %fd144, %p74;
	selp.f64 	%fd380, %fd144, %fd146, %p73;
	setp.ne.s32 	%p75, %r144, 0;
	@%p75 bra 	$L__BB3_56;
	shr.u32 	%r203, %r35, 2;
	and.b32  	%r204, %r203, 248;
	mov.u32 	%r205, _ZZN3cub18CUB_300001_SM_10006detail6reduce28DeviceReduceSingleTileKernelINS2_10policy_hubIdjN4cuda3__47maximumIvEEE10Policy1000EPdSB_jS8_ddNS5_3std3__410__identityEEEvT0_T1_T2_T3_T4_T6_E12temp_storage;
	add.s32 	%r206, %r205, %r204;
	st.shared.f64 	[%r206+8], %fd380;
$L__BB3_56:
	bar.sync 	0;
	setp.ne.s32 	%p76, %r35, 0;
	@%p76 bra 	$L__BB3_74;
	setp.gt.u32 	%p77, %r69, 32;
	ld.shared.f64 	%fd147, [_ZZN3cub18CUB_300001_SM_10006detail6reduce28DeviceReduceSingleTileKernelINS2_10policy_hubIdjN4cuda3__47maximumIvEEE10Policy1000EPdSB_jS8_ddNS5_3std3__410__identityEEEvT0_T1_T2_T3_T4_T6_E12temp_storage+16];
	setp.lt.f64 	%p78, %fd380, %fd147;
	selp.f64 	%fd149, %fd147, %fd380, %p78;
	selp.f64 	%fd150, %fd149, %fd380, %p77;
	setp.gt.u32 	%p79, %r69, 64;
	ld.shared.f64 	%fd152, [_ZZN3cub18CUB_300001_SM_10006detail6reduce28DeviceReduceSingleTileKernelINS2_10policy_hubIdjN4cuda3__47maximumIvEEE10Policy1000EPdSB_jS8_ddNS5_3std3__410__identityEEEvT0_T1_T2_T3_T4_T6_E12temp_storage+24];
	setp.lt.f64 	%p80, %fd150, %fd152;
	selp.f64 	%fd154, %fd152, %fd150, %p80;
	selp.f64 	%fd155, %fd154, %fd150, %p79;
	setp.gt.u32 	%p81, %r69, 96;
	ld.shared.f64 	%fd157, [_ZZN3cub18CUB_300001_SM_10006detail6reduce28DeviceReduceSingleTileKernelINS2_10policy_hubIdjN4cuda3__47maximumIvEEE10Policy1000EPdSB_jS8_ddNS5_3std3__410__identityEEEvT0_T1_T2_T3_T4_T6_E12temp_storage+32];
	setp.lt.f64 	%p82, %fd155, %fd157;
	selp.f64 	%fd159, %fd157, %fd155, %p82;
	selp.f64 	%fd160, %fd159, %fd155, %p81;
	setp.gt.u32 	%p83, %r69, 128;
	ld.shared.f64 	%fd162, [_ZZN3cub18CUB_300001_SM_10006detail6reduce28DeviceReduceSingleTileKernelINS2_10policy_hubIdjN4cuda3__47maximumIvEEE10Policy1000EPdSB_jS8_ddNS5_3std3__410__identityEEEvT0_T1_T2_T3_T4_T6_E12temp_storage+40];
	setp.lt.f64 	%p84, %fd160, %fd162;
	selp.f64 	%fd164, %fd162, %fd160, %p84;
	selp.f64 	%fd165, %fd164, %fd160, %p83;
	setp.gt.u32 	%p85, %r69, 160;
	ld.shared.f64 	%fd167, [_ZZN3cub18CUB_300001_SM_10006detail6reduce28DeviceReduceSingleTileKernelINS2_10policy_hubIdjN4cuda3__47maximumIvEEE10Policy1000EPdSB_jS8_ddNS5_3std3__410__identityEEEvT0_T1_T2_T3_T4_T6_E12temp_storage+48];
	setp.lt.f64 	%p86, %fd165, %fd167;
	selp.f64 	%fd169, %fd167, %fd165, %p86;
	selp.f64 	%fd170, %fd169, %fd165, %p85;
	setp.gt.u32 	%p87, %r69, 192;
	ld.shared.f64 	%fd172, [_ZZN3cub18CUB_300001_SM_10006detail6reduce28DeviceReduceSingleTileKernelINS2_10policy_hubIdjN4cuda3__47maximumIvEEE10Policy1000EPdSB_jS8_ddNS5_3std3__410__identityEEEvT0_T1_T2_T3_T4_T6_E12temp_storage+56];
	setp.lt.f64 	%p88, %fd170, %fd172;
	selp.f64 	%fd174, %fd172, %fd170, %p88;
	selp.f64 	%fd175, %fd174, %fd170, %p87;
	setp.gt.u32 	%p89, %r69, 224;
	ld.shared.f64 	%fd177, [_ZZN3cub18CUB_300001_SM_10006detail6reduce28DeviceReduceSingleTileKernelINS2_10policy_hubIdjN4cuda3__47maximumIvEEE10Policy1000EPdSB_jS8_ddNS5_3std3__410__identityEEEvT0_T1_T2_T3_T4_T6_E12temp_storage+64];
	setp.lt.f64 	%p90, %fd175, %fd177;
	selp.f64 	%fd179, %fd177, %fd175, %p90;
	selp.f64 	%fd380, %fd179, %fd175, %p89;
	bra.uni 	$L__BB3_74;
$L__BB3_58:
	mov.u32 	%r47, %tid.x;
	mul.wide.u32 	%rd35, %r47, 8;
	add.s64 	%rd20, %rd16, %rd35;
	// begin inline asm
	ld.global.nc.u64 %rd19, [%rd20];
	// end inline asm
	mov.b64 	%fd59, %rd19;
	add.s64 	%rd22, %rd20, 2048;
	// begin inline asm
	ld.global.nc.u64 %rd21, [%rd22];
	// end inline asm
	mov.b64 	%fd60, %rd21;
	add.s64 	%rd24, %rd20, 4096;
	// begin inline asm
	ld.global.nc.u64 %rd23, [%rd24];
	// end inline asm
	mov.b64 	%fd61, %rd23;
	add.s64 	%rd26, %rd20, 6144;
	// begin inline asm
	ld.global.nc.u64 %rd25, [%rd26];
	// end inline asm
	mov.b64 	%fd62, %rd25;
	add.s64 	%rd28, %rd20, 8192;
	// begin inline asm
	ld.global.nc.u64 %rd27, [%rd28];
	// end inline asm
	mov.b64 	%fd63, %rd27;
	add.s64 	%rd30, %rd20, 10240;
	// begin inline asm
	ld.global.nc.u64 %rd29, [%rd30];
	// end inline asm
	mov.b64 	%fd64, %rd29;
	add.s64 	%rd32, %rd20, 12288;
	// begin inline asm
	ld.global.nc.u64 %rd31, [%rd32];
	// end inline asm
	mov.b64 	%fd65, %rd31;
	add.s64 	%rd34, %rd20, 14336;
	// begin inline asm
	ld.global.nc.u64 %rd33, [%rd34];
	// end inline asm
	mov.b64 	%fd66, %rd33;
	setp.lt.f64 	%p4, %fd59, %fd60;
	selp.f64 	%fd67, %fd60, %fd59, %p4;
	setp.lt.f64 	%p5, %fd67, %fd61;
	selp.f64 	%fd68, %fd61, %fd67, %p5;
	setp.lt.f64 	%p6, %fd68, %fd62;
	selp.f64 	%fd69, %fd62, %fd68, %p6;
	setp.lt.f64 	%p7, %fd69, %fd63;
	selp.f64 	%fd70, %fd63, %fd69, %p7;
	setp.lt.f64 	%p8, %fd70, %fd64;
	selp.f64 	%fd71, %fd64, %fd70, %p8;
	setp.lt.f64 	%p9, %fd71, %fd65;
	selp.f64 	%fd72, %fd65, %fd71, %p9;
	setp.lt.f64 	%p10, %fd72, %fd66;
	selp.f64 	%fd379, %fd66, %fd72, %p10;
	add.s32 	%r48, %r69, -2048;
	setp.lt.u32 	%p11, %r48, 2048;
	mov.b32 	%r475, 2048;
	@%p11 bra 	$L__BB3_62;
	mov.b32 	%r475, 2048;
$L__BB3_60:
	add.s32 	%r72, %r47, %r475;
	mul.wide.u32 	%rd52, %r72, 8;
	add.s64 	%rd37, %rd16, %rd52;
	// begin inline asm
	ld.global.nc.u64 %rd36, [%rd37];
	// end inline asm
	mov.b64 	%fd73, %rd36;
	mul.wide.u32 	%rd53, %r475, 8;
	add.s64 	%rd54, %rd20, %rd53;
	add.s64 	%rd39, %rd54, 2048;
	// begin inline asm
	ld.global.nc.u64 %rd38, [%rd39];
	// end inline asm
	mov.b64 	%fd74, %rd38;
	add.s64 	%rd41, %rd54, 4096;
	// begin inline asm
	ld.global.nc.u64 %rd40, [%rd41];
	// end inline asm
	mov.b64 	%fd75, %rd40;
	add.s64 	%rd43, %rd54, 6144;
	// begin inline asm
	ld.global.nc.u64 %rd42, [%rd43];
	// end inline asm
	mov.b64 	%fd76, %rd42;
	add.s64 	%rd45, %rd54, 8192;
	// begin inline asm
	ld.global.nc.u64 %rd44, [%rd45];
	// end inline asm
	mov.b64 	%fd77, %rd44;
	add.s64 	%rd47, %rd54, 10240;
	// begin inline asm
	ld.global.nc.u64 %rd46, [%rd47];
	// end inline asm
	mov.b64 	%fd78, %rd46;
	add.s64 	%rd49, %rd54, 12288;
	// begin inline asm
	ld.global.nc.u64 %rd48, [%rd49];
	// end inline asm
	mov.b64 	%fd79, %rd48;
	add.s64 	%rd51, %rd54, 14336;
	// begin inline asm
	ld.global.nc.u64 %rd50, [%rd51];
	// end inline asm
	mov.b64 	%fd80, %rd50;
	setp.lt.f64 	%p12, %fd379, %fd73;
	selp.f64 	%fd81, %fd73, %fd379, %p12;
	setp.lt.f64 	%p13, %fd81, %fd74;
	selp.f64 	%fd82, %fd74, %fd81, %p13;
	setp.lt.f64 	%p14, %fd82, %fd75;
	selp.f64 	%fd83, %fd75, %fd82, %p14;
	setp.lt.f64 	%p15, %fd83, %fd76;
	selp.f64 	%fd84, %fd76, %fd83, %p15;
	setp.lt.f64 	%p16, %fd84, %fd77;
	selp.f64 	%fd85, %fd77, %fd84, %p16;
	setp.lt.f64 	%p17, %fd85, %fd78;
	selp.f64 	%fd86, %fd78, %fd85, %p17;
	setp.lt.f64 	%p18, %fd86, %fd79;
	selp.f64 	%fd87, %fd79, %fd86, %p18;
	setp.lt.f64 	%p19, %fd87, %fd80;
	selp.f64 	%fd379, %fd80, %fd87, %p19;
	sub.s32 	%r73, %r69, %r475;
	setp.lt.u32 	%p20, %r73, 2048;
	@%p20 bra 	$L__BB3_70;
	add.s32 	%r475, %r475, 2048;
	setp.le.u32 	%p21, %r475, %r48;
	@%p21 bra 	$L__BB3_60;
$L__BB3_62:
	setp.le.u32 	%p22, %r69, %r475;
	@%p22 bra 	$L__BB3_70;
	sub.s32 	%r52, %r69, %r475;
	setp.ge.s32 	%p23, %r47, %r52;
	@%p23 bra 	$L__BB3_70;
	not.b32 	%r74, %r47;
	add.s32 	%r75, %r69, %r74;
	sub.s32 	%r53, %r75, %r475;
	and.b32  	%r76, %r53, 768;
	setp.eq.s32 	%p24, %r76, 768;
	mov.u32 	%r479, %r47;
	@%p24 bra 	$L__BB3_67;
	add.s32 	%r477, %r47, %r475;
	shr.u32 	%r77, %r53, 8;
	add.s32 	%r78, %r77, 1;
	and.b32  	%r79, %r78, 3;
	neg.s32 	%r476, %r79;
	mov.u32 	%r479, %r47;
$L__BB3_66:
	.pragma "nounroll";
	mul.wide.u32 	%rd57, %r477, 8;
	add.s64 	%rd56, %rd16, %rd57;
	// begin inline asm
	ld.global.nc.u64 %rd55, [%rd56];
	// end inline asm
	mov.b64 	%fd89, %rd55;
	setp.lt.f64 	%p25, %fd379, %fd89;
	selp.f64 	%fd379, %fd89, %fd379, %p25;
	add.s32 	%r479, %r479, 256;
	add.s32 	%r477, %r477, 256;
	add.s32 	%r476, %r476, 1;
	setp.ne.s32 	%p26, %r476, 0;
	@%p26 bra 	$L__BB3_66;
$L__BB3_67:
	setp.lt.u32 	%p27, %r53, 768;
	@%p27 bra 	$L__BB3_70;
	add.s32 	%r481, %r479, 512;
	add.s32 	%r480, %r479, %r475;
$L__BB3_69:
	mul.wide.u32 	%rd66, %r480, 8;
	add.s64 	%rd59, %rd16, %rd66;
	// begin inline asm
	ld.global.nc.u64 %rd58, [%rd59];
	// end inline asm
	mov.b64 	%fd90, %rd58;
	setp.lt.f64 	%p28, %fd379, %fd90;
	selp.f64 	%fd91, %fd90, %fd379, %p28;
	add.s32 	%r80, %r480, 256;
	mul.wide.u32 	%rd67, %r80, 8;
	add.s64 	%rd61, %rd16, %rd67;
	// begin inline asm
	ld.global.nc.u64 %rd60, [%rd61];
	// end inline asm
	mov.b64 	%fd92, %rd60;
	setp.lt.f64 	%p29, %fd91, %fd92;
	selp.f64 	%fd93, %fd92, %fd91, %p29;
	add.s32 	%r81, %r480, 512;
	mul.wide.u32 	%rd68, %r81, 8;
	add.s64 	%rd63, %rd16, %rd68;
	// begin inline asm
	ld.global.nc.u64 %rd62, [%rd63];
	// end inline asm
	mov.b64 	%fd94, %rd62;
	setp.lt.f64 	%p30, %fd93, %fd94;
	selp.f64 	%fd95, %fd94, %fd93, %p30;
	add.s32 	%r82, %r480, 768;
	mul.wide.u32 	%rd69, %r82, 8;
	add.s64 	%rd65, %rd16, %rd69;
	// begin inline asm
	ld.global.nc.u64 %rd64, [%rd65];
	// end inline asm
	mov.b64 	%fd96, %rd64;
	setp.lt.f64 	%p31, %fd95, %fd96;
	selp.f64 	%fd379, %fd96, %fd95, %p31;
	add.s32 	%r67, %r481, 1024;
	add.s32 	%r83, %r481, 512;
	add.s32 	%r480, %r480, 1024;
	setp.lt.s32 	%p32, %r83, %r52;
	mov.u32 	%r481, %r67;
	@%p32 bra 	$L__BB3_69;
$L__BB3_70:
	// begin inline asm
	mov.u32 %r84, %laneid;
	// end inline asm
	mov.b64 	%rd70, %fd379;
	mov.b64 	{%r86, %r91}, %rd70;
	mov.b32 	%r92, 1;
	mov.b32 	%r133, 31;
	mov.b32 	%r134, -1;
	// begin inline asm
	shfl.sync.down.b32 %r85, %r86, %r92, %r133, %r134;
	// end inline asm
	// begin inline asm
	shfl.sync.down.b32 %r90, %r91, %r92, %r133, %r134;
	// end inline asm
	mov.b64 	%rd71, {%r85, %r90};
	mov.b64 	%fd97, %rd71;
	setp.gt.s32 	%p33, %r84, 30;
	setp.lt.f64 	%p34, %fd379, %fd97;
	selp.f64 	%fd98, %fd97, %fd379, %p34;
	selp.f64 	%fd99, %fd379, %fd98, %p33;
	mov.b64 	%rd72, %fd99;
	mov.b64 	{%r96, %r101}, %rd72;
	mov.b32 	%r102, 2;
	// begin inline asm
	shfl.sync.down.b32 %r95, %r96, %r102, %r133, %r134;
	// end inline asm
	// begin inline asm
	shfl.sync.down.b32 %r100, %r101, %r102, %r133, %r134;
	// end inline asm
	mov.b64 	%rd73, {%r95, %r100};
	mov.b64 	%fd100, %rd73;
	setp.gt.s32 	%p35, %r84, 29;
	setp.lt.f64 	%p36, %fd99, %fd100;
	selp.f64 	%fd101, %fd100, %fd99, %p36;
	selp.f64 	%fd102, %fd99, %fd101, %p35;
	mov.b64 	%rd74, %fd102;
	mov.b64 	{%r106, %r111}, %rd74;
	mov.b32 	%r112, 4;
	// begin inline asm
	shfl.sync.down.b32 %r105, %r106, %r112, %r133, %r134;
	// end inline asm
	// begin inline asm
	shfl.sync.down.b32 %r110, %r111, %r112, %r133, %r134;
	// end inline asm
	mov.b64 	%rd75, {%r105, %r110};
	mov.b64 	%fd103, %rd75;
	setp.gt.s32 	%p37, %r84, 27;
	setp.lt.f64 	%p38, %fd102, %fd103;
	selp.f64 	%fd104, %fd103, %fd102, %p38;
	selp.f64 	%fd105, %fd102, %fd104, %p37;
	mov.b64 	%rd76, %fd105;
	mov.b64 	{%r116, %r121}, %rd76;
	mov.b32 	%r122, 8;
	// begin inline asm
	shfl.sync.down.b32 %r115, %r116, %r122, %r133, %r134;
	// end inline asm
	// begin inline asm
	shfl.sync.down.b32 %r120, %r121, %r122, %r133, %r134;
	// end inline asm
	mov.b64 	%rd77, {%r115, %r120};
	mov.b64 	%fd106, %rd77;
	setp.gt.s32 	%p39, %r84, 23;
	setp.lt.f64 	%p40, %fd105, %fd106;
	selp.f64 	%fd107, %fd106, %fd105, %p40;
	selp.f64 	%fd108, %fd105, %fd107, %p39;
	mov.b64 	%rd78, %fd108;
	mov.b64 	{%r126, %r131}, %rd78;
	mov.b32 	%r132, 16;
	// begin inline asm
	shfl.sync.down.b32 %r125, %r126, %r132, %r133, %r134;
	// end inline asm
	// begin inline asm
	shfl.sync.down.b32 %r130, %r131, %r132, %r133, %r134;
	// end inline asm
	mov.b64 	%rd79, {%r125, %r130};
	mov.b64 	%fd109, %rd79;
	setp.gt.s32 	%p41, %r84, 15;
	setp.lt.f64 	%p42, %fd108, %fd109;
	selp.f64 	%fd54, %fd109, %fd108, %p42;
	selp.f64 	%fd380, %fd108, %fd54, %p41;
	setp.ne.s32 	%p43, %r84, 0;
	@%p43 bra 	$L__BB3_72;
	shr.u32 	%r135, %r47, 2;
	and.b32  	%r136, %r135, 248;
	mov.u32 	%r137, _ZZN3cub18CUB_300001_SM_10006detail6reduce28DeviceReduceSingleTileKernelINS2_10policy_hubIdjN4cuda3__47maximumIvEEE10Policy1000EPdSB_jS8_ddNS5_3std3__410__identityEEEvT0_T1_T2_T3_T4_T6_E12temp_storage;
	add.s32 	%r138, %r137, %r136;
	st.shared.f64 	[%r138+8], %fd54;
$L__BB3_72:
	bar.sync 	0;
	setp.ne.s32 	%p44, %r47, 0;
	@%p44 bra 	$L__BB3_74;
	ld.shared.f64 	%fd110, [_ZZN3cub18CUB_300001_SM_10006detail6reduce28DeviceReduceSingleTileKernelINS2_10policy_hubIdjN4cuda3__47maximumIvEEE10Policy1000EPdSB_jS8_ddNS5_3std3__410__identityEEEvT0_T1_T2_T3_T4_T6_E12temp_storage+16];
	setp.lt.f64 	%p45, %fd380, %fd110;
	selp.f64 	%fd111, %fd110, %fd380, %p45;
	ld.shared.f64 	%fd112, [_ZZN3cub18CUB_300001_SM_10006detail6reduce28DeviceReduceSingleTileKernelINS2_10policy_hubIdjN4cuda3__47maximumIvEEE10Policy1000EPdSB_jS8_ddNS5_3std3__410__identityEEEvT0_T1_T2_T3_T4_T6_E12temp_storage+24];
	setp.lt.f64 	%p46, %fd111, %fd112;
	selp.f64 	%fd113, %fd112, %fd111, %p46;
	ld.shared.f64 	%fd114, [_ZZN3cub18CUB_300001_SM_10006detail6reduce28DeviceReduceSingleTileKernelINS2_10policy_hubIdjN4cuda3__47maximumIvEEE10Policy1000EPdSB_jS8_ddNS5_3std3__410__identityEEEvT0_T1_T2_T3_T4_T6_E12temp_storage+32];
	setp.lt.f64 	%p47, %fd113, %fd114;
	selp.f64 	%fd115, %fd114, %fd113, %p47;
	ld.shared.f64 	%fd116, [_ZZN3cub18CUB_300001_SM_10006detail6reduce28DeviceReduceSingleTileKernelINS2_10policy_hubIdjN4cuda3__47maximumIvEEE10Policy1000EPdSB_jS8_ddNS5_3std3__410__identityEEEvT0_T1_T2_T3_T4_T6_E12temp_storage+40];
	setp.lt.f64 	%p48, %fd115, %fd116;
	selp.f64 	%fd117, %fd116, %fd115, %p48;
	ld.shared.f64 	%fd118, [_ZZN3cub18CUB_300001_SM_10006detail6reduce28DeviceReduceSingleTileKernelINS2_10policy_hubIdjN4cuda3__47maximumIvEEE10Policy1000EPdSB_jS8_ddNS5_3std3__410__identityEEEvT0_T1_T2_T3_T4_T6_E12temp_storage+48];
	setp.lt.f64 	%p49, %fd117, %fd118;
	selp.f64 	%fd119, %fd118, %fd117, %p49;
	ld.shared.f64 	%fd120, [_ZZN3cub18CUB_300001_SM_10006detail6reduce28DeviceReduceSingleTileKernelINS2_10policy_hubIdjN4cuda3__47maximumIvEEE10Policy1000EPdSB_jS8_ddNS5_3std3__410__identityEEEvT0_T1_T2_T3_T4_T6_E12temp_storage+56];
	setp.lt.f64 	%p50, %fd119, %fd120;
	selp.f64 	%fd121, %fd120, %fd119, %p50;
	ld.shared.f64 	%fd122, [_ZZN3cub18CUB_300001_SM_10006detail6reduce28DeviceReduceSingleTileKernelINS2_10policy_hubIdjN4cuda3__47maximumIvEEE10Policy1000EPdSB_jS8_ddNS5_3std3__410__identityEEEvT0_T1_T2_T3_T4_T6_E12temp_storage+64];
	setp.lt.f64 	%p51, %fd121, %fd122;
	selp.f64 	%fd380, %fd122, %fd121, %p51;
$L__BB3_74:
	mov.u32 	%r454, %tid.x;
	setp.ne.s32 	%p217, %r454, 0;
	@%p217 bra 	$L__BB3_76;
	setp.lt.f64 	%p218, %fd58, %fd380;
	selp.f64 	%fd353, %fd380, %fd58, %p218;
	st.global.f64 	[%rd1], %fd353;
$L__BB3_76:
	ret;

}
	// .globl	_ZN3cub18CUB_300001_SM_10006detail6reduce18DeviceReduceKernelINS2_10policy_hubIdjN4cuda3__47maximumIvEEE10Policy1000EPdjS8_dNS5_3std3__410__identityEEEvT0_PT3_T1_NS0_13GridEvenShareISI_EET2_T4_
.visible .entry _ZN3cub18CUB_300001_SM_10006detail6reduce18DeviceReduceKernelINS2_10policy_hubIdjN4cuda3__47maximumIvEEE10Policy1000EPdjS8_dNS5_3std3__410__identityEEEvT0_PT3_T1_NS0_13GridEvenShareISI_EET2_T4_(
	.param .u64 .ptr .align 1 _ZN3cub18CUB_300001_SM_10006detail6reduce18DeviceReduceKernelINS2_10policy_hubIdjN4cuda3__47maximumIvEEE10Policy1000EPdjS8_dNS5_3std3__410__identityEEEvT0_PT3_T1_NS0_13GridEvenShareISI_EET2_T4__param_0,
	.param .u64 .ptr .align 1 _ZN3cub18CUB_300001_SM_10006detail6reduce18DeviceReduceKernelINS2_10policy_hubIdjN4cuda3__47maximumIvEEE10Policy1000EPdjS8_dNS5_3std3__410__identityEEEvT0_PT3_T1_NS0_13GridEvenShareISI_EET2_T4__param_1,
	.param .u32 _ZN3cub18CUB_300001_SM_10006detail6reduce18DeviceReduceKernelINS2_10policy_hubIdjN4cuda3__47maximumIvEEE10Policy1000EPdjS8_dNS5_3std3__410__identityEEEvT0_PT3_T1_NS0_13GridEvenShareISI_EET2_T4__param_2,
	.param .align 4 .b8 _ZN3cub18CUB_300001_SM_10006detail6reduce18DeviceReduceKernelINS2_10policy_hubIdjN4cuda3__47maximumIvEEE10Policy1000EPdjS8_dNS5_3std3__410__identityEEEvT0_PT3_T1_NS0_13GridEvenShareISI_EET2_T4__param_3[40],
	.param .align 1 .b8 _ZN3cub18CUB_300001_SM_10006detail6reduce18DeviceReduceKernelINS2_10policy_hubIdjN4cuda3__47maximumIvEEE10Policy1000EPdjS8_dNS5_3std3__410__identityEEEvT0_PT3_T1_NS0_13GridEvenShareISI_EET2_T4__param_4[1],
	.param .align 1 .b8 _ZN3cub18CUB_300001_SM_10006detail6reduce18DeviceReduceKernelINS2_10policy_hubIdjN4cuda3__47maximumIvEEE10Policy1000EPdjS8_dNS5_3std3__410__identityEEEvT0_PT3_T1_NS0_13GridEvenShareISI_EET2_T4__param_5[1]
)
.maxntid 256
{
	.reg .pred 	%p<217>;
	.reg .b32 	%r<542>;
	.reg .b64 	%rd<197>;
	.reg .b64 	%fd<375>;
	// demoted variable
	.shared .align 8 .b8 _ZZN3cub18CUB_300001_SM_10006detail6reduce18DeviceReduceKernelINS2_10policy_hubIdjN4cuda3__47maximumIvEEE10Policy1000EPdjS8_dNS5_3std3__410__identityEEEvT0_PT3_T1_NS0_13GridEvenShareISI_EET2_T4_E12temp_storage[80];
	ld.param.u32 	%r1, [_ZN3cub18CUB_300001_SM_10006detail6reduce18DeviceReduceKernelINS2_10policy_hubIdjN4cuda3__47maximumIvEEE10Policy1000EPdjS8_dNS5_3std3__410__identityEEEvT0_PT3_T1_NS0_13GridEvenShareISI_EET2_T4__param_3+20];
	ld.param.u64 	%rd1, [_ZN3cub18CUB_300001_SM_10006detail6reduce18DeviceReduceKernelINS2_10policy_hubIdjN4cuda3__47maximumIvEEE10Policy1000EPdjS8_dNS5_3std3__410__identityEEEvT0_PT3_T1_NS0_13GridEvenShareISI_EET2_T4__param_0];
	ld.param.u32 	%r2, [_ZN3cub18CUB_300001_SM_10006detail6reduce18DeviceReduceKernelINS2_10policy_hubIdjN4cuda3__47maximumIvEEE10Policy1000EPdjS8_dNS5_3std3__410__identityEEEvT0_PT3_T1_NS0_13GridEvenShareISI_EET2_T4__param_3+24];
	mov.u32 	%r3, %ctaid.x;
	shl.b32 	%r4, %r2, 11;
	shl.b32 	%r5, %r3, 11;
	and.b64  	%rd3, %rd1, 31;
	setp.ne.s64 	%p1, %rd3, 0;
	@%p1 bra 	$L__BB4_36;
	sub.s32 	%r6, %r1, %r5;
	setp.gt.u32 	%p109, %r6, 2047;
	@%p109 bra 	$L__BB4_20;
	mov.u32 	%r7, %tid.x;
	setp.ge.u32 	%p158, %r7, %r6;
	mov.f64 	%fd355, 0d0000000000000000;
	mov.u32 	%r512, %r7;
	@%p158 bra 	$L__BB4_4;
	add.s32 	%r378, %r5, %r7;
	mul.wide.u32 	%rd157, %r378, 8;
	add.s64 	%rd156, %rd1, %rd157;
	// begin inline asm
	ld.global.nc.u64 %rd155, [%rd156];
	// end inline asm
	mov.b64 	%fd355, %rd155;
	add.s32 	%r512, %r7, 256;
$L__BB4_4:
	setp.ge.u32 	%p159, %r512, %r6;
	@%p159 bra 	$L__BB4_11;
	not.b32 	%r379, %r512;
	add.s32 	%r10, %r1, %r379;
	and.b32  	%r380, %r10, 768;
	setp.eq.s32 	%p160, %r380, 768;
	@%p160 bra 	$L__BB4_8;
	add.s32 	%r510, %r512, %r5;
	shr.u32 	%r381, %r10, 8;
	add.s32 	%r382, %r381, 1;
	and.b32  	%r383, %r382, 3;
	neg.s32 	%r509, %r383;
$L__BB4_7:
	.pragma "nounroll";
	mul.wide.u32 	%rd160, %r510, 8;
	add.s64 	%rd159, %rd1, %rd160;
	// begin inline asm
	ld.global.nc.u64 %rd158, [%rd159];
	// end inline asm
	mov.b64 	%fd269, %rd158;
	setp.lt.f64 	%p161, %fd355, %fd269;
	selp.f64 	%fd355, %fd269, %fd355, %p161;
	add.s32 	%r512, %r512, 256;
	add.s32 	%r510, %r510, 256;
	add.s32 	%r509, %r509, 1;
	setp.ne.s32 	%p162, %r509, 0;
	@%p162 bra 	$L__BB4_7;
$L__BB4_8:
	sub.s32 	%r384, %r10, %r5;
	setp.lt.u32 	%p163, %r384, 768;
	@%p163 bra 	$L__BB4_11;
	add.s32 	%r514, %r512, 512;
	add.s32 	%r513, %r512, %r5;
$L__BB4_10:
	mul.wide.u32 	%rd169, %r513, 8;
	add.s64 	%rd162, %rd1, %rd169;
	// begin inline asm
	ld.global.nc.u64 %rd161, [%rd162];
	// end inline asm
	mov.b64 	%fd270, %rd161;
	setp.lt.f64 	%p164, %fd355, %fd270;
	selp.f64 	%fd271, %fd270, %fd355, %p164;
	add.s32 	%r385, %r513, 256;
	mul.wide.u32 	%rd170, %r385, 8;
	add.s64 	%rd164, %rd1, %rd170;
	// begin inline asm
	ld.global.nc.u64 %rd163, [%rd164];
	// end inline asm
	mov.b64 	%fd272, %rd163;
	setp.lt.f64 	%p165, %fd271, %fd272;
	selp.f64 	%fd273, %fd272, %fd271, %p165;
	add.s32 	%r386, %r513, 512;
	mul.wide.u32 	%rd171, %r386, 8;
	add.s64 	%rd166, %rd1, %rd171;
	// begin inline asm
	ld.global.nc.u64 %rd165, [%rd166];
	// end inline asm
	mov.b64 	%fd274, %rd165;
	setp.lt.f64 	%p166, %fd273, %fd274;
	selp.f64 	%fd275, %fd274, %fd273, %p166;
	add.s32 	%r387, %r513, 768;
	mul.wide.u32 	%rd172, %r387, 8;
	add.s64 	%rd168, %rd1, %rd172;
	// begin inline asm
	ld.global.nc.u64 %rd167, [%rd168];
	// end inline asm
	mov.b64 	%fd276, %rd167;
	setp.lt.f64 	%p167, %fd275, %fd276;
	selp.f64 	%fd355, %fd276, %fd275, %p167;
	add.s32 	%r24, %r514, 1024;
	add.s32 	%r388, %r514, 512;
	add.s32 	%r513, %r513, 1024;
	setp.lt.s32 	%p168, %r388, %r6;
	mov.u32 	%r514, %r24;
	@%p168 bra 	$L__BB4_10;
$L__BB4_11:
	setp.lt.u32 	%p169, %r6, 256;
	@%p169 bra 	$L__BB4_16;
	// begin inline asm
	mov.u32 %r452, %laneid;
	// end inline asm
	mov.b64 	%rd183, %fd355;
	mov.b64 	{%r454, %r459}, %rd183;
	mov.b32 	%r460, 1;
	mov.b32 	%r501, 31;
	mov.b32 	%r502, -1;
	// begin inline asm
	shfl.sync.down.b32 %r453, %r454, %r460, %r501, %r502;
	// end inline asm
	// begin inline asm
	shfl.sync.down.b32 %r458, %r459, %r460, %r501, %r502;
	// end inline asm
	mov.b64 	%rd184, {%r453, %r458};
	mov.b64 	%fd324, %rd184;
	setp.gt.s32 	%p197, %r452, 30;
	setp.lt.f64 	%p198, %fd355, %fd324;
	selp.f64 	%fd325, %fd324, %fd355, %p198;
	selp.f64 	%fd326, %fd355, %fd325, %p197;
	mov.b64 	%rd185, %fd326;
	mov.b64 	{%r464, %r469}, %rd185;
	mov.b32 	%r470, 2;
	// begin inline asm
	shfl.sync.down.b32 %r463, %r464, %r470, %r501, %r502;
	// end inline asm
	// begin inline asm
	shfl.sync.down.b32 %r468, %r469, %r470, %r501, %r502;
	// end inline asm
	mov.b64 	%rd186, {%r463, %r468};
	mov.b64 	%fd327, %rd186;
	setp.gt.s32 	%p199, %r452, 29;
	setp.lt.f64 	%p200, %fd326, %fd327;
	selp.f64 	%fd328, %fd327, %fd326, %p200;
	selp.f64 	%fd329, %fd326, %fd328, %p199;
	mov.b64 	%rd187, %fd329;
	mov.b64 	{%r474, %r479}, %rd187;
	mov.b32 	%r480, 4;
	// begin inline asm
	shfl.sync.down.b32 %r473, %r474, %r480, %r501, %r502;
	// end inline asm
	// begin inline asm
	shfl.sync.down.b32 %r478, %r479, %r480, %r501, %r502;
	// end inline asm
	mov.b64 	%rd188, {%r473, %r478};
	mov.b64 	%fd330, %rd188;
	setp.gt.s32 	%p201, %r452, 27;
	setp.lt.f64 	%p202, %fd329, %fd330;
	selp.f64 	%fd331, %fd330, %fd329, %p202;
	selp.f64 	%fd332, %fd329, %fd331, %p201;
	mov.b64 	%rd189, %fd332;
	mov.b64 	{%r484, %r489}, %rd189;
	mov.b32 	%r490, 8;
	// begin inline asm
	shfl.sync.down.b32 %r483, %r484, %r490, %r501, %r502;
	// end inline asm
	// begin inline asm
	shfl.sync.down.b32 %r488, %r489, %r490, %r501, %r502;
	// end inline asm
	mov.b64 	%rd190, {%r483, %r488};
	mov.b64 	%fd333, %rd190;
	setp.gt.s32 	%p203, %r452, 23;
	setp.lt.f64 	%p204, %fd332, %fd333;
	selp.f64 	%fd334, %fd333, %fd332, %p204;
	selp.f64 	%fd335, %fd332, %fd334, %p203;
	mov.b64 	%rd191, %fd335;
	mov.b64 	{%r494, %r499}, %rd191;
	mov.b32 	%r500, 16;
	// begin inline asm
	shfl.sync.down.b32 %r493, %r494, %r500, %r501, %r502;
	// end inline asm
	// begin inline asm
	shfl.sync.down.b32 %r498, %r499, %r500, %r501, %r502;
	// end inline asm
	mov.b64 	%rd192, {%r493, %r498};
	mov.b64 	%fd336, %rd192;
	setp.gt.s32 	%p205, %r452, 15;
	setp.lt.f64 	%p206, %fd335, %fd336;
	selp.f64 	%fd10, %fd336, %fd335, %p206;
	selp.f64 	%fd374, %fd335, %fd10, %p205;
	setp.ne.s32 	%p207, %r452, 0;
	@%p207 bra 	$L__BB4_14;
	shr.u32 	%r503, %r7, 2;
	and.b32  	%r504, %r503, 248;
	mov.u32 	%r505, _ZZN3cub18CUB_300001_SM_10006detail6reduce18DeviceReduceKernelINS2_10policy_hubIdjN4cuda3__47maximumIvEEE10Policy1000EPdjS8_dNS5_3std3__410__identityEEEvT0_PT3_T1_NS0_13GridEvenShareISI_EET2_T4_E12temp_storage;
	add.s32 	%r506, %r505, %r504;
	st.shared.f64 	[%r506+8], %fd10;
$L__BB4_14:
	bar.sync 	0;
	setp.ne.s32 	%p208, %r7, 0;
	@%p208 bra 	$L__BB4_71;
	ld.shared.f64 	%fd337, [_ZZN3cub18CUB_300001_SM_10006detail6reduce18DeviceReduceKernelINS2_10policy_hubIdjN4cuda3__47maximumIvEEE10Policy1000EPdjS8_dNS5_3std3__410__identityEEEvT0_PT3_T1_NS0_13GridEvenShareISI_EET2_T4_E12temp_storage+16];
	setp.lt.f64 	%p209, %fd374, %fd337;
	selp.f64 	%fd338, %fd337, %fd374, %p209;
	ld.shared.f64 	%fd339, [_ZZN3cub18CUB_300001_SM_10006detail6reduce18DeviceReduceKernelINS2_10policy_hubIdjN4cuda3__47maximumIvEEE10Policy1000EPdjS8_dNS5_3std3__410__identityEEEvT0_PT3_T1_NS0_13GridEvenShareISI_EET2_T4_E12temp_storage+24];
	setp.lt.f64 	%p210, %fd338, %fd339;
	selp.f64 	%fd340, %fd339, %fd338, %p210;
	ld.shared.f64 	%fd341, [_ZZN3cub18CUB_300001_SM_10006detail6reduce18DeviceReduceKernelINS2_10policy_hubIdjN4cuda3__47maximumIvEEE10Policy1000EPdjS8_dNS5_3std3__410__identityEEEvT0_PT3_T1_NS0_13GridEvenShareISI_EET2_T4_E12temp_storage+32];
	setp.lt.f64 	%p211, %fd340, %fd341;
	selp.f64 	%fd342, %fd341, %fd340, %p211;
	ld.shared.f64 	%fd343, [_ZZN3cub18CUB_300001_SM_10006detail6reduce18DeviceReduceKernelINS2_10policy_hubIdjN4cuda3__47maximumIvEEE10Policy1000EPdjS8_dNS5_3std3__410__identityEEEvT0_PT3_T1_NS0_13GridEvenShareISI_EET2_T4_E12temp_storage+40];
	setp.lt.f64 	%p212, %fd342, %fd343;
	selp.f64 	%fd344, %fd343, %fd342, %p212;
	ld.shared.f64 	%fd345, [_ZZN3cub18CUB_300001_SM_10006detail6reduce18DeviceReduceKernelINS2_10policy_hubIdjN4cuda3__47maximumIvEEE10Policy1000EPdjS8_dNS5_3std3__410__identityEEEvT0_PT3_T1_NS0_13GridEvenShareISI_EET2_T4_E12temp_storage+48];
	setp.lt.f64 	%p213, %fd344, %fd345;
	selp.f64 	%fd346, %fd345, %fd344, %p213;
	ld.shared.f64 	%fd347, [_ZZN3cub18CUB_300001_SM_10006detail6reduce18DeviceReduceKernelINS2_10policy_hubIdjN4cuda3__47maximumIvEEE10Policy1000EPdjS8_dNS5_3std3__410__identityEEEvT0_PT3_T1_NS0_13GridEvenShareISI_EET2_T4_E12temp_storage+56];
	setp.lt.f64 	%p214, %fd346, %fd347;
	selp.f64 	%fd348, %fd347, %fd346, %p214;
	ld.shared.f64 	%fd349, [_ZZN3cub18CUB_300001_SM_10006detail6reduce18DeviceReduceKernelINS2_10policy_hubIdjN4cuda3__47maximumIvEEE10Policy1000EPdjS8_dNS5_3std3__410__identityEEEvT0_PT3_T1_NS0_13GridEvenShareISI_EET2_T4_E12temp_storage+64];
	setp.lt.f64 	%p215, %fd348, %fd349;
	selp.f64 	%fd374, %fd349, %fd348, %p215;
	bra.uni 	$L__BB4_71;
$L__BB4_16:
	// begin inline asm
	mov.u32 %r389, %laneid;
	// end inline asm
	and.b32  	%r440, %r7, 992;
	add.s32 	%r441, %r440, 32;
	setp.gt.u32 	%p170, %r441, %r6;
	not.b32 	%r442, %r440;
	add.s32 	%r443, %r6, %r442;
	selp.b32 	%r438, %r443, 31, %p170;
	mov.b64 	%rd173, %fd355;
	mov.b64 	{%r391, %r396}, %rd173;
	mov.b32 	%r397, 1;
	mov.b32 	%r439, -1;
	// begin inline asm
	shfl.sync.down.b32 %r390, %r391, %r397, %r438, %r439;
	// end inline asm
	// begin inline asm
	shfl.sync.down.b32 %r395, %r396, %r397, %r438, %r439;
	// end inline asm
	mov.b64 	%rd174, {%r390, %r395};
	mov.b64 	%fd277, %rd174;
	setp.lt.s32 	%p171, %r389, %r438;
	setp.lt.f64 	%p172, %fd355, %fd277;
	selp.f64 	%fd278, %fd277, %fd355, %p172;
	selp.f64 	%fd279, %fd278, %fd355, %p171;
	mov.b64 	%rd175, %fd279;
	mov.b64 	{%r401, %r406}, %rd175;
	mov.b32 	%r407, 2;
	// begin inline asm
	shfl.sync.down.b32 %r400, %r401, %r407, %r438, %r439;
	// end inline asm
	// begin inline asm
	shfl.sync.down.b32 %r405, %r406, %r407, %r438, %r439;
	// end inline asm
	mov.b64 	%rd176, {%r400, %r405};
	mov.b64 	%fd280, %rd176;
	add.s32 	%r444, %r389, 2;
	setp.gt.s32 	%p173, %r444, %r438;
	setp.lt.f64 	%p174, %fd279, %fd280;
	selp.f64 	%fd281, %fd280, %fd279, %p174;
	selp.f64 	%fd282, %fd279, %fd281, %p173;
	mov.b64 	%rd177, %fd282;
	mov.b64 	{%r411, %r416}, %rd177;
	mov.b32 	%r417, 4;
	// begin inline asm
	shfl.sync.down.b32 %r410, %r411, %r417, %r438, %r439;
	// end inline asm
	// begin inline asm
	shfl.sync.down.b32 %r415, %r416, %r417, %r438, %r439;
	// end inline asm
	mov.b64 	%rd178, {%r410, %r415};
	mov.b64 	%fd283, %rd178;
	add.s32 	%r445, %r389, 4;
	setp.gt.s32 	%p175, %r445, %r438;
	setp.lt.f64 	%p176, %fd282, %fd283;
	selp.f64 	%fd284, %fd283, %fd282, %p176;
	selp.f64 	%fd285, %fd282, %fd284, %p175;
	mov.b64 	%rd179, %fd285;
	mov.b64 	{%r421, %r426}, %rd179;
	mov.b32 	%r427, 8;
	// begin inline asm
	shfl.sync.down.b32 %r420, %r421, %r427, %r438, %r439;
	// end inline asm
	// begin inline asm
	shfl.sync.down.b32 %r425, %r426, %r427, %r438, %r439;
	// end inline asm
	mov.b64 	%rd180, {%r420, %r425};
	mov.b64 	%fd286, %rd180;
	add.s32 	%r446, %r389, 8;
	setp.gt.s32 	%p177, %r446, %r438;
	setp.lt.f64 	%p178, %fd285, %fd286;
	selp.f64 	%fd287, %fd286, %fd285, %p178;
	selp.f64 	%fd288, %fd285, %fd287, %p177;
	mov.b64 	%rd181, %fd288;
	mov.b64 	{%r431, %r436}, %rd181;
	mov.b32 	%r437, 16;
	// begin inline asm
	shfl.sync.down.b32 %r430, %r431, %r437, %r438, %r439;
	// end inline asm
	// begin inline asm
	shfl.sync.down.b32 %r435, %r436, %r437, %r438, %r439;
	// end inline asm
	mov.b64 	%rd182, {%r430, %r435};
	mov.b64 	%fd289, %rd182;
	add.s32 	%r447, %r389, 16;
	setp.gt.s32 	%p179, %r447, %r438;
	setp.lt.f64 	%p180, %fd288, %fd289;
	selp.f64 	%fd290, %fd289, %fd288, %p180;
	selp.f64 	%fd374, %fd288, %fd290, %p179;
	setp.ne.s32 	%p181, %r389, 0;
	@%p181 bra 	$L__BB4_18;
	shr.u32 	%r448, %r7, 2;
	and.b32  	%r449, %r448, 248;
	mov.u32 	%r450, _ZZN3cub18CUB_300001_SM_10006detail6reduce18DeviceReduceKernelINS2_10policy_hubIdjN4cuda3__47maximumIvEEE10Policy1000EPdjS8_dNS5_3std3__410__identityEEEvT0_PT3_T1_NS0_13GridEvenShareISI_EET2_T4_E12temp_storage;
	add.s32 	%r451, %r450, %r449;
	st.shared.f64 	[%r451+8], %fd374;
$L__BB4_18:
	bar.sync 	0;
	setp.ne.s32 	%p182, %r7, 0;
	@%p182 bra 	$L__BB4_71;
	setp.gt.u32 	%p183, %r6, 32;
	ld.shared.f64 	%fd291, [_ZZN3cub18CUB_300001_SM_10006detail6reduce18DeviceReduceKernelINS2_10policy_hubIdjN4cuda3__47maximumIvEEE10Policy1000EPdjS8_dNS5_3std3__410__identityEEEvT0_PT3_T1_NS0_13GridEvenShareISI_EET2_T4_E12temp_storage+16];
	setp.lt.f64 	%p184, %fd374, %fd291;
	selp.f64 	%fd293, %fd291, %fd374, %p184;
	selp.f64 	%fd294, %fd293, %fd374, %p183;
	setp.gt.u32 	%p185, %r6, 64;
	ld.shared.f64 	%fd296, [_ZZN3cub18CUB_300001_SM_10006detail6reduce18DeviceReduceKernelINS2_10policy_hubIdjN4cuda3__47maximumIvEEE10Policy1000EPdjS8_dNS5_3std3__410__identityEEEvT0_PT3_T1_NS0_13GridEvenShareISI_EET2_T4_E12temp_storage+24];
	setp.lt.f64 	%p186, %fd294, %fd296;
	selp.f64 	%fd298, %fd296, %fd294, %p186;
	selp.f64 	%fd299, %fd298, %fd294, %p185;
	setp.gt.u32 	%p187, %r6, 96;
	ld.shared.f64 	%fd301, [_ZZN3cub18CUB_300001_SM_10006detail6reduce18DeviceReduceKernelINS2_10policy_hubIdjN4cuda3__47maximumIvEEE10Policy1000EPdjS8_dNS5_3std3__410__identityEEEvT0_PT3_T1_NS0_13GridEvenShareISI_EET2_T4_E12temp_storage+32];
	setp.lt.f64 	%p188, %fd299, %fd301;
	selp.f64 	%fd303, %fd301, %fd299, %p188;
	selp.f64 	%fd304, %fd303, %fd299, %p187;
	setp.gt.u32 	%p189, %r6, 128;
	ld.shared.f64 	%fd306, [_ZZN3cub18CUB_300001_SM_10006detail6reduce18DeviceReduceKernelINS2_10policy_hubIdjN4cuda3__47maximumIvEEE10Policy1000EPdjS8_dNS5_3std3__410__identityEEEvT0_PT3_T1_NS0_13GridEvenShareISI_EET2_T4_E12temp_storage+40];
	setp.lt.f64 	%p190, %fd304, %fd306;
	selp.f64 	%fd308, %fd306, %fd304, %p190;
	selp.f64 	%fd309, %fd308, %fd304, %p189;
	setp.gt.u32 	%p191, %r6, 160;
	ld.shared.f64 	%fd311, [_ZZN3cub18CUB_300001_SM_10006detail6reduce18DeviceReduceKernelINS2_10policy_hubIdjN4cuda3__47maximumIvEEE10Policy1000EPdjS8_dNS5_3std3__410__identityEEEvT0_PT3_T1_NS0_13GridEvenShareISI_EET2_T4_E12temp_storage+48];
	setp.lt.f64 	%p192, %fd309, %fd311;
	selp.f64 	%fd313, %fd311, %fd309, %p192;
	selp.f64 	%fd314, %fd313, %fd309, %p191;
	setp.gt.u32 	%p193, %r6, 192;
	ld.shared.f64 	%fd316, [_ZZN3cub18CUB_300001_SM_10006detail6reduce18DeviceReduceKernelINS2_10policy_hubIdjN4cuda3__47maximumIvEEE10Policy1000EPdjS8_dNS5_3std3__410__identityEEEvT0_PT3_T1_NS0_13GridEvenShareISI_EET2_T4_E12temp_storage+56];
	setp.lt.f64 	%p194, %fd314, %fd316;
	selp.f64 	%fd318, %fd316, %fd314, %p194;
	selp.f64 	%fd319, %fd318, %fd314, %p193;
	setp.gt.u32 	%p195, %r6, 224;
	ld.shared.f64 	%fd321, [_ZZN3cub18CUB_300001_SM_10006detail6reduce18DeviceReduceKernelINS2_10policy_hubIdjN4cuda3__47maximumIvEEE10Policy1000EPdjS8_dNS5_3std3__410__identityEEEvT0_PT3_T1_NS0_13GridEvenShareISI_EET2_T4_E12temp_storage+64];
	setp.lt.f64 	%p196, %fd319, %fd321;
	selp.f64 	%fd323, %fd321, %fd319, %p196;
	selp.f64 	%fd374, %fd323, %fd319, %p195;
	bra.uni 	$L__BB4_71;
$L__BB4_20:
	mov.u32 	%r26, %tid.x;
	shl.b32 	%r305, %r26, 2;
	add.s32 	%r306, %r5, %r305;
	mul.wide.u32 	%rd113, %r306, 8;
	add.s64 	%rd103, %rd1, %rd113;
	// begin inline asm
	ld.global.nc.v2.u64 {%rd101, %rd102}, [%rd103];
	// end inline asm
	add.s64 	%rd106, %rd103, 16;
	// begin inline asm
	ld.global.nc.v2.u64 {%rd104, %rd105}, [%rd106];
	// end inline asm
	mov.b64 	%fd203, %rd101;
	mov.b64 	%fd204, %rd102;
	mov.b64 	%fd205, %rd104;
	mov.b64 	%fd206, %rd105;
	add.s64 	%rd109, %rd103, 8192;
	// begin inline asm
	ld.global.nc.v2.u64 {%rd107, %rd108}, [%rd109];
	// end inline asm
	add.s64 	%rd112, %rd103, 8208;
	// begin inline asm
	ld.global.nc.v2.u64 {%rd110, %rd111}, [%rd112];
	// end inline asm
	mov.b64 	%fd207, %rd107;
	mov.b64 	%fd208, %rd108;
	mov.b64 	%fd209, %rd110;
	mov.b64 	%fd210, %rd111;
	setp.lt.f64 	%p110, %fd203, %fd204;
	selp.f64 	%fd211, %fd204, %fd203, %p110;
	setp.lt.f64 	%p111, %fd211, %fd205;
	selp.f64 	%fd212, %fd205, %fd211, %p111;
	setp.lt.f64 	%p112, %fd212, %fd206;
	selp.f64 	%fd213, %fd206, %fd212, %p112;
	setp.lt.f64 	%p113, %fd213, %fd207;
	selp.f64 	%fd214, %fd207, %fd213, %p113;
	setp.lt.f64 	%p114, %fd214, %fd208;
	selp.f64 	%fd215, %fd208, %fd214, %p114;
	setp.lt.f64 	%p115, %fd215, %fd209;
	selp.f64 	%fd216, %fd209, %fd215, %p115;
	setp.lt.f64 	%p116, %fd216, %fd210;
	selp.f64 	%fd361, %fd210, %fd216, %p116;
	setp.lt.u32 	%p117, %r6, %r4;
	@%p117 bra 	$L__BB4_32;
	add.s32 	%r27, %r4, %r5;
	add.s32 	%r516, %r27, 256;
	add.s32 	%r515, %r27, %r26;
	mov.b32 	%r517, 0;
$L__BB4_22:
	add.s32 	%r5, %r5, %r4;
	add.s32 	%r308, %r1, -2048;
	setp.gt.u32 	%p118, %r5, %r308;
	@%p118 bra 	$L__BB4_24;
	cvt.u64.u32 	%rd126, %r5;
	cvt.u64.u32 	%rd127, %r305;
	add.s64 	%rd128, %rd126, %rd127;
	shl.b64 	%rd129, %rd128, 3;
	add.s64 	%rd116, %rd1, %rd129;
	// begin inline asm
	ld.global.nc.v2.u64 {%rd114, %rd115}, [%rd116];
	// end inline asm
	add.s64 	%rd119, %rd116, 16;
	// begin inline asm
	ld.global.nc.v2.u64 {%rd117, %rd118}, [%rd119];
	// end inline asm
	mov.b64 	%fd217, %rd114;
	mov.b64 	%fd218, %rd115;
	mov.b64 	%fd219, %rd117;
	mov.b64 	%fd220, %rd118;
	add.s64 	%rd122, %rd116, 8192;
	// begin inline asm
	ld.global.nc.v2.u64 {%rd120, %rd121}, [%rd122];
	// end inline asm
	add.s64 	%rd125, %rd116, 8208;
	// begin inline asm
	ld.global.nc.v2.u64 {%rd123, %rd124}, [%rd125];
	// end inline asm
	mov.b64 	%fd221, %rd120;
	mov.b64 	%fd222, %rd121;
	mov.b64 	%fd223, %rd123;
	mov.b64 	%fd224, %rd124;
	setp.lt.f64 	%p119, %fd361, %fd217;
	selp.f64 	%fd225, %fd217, %fd361, %p119;
	setp.lt.f64 	%p120, %fd225, %fd218;
	selp.f64 	%fd226, %fd218, %fd225, %p120;
	setp.lt.f64 	%p121, %fd226, %fd219;
	selp.f64 	%fd227, %fd219, %fd226, %p121;
	setp.lt.f64 	%p122, %fd227, %fd220;
	selp.f64 	%fd228, %fd220, %fd227, %p122;
	setp.lt.f64 	%p123, %fd228, %fd221;
	selp.f64 	%fd229, %fd221, %fd228, %p123;
	setp.lt.f64 	%p124, %fd229, %fd222;
	selp.f64 	%fd230, %fd222, %fd229, %p124;
	setp.lt.f64 	%p125, %fd230, %fd223;
	selp.f64 	%fd231, %fd223, %fd230, %p125;
	setp.lt.f64 	%p126, %fd231, %fd224;
	selp.f64 	%fd361, %fd224, %fd231, %p126;
	sub.s32 	%r310, %r1, %r5;
	setp.lt.u32 	%p127, %r310, %r4;
	add.s32 	%r517, %r517, 1;
	add.s32 	%r516, %r516, %r4;
	add.s32 	%r515, %r515, %r4;
	@%p127 bra 	$L__BB4_32;
	bra.uni 	$L__BB4_22;
$L__BB4_24:
	setp.le.u32 	%p128, %r1, %r5;
	@%p128 bra 	$L__BB4_32;
	sub.s32 	%r38, %r1, %r5;
	setp.ge.s32 	%p129, %r26, %r38;
	@%p129 bra 	$L__BB4_32;
	not.b32 	%r311, %r26;
	add.s32 	%r312, %r1, %r311;
	sub.s32 	%r313, %r312, %r27;
	mul.lo.s32 	%r314, %r2, %r517;
	shl.b32 	%r315, %r314, 11;
	sub.s32 	%r39, %r313, %r315;
	shr.u32 	%r316, %r312, 8;
	add.s32 	%r40, %r316, 1;
	and.b32  	%r317, %r312, 768;
	setp.eq.s32 	%p130, %r317, 768;
	mov.u32 	%r522, %r26;
	@%p130 bra 	$L__BB4_29;
	and.b32  	%r318, %r40, 3;
	neg.s32 	%r519, %r318;
	mov.u32 	%r522, %r26;
$L__BB4_28:
	.pragma "nounroll";
	mul.wide.u32 	%rd132, %r515, 8;
	add.s64 	%rd131, %rd1, %rd132;
	// begin inline asm
	ld.global.nc.u64 %rd130, [%rd131];
	// end inline asm
	mov.b64 	%fd233, %rd130;
	setp.lt.f64 	%p131, %fd361, %fd233;
	selp.f64 	%fd361, %fd233, %fd361, %p131;
	add.s32 	%r522, %r522, 256;
	add.s32 	%r515, %r515, 256;
	add.s32 	%r519, %r519, 1;
	setp.ne.s32 	%p132, %r519, 0;
	@%p132 bra 	$L__BB4_28;
$L__BB4_29:
	setp.lt.u32 	%p133, %r39, 768;
	@%p133 bra 	$L__BB4_32;
	add.s32 	%r524, %r522, 512;
	add.s32 	%r523, %r522, %r516;
$L__BB4_31:
	add.s32 	%r319, %r523, -256;
	mul.wide.u32 	%rd141, %r319, 8;
	add.s64 	%rd134, %rd1, %rd141;
	// begin inline asm
	ld.global.nc.u64 %rd133, [%rd134];
	// end inline asm
	mov.b64 	%fd234, %rd133;
	setp.lt.f64 	%p134, %fd361, %fd234;
	selp.f64 	%fd235, %fd234, %fd361, %p134;
	mul.wide.u32 	%rd142, %r523, 8;
	add.s64 	%rd136, %rd1, %rd142;
	// begin inline asm
	ld.global.nc.u64 %rd135, [%rd136];
	// end inline asm
	mov.b64 	%fd236, %rd135;
	setp.lt.f64 	%p135, %fd235, %fd236;
	selp.f64 	%fd237, %fd236, %fd235, %p135;
	add.s32 	%r320, %r523, 256;
	mul.wide.u32 	%rd143, %r320, 8;
	add.s64 	%rd138, %rd1, %rd143;
	// begin inline asm
	ld.global.nc.u64 %rd137, [%rd138];
	// end inline asm
	mov.b64 	%fd238, %rd137;
	setp.lt.f64 	%p136, %fd237, %fd238;
	selp.f64 	%fd239, %fd238, %fd237, %p136;
	add.s32 	%r321, %r523, 512;
	mul.wide.u32 	%rd144, %r321, 8;
	add.s64 	%rd140, %rd1, %rd144;
	// begin inline asm
	ld.global.nc.u64 %rd139, [%rd140];
	// end inline asm
	mov.b64 	%fd240, %rd139;
	setp.lt.f64 	%p137, %fd239, %fd240;
	selp.f64 	%fd361, %fd240, %fd239, %p137;
	add.s32 	%r53, %r524, 1024;
	add.s32 	%r322, %r524, 512;
	add.s32 	%r523, %r523, 1024;
	setp.lt.s32 	%p138, %r322, %r38;
	mov.u32 	%r524, %r53;
	@%p138 bra 	$L__BB4_31;
$L__BB4_32:
	// begin inline asm
	mov.u32 %r323, %laneid;
	// end inline asm
	mov.b64 	%rd145, %fd361;
	mov.b64 	{%r325, %r330}, %rd145;
	mov.b32 	%r331, 1;
	mov.b32 	%r372, 31;
	mov.b32 	%r373, -1;
	// begin inline asm
	shfl.sync.down.b32 %r324, %r325, %r331, %r372, %r373;
	// end inline asm
	// begin inline asm
	shfl.sync.down.b32 %r329, %r330, %r331, %r372, %r373;
	// end inline asm
	mov.b64 	%rd146, {%r324, %r329};
	mov.b64 	%fd241, %rd146;
	setp.gt.s32 	%p139, %r323, 30;
	setp.lt.f64 	%p140, %fd361, %fd241;
	selp.f64 	%fd242, %fd241, %fd361, %p140;
	selp.f64 	%fd243, %fd361, %fd242, %p139;
	mov.b64 	%rd147, %fd243;
	mov.b64 	{%r335, %r340}, %rd147;
	mov.b32 	%r341, 2;
	// begin inline asm
	shfl.sync.down.b32 %r334, %r335, %r341, %r372, %r373;
	// end inline asm
	// begin inline asm
	shfl.sync.down.b32 %r339, %r340, %r341, %r372, %r373;
	// end inline asm
	mov.b64 	%rd148, {%r334, %r339};
	mov.b64 	%fd244, %rd148;
	setp.gt.s32 	%p141, %r323, 29;
	setp.lt.f64 	%p142, %fd243, %fd244;
	selp.f64 	%fd245, %fd244, %fd243, %p142;
	selp.f64 	%fd246, %fd243, %fd245, %p141;
	mov.b64 	%rd149, %fd246;
	mov.b64 	{%r345, %r350}, %rd149;
	mov.b32 	%r351, 4;
	// begin inline asm
	shfl.sync.down.b32 %r344, %r345, %r351, %r372, %r373;
	// end inline asm
	// begin inline asm
	shfl.sync.down.b32 %r349, %r350, %r351, %r372, %r373;
	// end inline asm
	mov.b64 	%rd150, {%r344, %r349};
	mov.b64 	%fd247, %rd150;
	setp.gt.s32 	%p143, %r323, 27;
	setp.lt.f64 	%p144, %fd246, %fd247;
	selp.f64 	%fd248, %fd247, %fd246, %p144;
	selp.f64 	%fd249, %fd246, %fd248, %p143;
	mov.b64 	%rd151, %fd249;
	mov.b64 	{%r355, %r360}, %rd151;
	mov.b32 	%r361, 8;
	// begin inline asm
	shfl.sync.down.b32 %r354, %r355, %r361, %r372, %r373;
	// end inline asm
	// begin inline asm
	shfl.sync.down.b32 %r359, %r360, %r361, %r372, %r373;
	// end inline asm
	mov.b64 	%rd152, {%r354, %r359};
	mov.b64 	%fd250, %rd152;
	setp.gt.s32 	%p145, %r323, 23;
	setp.lt.f64 	%p146, %fd249, %fd250;
	selp.f64 	%fd251, %fd250, %fd249, %p146;
	selp.f64 	%fd252, %fd249, %fd251, %p145;
	mov.b64 	%rd153, %fd252;
	mov.b64 	{%r365, %r370}, %rd153;
	mov.b32 	%r371, 16;
	// begin inline asm
	shfl.sync.down.b32 %r364, %r365, %r371, %r372, %r373;
	// end inline asm
	// begin inline asm
	shfl.sync.down.b32 %r369, %r370, %r371, %r372, %r373;
	// end inline asm
	mov.b64 	%rd154, {%r364, %r369};
	mov.b64 	%fd253, %rd154;
	setp.gt.s32 	%p147, %r323, 15;
	setp.lt.f64 	%p148, %fd252, %fd253;
	selp.f64 	%fd25, %fd253, %fd252, %p148;
	selp.f64 	%fd374, %fd252, %fd25, %p147;
	setp.ne.s32 	%p149, %r323, 0;
	@%p149 bra 	$L__BB4_34;
	shr.u32 	%r374, %r26, 2;
	and.b32  	%r375, %r374, 248;
	mov.u32 	%r376, _ZZN3cub18CUB_300001_SM_10006detail6reduce18DeviceReduceKernelINS2_10policy_hubIdjN4cuda3__47maximumIvEEE10Policy1000EPdjS8_dNS5_3std3__410__identityEEEvT0_PT3_T1_NS0_13GridEvenShareISI_EET2_T4_E12temp_storage;
	add.s32 	%r377, %r376, %r375;
	st.shared.f64 	[%r377+8], %fd25;
$L__BB4_34:
	bar.sync 	0;
	setp.ne.s32 	%p150, %r26, 0;
	@%p150 bra 	$L__BB4_71;
	ld.shared.f64 	%fd254, [_ZZN3cub18CUB_300001_SM_10006detail6reduce18DeviceReduceKernelINS2_10policy_hubIdjN4cuda3__47maximumIvEEE10Policy1000EPdjS8_dNS5_3std3__410__identityEEEvT0_PT3_T1_NS0_13GridEvenShareISI_EET2_T4_E12temp_storage+16];
	setp.lt.f64 	%p151, %fd374, %fd254;
	selp.f64 	%fd255, %fd254, %fd374, %p151;
	ld.shared.f64 	%fd256, [_ZZN3cub18CUB_300001_SM_10006detail6reduce18DeviceReduceKernelINS2_10policy_hubIdjN4cuda3__47maximumIvEEE10Policy1000EPdjS8_dNS5_3std3__410__identityEEEvT0_PT3_T1_NS0_13GridEvenShareISI_EET2_T4_E12temp_storage+24];
	setp.lt.f64 	%p152, %fd255, %fd256;
	selp.f64 	%fd257, %fd256, %fd255, %p152;
	ld.shared.f64 	%fd258, [_ZZN3cub18CUB_300001_SM_10006detail6reduce18DeviceReduceKernelINS2_10policy_hubIdjN4cuda3__47maximumIvEEE10Policy1000EPdjS8_dNS5_3std3__410__identityEEEvT0_PT3_T1_NS0_13GridEvenShareISI_EET2_T4_E12temp_storage+32];
	setp.lt.f64 	%p153, %fd257, %fd258;
	selp.f64 	%fd259, %fd258, %fd257, %p153;
	ld.shared.f64 	%fd260, [_ZZN3cub18CUB_300001_SM_10006detail6reduce18DeviceReduceKernelINS2_10policy_hubIdjN4cuda3__47maximumIvEEE10Policy1000EPdjS8_dNS5_3std3__410__identityEEEvT0_PT3_T1_NS0_13GridEvenShareISI_EET2_T4_E12temp_storage+40];
	setp.lt.f64 	%p154, %fd259, %fd260;
	selp.f64 	%fd261, %fd260, %fd259, %p154;
	ld.shared.f64 	%fd262, [_ZZN3cub18CUB_300001_SM_10006detail6reduce18DeviceReduceKernelINS2_10policy_hubIdjN4cuda3__47maximumIvEEE10Policy1000EPdjS8_dNS5_3std3__410__identityEEEvT0_PT3_T1_NS0_13GridEvenShareISI_EET2_T4_E12temp_storage+48];
	setp.lt.f64 	%p155, %fd261, %fd262;
	selp.f64 	%fd263, %fd262, %fd261, %p155;
	ld.shared.f64 	%fd264, [_ZZN3cub18CUB_300001_SM_10006detail6reduce18DeviceReduceKernelINS2_10policy_hubIdjN4cuda3__47maximumIvEEE10Policy1000EPdjS8_dNS5_3std3__410__identityEEEvT0_PT3_T1_NS0_13GridEvenShareISI_EET2_T4_E12temp_storage+56];
	setp.lt.f64 	%p156, %fd263, %fd264;
	selp.f64 	%fd265, %fd264, %fd263, %p156;
	ld.shared.f64 	%fd266, [_ZZN3cub18CUB_300001_SM_10006detail6reduce18DeviceReduceKernelINS2_10policy_hubIdjN4cuda3__47maximumIvEEE10Policy1000EPdjS8_dNS5_3std3__410__identityEEEvT0_PT3_T1_NS0_13GridEvenShareISI_EET2_T4_E12temp_storage+64];
	setp.lt.f64 	%p157, %fd265, %fd266;
	selp.f64 	%fd374, %fd266, %fd265, %p157;
	bra.uni 	$L__BB4_71;
$L__BB4_36:
	sub.s32 	%r55, %r1, %r5;
	setp.gt.u32 	%p2, %r55, 2047;
	@%p2 bra 	$L__BB4_55;
	mov.u32 	%r56, %tid.x;
	setp.ge.u32 	%p51, %r56, %r55;
	mov.f64 	%fd367, 0d0000000000000000;
	mov.u32 	%r529, %r56;
	@%p51 bra 	$L__BB4_39;
	add.s32 	%r176, %r5, %r56;
	mul.wide.u32 	%rd65, %r176, 8;
	add.s64 	%rd64, %rd1, %rd65;
	// begin inline asm
	ld.global.nc.u64 %rd63, [%rd64];
	// end inline asm
	mov.b64 	%fd367, %rd63;
	add.s32 	%r529, %r56, 256;
$L__BB4_39:
	setp.ge.u32 	%p52, %r529, %r55;
	@%p52 bra 	$L__BB4_46;
	not.b32 	%r177, %r529;
	add.s32 	%r59, %r1, %r177;
	and.b32  	%r178, %r59, 768;
	setp.eq.s32 	%p53, %r178, 768;
	@%p53 bra 	$L__BB4_43;
	add.s32 	%r527, %r529, %r5;
	shr.u32 	%r179, %r59, 8;
	add.s32 	%r180, %r179, 1;
	and.b32  	%r181, %r180, 3;
	neg.s32 	%r526, %r181;
$L__BB4_42:
	.pragma "nounroll";
	mul.wide.u32 	%rd68, %r527, 8;
	add.s64 	%rd67, %rd1, %rd68;
	// begin inline asm
	ld.global.nc.u64 %rd66, [%rd67];
	// end inline asm
	mov.b64 	%fd122, %rd66;
	setp.lt.f64 	%p54, %fd367, %fd122;
	selp.f64 	%fd367, %fd122, %fd367, %p54;
	add.s32 	%r529, %r529, 256;
	add.s32 	%r527, %r527, 256;
	add.s32 	%r526, %r526, 1;
	setp.ne.s32 	%p55, %r526, 0;
	@%p55 bra 	$L__BB4_42;
$L__BB4_43:
	sub.s32 	%r182, %r59, %r5;
	setp.lt.u32 	%p56, %r182, 768;
	@%p56 bra 	$L__BB4_46;
	add.s32 	%r531, %r529, 512;
	add.s32 	%r530, %r529, %r5;
$L__BB4_45:
	mul.wide.u32 	%rd77, %r530, 8;
	add.s64 	%rd70, %rd1, %rd77;
	// begin inline asm
	ld.global.nc.u64 %rd69, [%rd70];
	// end inline asm
	mov.b64 	%fd123, %rd69;
	setp.lt.f64 	%p57, %fd367, %fd123;
	selp.f64 	%fd124, %fd123, %fd367, %p57;
	add.s32 	%r183, %r530, 256;
	mul.wide.u32 	%rd78, %r183, 8;
	add.s64 	%rd72, %rd1, %rd78;
	// begin inline asm
	ld.global.nc.u64 %rd71, [%rd72];
	// end inline asm
	mov.b64 	%fd125, %rd71;
	setp.lt.f64 	%p58, %fd124, %fd125;
	selp.f64 	%fd126, %fd125, %fd124, %p58;
	add.s32 	%r184, %r530, 512;
	mul.wide.u32 	%rd79, %r184, 8;
	add.s64 	%rd74, %rd1, %rd79;
	// begin inline asm
	ld.global.nc.u64 %rd73, [%rd74];
	// end inline asm
	mov.b64 	%fd127, %rd73;
	setp.lt.f64 	%p59, %fd126, %fd127;
	selp.f64 	%fd128, %fd127, %fd126, %p59;
	add.s32 	%r185, %r530, 768;
	mul.wide.u32 	%rd80, %r185, 8;
	add.s64 	%rd76, %rd1, %rd80;
	// begin inline asm
	ld.global.nc.u64 %rd75, [%rd76];
	// end inline asm
	mov.b64 	%fd129, %rd75;
	setp.lt.f64 	%p60, %fd128, %fd129;
	selp.f64 	%fd367, %fd129, %fd128, %p60;
	add.s32 	%r73, %r531, 1024;
	add.s32 	%r186, %r531, 512;
	add.s32 	%r530, %r530, 1024;
	setp.lt.s32 	%p61, %r186, %r55;
	mov.u32 	%r531, %r73;
	@%p61 bra 	$L__BB4_45;
$L__BB4_46:
	setp.lt.u32 	%p62, %r55, 256;
	@%p62 bra 	$L__BB4_51;
	// begin inline asm
	mov.u32 %r250, %laneid;
	// end inline asm
	mov.b64 	%rd91, %fd367;
	mov.b64 	{%r252, %r257}, %rd91;
	mov.b32 	%r258, 1;
	mov.b32 	%r299, 31;
	mov.b32 	%r300, -1;
	// begin inline asm
	shfl.sync.down.b32 %r251, %r252, %r258, %r299, %r300;
	// end inline asm
	// begin inline asm
	shfl.sync.down.b32 %r256, %r257, %r258, %r299, %r300;
	// end inline asm
	mov.b64 	%rd92, {%r251, %r256};
	mov.b64 	%fd177, %rd92;
	setp.gt.s32 	%p90, %r250, 30;
	setp.lt.f64 	%p91, %fd367, %fd177;
	selp.f64 	%fd178, %fd177, %fd367, %p91;
	selp.f64 	%fd179, %fd367, %fd178, %p90;
	mov.b64 	%rd93, %fd179;
	mov.b64 	{%r262, %r267}, %rd93;
	mov.b32 	%r268, 2;
	// begin inline asm
	shfl.sync.down.b32 %r261, %r262, %r268, %r299, %r300;
	// end inline asm
	// begin inline asm
	shfl.sync.down.b32 %r266, %r267, %r268, %r299, %r300;
	// end inline asm
	mov.b64 	%rd94, {%r261, %r266};
	mov.b64 	%fd180, %rd94;
	setp.gt.s32 	%p92, %r250, 29;
	setp.lt.f64 	%p93, %fd179, %fd180;
	selp.f64 	%fd181, %fd180, %fd179, %p93;
	selp.f64 	%fd182, %fd179, %fd181, %p92;
	mov.b64 	%rd95, %fd182;
	mov.b64 	{%r272, %r277}, %rd95;
	mov.b32 	%r278, 4;
	// begin inline asm
	shfl.sync.down.b32 %r271, %r272, %r278, %r299, %r300;
	// end inline asm
	// begin inline asm
	shfl.sync.down.b32 %r276, %r277, %r278, %r299, %r300;
	// end inline asm
	mov.b64 	%rd96, {%r271, %r276};
	mov.b64 	%fd183, %rd96;
	setp.gt.s32 	%p94, %r250, 27;
	setp.lt.f64 	%p95, %fd182, %fd183;
	selp.f64 	%fd184, %fd183, %fd182, %p95;
	selp.f64 	%fd185, %fd182, %fd184, %p94;
	mov.b64 	%rd97, %fd185;
	mov.b64 	{%r282, %r287}, %rd97;
	mov.b32 	%r288, 8;
	// begin inline asm
	shfl.sync.down.b32 %r281, %r282, %r288, %r299, %r300;
	// end inline asm
	// begin inline asm
	shfl.sync.down.b32 %r286, %r287, %r288, %r299, %r300;
	// end inline asm
	mov.b64 	%rd98, {%r281, %r286};
	mov.b64 	%fd186, %rd98;
	setp.gt.s32 	%p96, %r250, 23;
	setp.lt.f64 	%p97, %fd185, %fd186;
	selp.f64 	%fd187, %fd186, %fd185, %p97;
	selp.f64 	%fd188, %fd185, %fd187, %p96;
	mov.b64 	%rd99, %fd188;
	mov.b64 	{%r292, %r297}, %rd99;
	mov.b32 	%r298, 16;
	// begin inline asm
	shfl.sync.down.b32 %r291, %r292, %r298, %r299, %r300;
	// end inline asm
	// begin inline asm
	shfl.sync.down.b32 %r296, %r297, %r298, %r299, %r300;
	// end inline asm
	mov.b64 	%rd100, {%r291, %r296};
	mov.b64 	%fd189, %rd100;
	setp.gt.s32 	%p98, %r250, 15;
	setp.lt.f64 	%p99, %fd188, %fd189;
	selp.f64 	%fd37, %fd189, %fd188, %p99;
	selp.f64 	%fd374, %fd188, %fd37, %p98;
	setp.ne.s32 	%p100, %r250, 0;
	@%p100 bra 	$L__BB4_49;
	shr.u32 	%r301, %r56, 2;
	and.b32  	%r302, %r301, 248;
	mov.u32 	%r303, _ZZN3cub18CUB_300001_SM_10006detail6reduce18DeviceReduceKernelINS2_10policy_hubIdjN4cuda3__47maximumIvEEE10Policy1000EPdjS8_dNS5_3std3__410__identityEEEvT0_PT3_T1_NS0_13GridEvenShareISI_EET2_T4_E12temp_storage;
	add.s32 	%r304, %r303, %r302;
	st.shared.f64 	[%r304+8], %fd37;
$L__BB4_49:
	bar.sync 	0;
	setp.ne.s32 	%p101, %r56, 0;
	@%p101 bra 	$L__BB4_71;
	ld.shared.f64 	%fd190, [_ZZN3cub18CUB_300001_SM_10006detail6reduce18DeviceReduceKernelINS2_10policy_hubIdjN4cuda3__47maximumIvEEE10Policy1000EPdjS8_dNS5_3std3__410__identityEEEvT0_PT3_T1_NS0_13GridEvenShareISI_EET2_T4_E12temp_storage+16];
	setp.lt.f64 	%p102, %fd374, %fd190;
	selp.f64 	%fd191, %fd190, %fd374, %p102;
	ld.shared.f64 	%fd192, [_ZZN3cub18CUB_300001_SM_10006detail6reduce18DeviceReduceKernelINS2_10policy_hubIdjN4cuda3__47maximumIvEEE10Policy1000EPdjS8_dNS5_3std3__410__identityEEEvT0_PT3_T1_NS0_13GridEvenShareISI_EET2_T4_E12temp_storage+24];
	setp.lt.f64 	%p103, %fd191, %fd192;
	selp.f64 	%fd193, %fd192, %fd191, %p103;
	ld.shared.f64 	%fd194, [_ZZN3cub18CUB_300001_SM_10006detail6reduce18DeviceReduceKernelINS2_10policy_hubIdjN4cuda3__47maximumIvEEE10Policy1000EPdjS8_dNS5_3std3__410__identityEEEvT0_PT3_T1_NS0_13GridEvenShareISI_EET2_T4_E12temp_storage+32];
	setp.lt.f64 	%p104, %fd193, %fd194;
	selp.f64 	%fd195, %fd194, %fd193, %p104;
	ld.shared.f64 	%fd196, [_ZZN3cub18CUB_300001_SM_10006detail6reduce18DeviceReduceKernelINS2_10policy_hubIdjN4cuda3__47maximumIvEEE10Policy1000EPdjS8_dNS5_3std3__410__identityEEEvT0_PT3_T1_NS0_13GridEvenShareISI_EET2_T4_E12temp_storage+40];
	setp.lt.f64 	%p105, %fd195, %fd196;
	selp.f64 	%fd197, %fd196, %fd195, %p105;
	ld.shared.f64 	%fd198, [_ZZN3cub18CUB_300001_SM_10006detail6reduce18DeviceReduceKernelINS2_10policy_hubIdjN4cuda3__47maximumIvEEE10Policy1000EPdjS8_dNS5_3std3__410__identityEEEvT0_PT3_T1_NS0_13GridEvenShareISI_EET2_T4_E12temp_storage+48];
	setp.lt.f64 	%p106, %fd197, %fd198;
	selp.f64 	%fd199, %fd198, %fd197, %p106;
	ld.shared.f64 	%fd200, [_ZZN3cub18CUB_300001_SM_10006detail6reduce18DeviceReduceKernelINS2_10policy_hubIdjN4cuda3__47maximumIvEEE10Policy1000EPdjS8_dNS5_3std3__410__identityEEEvT0_PT3_T1_NS0_13GridEvenShareISI_EET2_T4_E12temp_storage+56];
	setp.lt.f64 	%p107, %fd199, %fd200;
	selp.f64 	%fd201, %fd200, %fd199, %p107;
	ld.shared.f64 	%fd202, [_ZZN3cub18CUB_300001_SM_10006detail6reduce18DeviceReduceKernelINS2_10policy_hubIdjN4cuda3__47maximumIvEEE10Policy1000EPdjS8_dNS5_3std3__410__identityEEEvT0_PT3_T1_NS0_13GridEvenShareISI_EET2_T4_E12temp_storage+64];
	setp.lt.f64 	%p108, %fd201, %fd202;
	selp.f64 	%fd374, %fd202, %fd201, %p108;
	bra.uni 	$L__BB4_71;
$L__BB4_51:
	// begin inline asm
	mov.u32 %r187, %laneid;
	// end inline asm
	and.b32  	%r238, %r56, 992;
	add.s32 	%r239, %r238, 32;
	setp.gt.u32 	%p63, %r239, %r55;
	not.b32 	%r240, %r238;
	add.s32 	%r241, %r55, %r240;
	selp.b32 	%r236, %r241, 31, %p63;
	mov.b64 	%rd81, %fd367;
	mov.b64 	{%r189, %r194}, %rd81;
	mov.b32 	%r195, 1;
	mov.b32 	%r237, -1;
	// begin inline asm
	shfl.sync.down.b32 %r188, %r189, %r195, %r236, %r237;
	// end inline asm
	// begin inline asm
	shfl.sync.down.b32 %r193, %r194, %r195, %r236, %r237;
	// end inline asm
	mov.b64 	%rd82, {%r188, %r193};
	mov.b64 	%fd130, %rd82;
	setp.lt.s32 	%p64, %r187, %r236;
	setp.lt.f64 	%p65, %fd367, %fd130;
	selp.f64 	%fd131, %fd130, %fd367, %p65;
	selp.f64 	%fd132, %fd131, %fd367, %p64;
	mov.b64 	%rd83, %fd132;
	mov.b64 	{%r199, %r204}, %rd83;
	mov.b32 	%r205, 2;
	// begin inline asm
	shfl.sync.down.b32 %r198, %r199, %r205, %r236, %r237;
	// end inline asm
	// begin inline asm
	shfl.sync.down.b32 %r203, %r204, %r205, %r236, %r237;
	// end inline asm
	mov.b64 	%rd84, {%r198, %r203};
	mov.b64 	%fd133, %rd84;
	add.s32 	%r242, %r187, 2;
	setp.gt.s32 	%p66, %r242, %r236;
	setp.lt.f64 	%p67, %fd132, %fd133;
	selp.f64 	%fd134, %fd133, %fd132, %p67;
	selp.f64 	%fd135, %fd132, %fd134, %p66;
	mov.b64 	%rd85, %fd135;
	mov.b64 	{%r209, %r214}, %rd85;
	mov.b32 	%r215, 4;
	// begin inline asm
	shfl.sync.down.b32 %r208, %r209, %r215, %r236, %r237;
	// end inline asm
	// begin inline asm
	shfl.sync.down.b32 %r213, %r214, %r215, %r236, %r237;
	// end inline asm
	mov.b64 	%rd86, {%r208, %r213};
	mov.b64 	%fd136, %rd86;
	add.s32 	%r243, %r187, 4;
	setp.gt.s32 	%p68, %r243, %r236;
	setp.lt.f64 	%p69, %fd135, %fd136;
	selp.f64 	%fd137, %fd136, %fd135, %p69;
	selp.f64 	%fd138, %fd135, %fd137, %p68;
	mov.b64 	%rd87, %fd138;
	mov.b64 	{%r219, %r224}, %rd87;
	mov.b32 	%r225, 8;
	// begin inline asm
	shfl.sync.down.b32 %r218, %r219, %r225, %r236, %r237;
	// end inline asm
	// begin inline asm
	shfl.sync.down.b32 %r223, %r224, %r225, %r236, %r237;
	// end inline asm
	mov.b64 	%rd88, {%r218, %r223};
	mov.b64 	%fd139, %rd88;
	add.s32 	%r244, %r187, 8;
	setp.gt.s32 	%p70, %r244, %r236;
	setp.lt.f64 	%p71, %fd138, %fd139;
	selp.f64 	%fd140, %fd139, %fd138, %p71;
	selp.f64 	%fd141, %fd138, %fd140, %p70;
	mov.b64 	%rd89, %fd141;
	mov.b64 	{%r229, %r234}, %rd89;
	mov.b32 	%r235, 16;
	// begin inline asm
	shfl.sync.down.b32 %r228, %r229, %r235, %r236, %r237;
	// end inline asm
	// begin inline asm
	shfl.sync.down.b32 %r233, %r234, %r235, %r236, %r237;
	// end inline asm
	mov.b64 	%rd90, {%r228, %r233};
	mov.b64 	%fd142, %rd90;
	add.s32 	%r245, %r187, 16;
	setp.gt.s32 	%p72, %r245, %r236;
	setp.lt.f64 	%p73, %fd141, %fd142;
	selp.f64 	%fd143, %fd142, %fd141, %p73;
	selp.f64 	%fd374, %fd141, %fd143, %p72;
	setp.ne.s32 	%p74, %r187, 0;
	@%p74 bra 	$L__BB4_53;
	shr.u32 	%r246, %r56, 2;
	and.b32  	%r247, %r246, 248;
	mov.u32 	%r248, _ZZN3cub18CUB_300001_SM_10006detail6reduce18DeviceReduceKernelINS2_10policy_hubIdjN4cuda3__47maximumIvEEE10Policy1000EPdjS8_dNS5_3std3__410__identityEEEvT0_PT3_T1_NS0_13GridEvenShareISI_EET2_T4_E12temp_storage;
	add.s32 	%r249, %r248, %r247;
	st.shared.f64 	[%r249+8], %fd374;
$L__BB4_53:
	bar.sync 	0;
	setp.ne.s32 	%p75, %r56, 0;
	@%p75 bra 	$L__BB4_71;
	setp.gt.u32 	%p76, %r55, 32;
	ld.shared.f64 	%fd144, [_ZZN3cub18CUB_300001_SM_10006detail6reduce18DeviceReduceKernelINS2_10policy_hubIdjN4cuda3__47maximumIvEEE10Policy1000EPdjS8_dNS5_3std3__410__identityEEEvT0_PT3_T1_NS0_13GridEvenShareISI_EET2_T4_E12temp_storage+16];
	setp.lt.f64 	%p77, %fd374, %fd144;
	selp.f64 	%fd146, %fd144, %fd374, %p77;
	selp.f64 	%fd147, %fd146, %fd374, %p76;
	setp.gt.u32 	%p78, %r55, 64;
	ld.shared.f64 	%fd149, [_ZZN3cub18CUB_300001_SM_10006detail6reduce18DeviceReduceKernelINS2_10policy_hubIdjN4cuda3__47maximumIvEEE10Policy1000EPdjS8_dNS5_3std3__410__identityEEEvT0_PT3_T1_NS0_13GridEvenShareISI_EET2_T4_E12temp_storage+24];
	setp.lt.f64 	%p79, %fd147, %fd149;
	selp.f64 	%fd151, %fd149, %fd147, %p79;
	selp.f64 	%fd152, %fd151, %fd147, %p78;
	setp.gt.u32 	%p80, %r55, 96;
	ld.shared.f64 	%fd154, [_ZZN3cub18CUB_300001_SM_10006detail6reduce18DeviceReduceKernelINS2_10policy_hubIdjN4cuda3__47maximumIvEEE10Policy1000EPdjS8_dNS5_3std3__410__identityEEEvT0_PT3_T1_NS0_13GridEvenShareISI_EET2_T4_E12temp_storage+32];
	setp.lt.f64 	%p81, %fd152, %fd154;
	selp.f64 	%fd156, %fd154, %fd152, %p81;
	selp.f64 	%fd157, %fd156, %fd152, %p80;
	setp.gt.u32 	%p82, %r55, 128;
	ld.shared.f64 	%fd159, [_ZZN3cub18CUB_300001_SM_10006detail6reduce18DeviceReduceKernelINS2_10policy_hubIdjN4cuda3__47maximumIvEEE10Policy1000EPdjS8_dNS5_3std3__410__identityEEEvT0_PT3_T1_NS0_13GridEvenShareISI_EET2_T4_E12temp_storage+40];
	setp.lt.f64 	%p83, %fd157, %fd159;
	selp.f64 	%fd161, %fd159, %fd157, %p83;
	selp.f64 	%fd162, %fd161, %fd157, %p82;
	setp.gt.u32 	%p84, %r55, 160;
	ld.shared.f64 	%fd164, [_ZZN3cub18CUB_300001_SM_10006detail6reduce18DeviceReduceKernelINS2_10policy_hubIdjN4cuda3__47maximumIvEEE10Policy1000EPdjS8_dNS5_3std3__410__identityEEEvT0_PT3_T1_NS0_13GridEvenShareISI_EET2_T4_E12temp_storage+48];
	setp.lt.f64 	%p85, %fd162, %fd164;
	selp.f64 	%fd166, %fd164, %fd162, %p85;
	selp.f64 	%fd167, %fd166, %fd162, %p84;
	setp.gt.u32 	%p86, %r55, 192;
	ld.shared.f64 	%fd169, [_ZZN3cub18CUB_300001_SM_10006detail6reduce18DeviceReduceKernelINS2_10policy_hubIdjN4cuda3__47maximumIvEEE10Policy1000EPdjS8_dNS5_3std3__410__identityEEEvT0_PT3_T1_NS0_13GridEvenShareISI_EET2_T4_E12temp_storage+56];
	setp.lt.f64 	%p87, %fd167, %fd169;
	selp.f64 	%fd171, %fd169, %fd167, %p87;
	selp.f64 	%fd172, %fd171, %fd167, %p86;
	setp.gt.u32 	%p88, %r55, 224;
	ld.shared.f64 	%fd174, [_ZZN3cub18CUB_300001_SM_10006detail6reduce18DeviceReduceKernelINS2_10policy_hubIdjN4cuda3__47maximumIvEEE10Policy1000EPdjS8_dNS5_3std3__410__identityEEEvT0_PT3_T1_NS0_13GridEvenShareISI_EET2_T4_E12temp_storage+64];
	setp.lt.f64 	%p89, %fd172, %fd174;
	selp.f64 	%fd176, %fd174, %fd172, %p89;
	selp.f64 	%fd374, %fd176, %fd172, %p88;
	bra.uni 	$L__BB4_71;
$L__BB4_55:
	mov.u32 	%r75, %tid.x;
	add.s32 	%r104, %r75, %r5;
	mul.wide.u32 	%rd20, %r104, 8;
	add.s64 	%rd5, %rd1, %rd20;
	// begin inline asm
	ld.global.nc.u64 %rd4, [%rd5];
	// end inline asm
	mov.b64 	%fd56, %rd4;
	add.s64 	%rd7, %rd5, 2048;
	// begin inline asm
	ld.global.nc.u64 %rd6, [%rd7];
	// end inline asm
	mov.b64 	%fd57, %rd6;
	add.s64 	%rd9, %rd5, 4096;
	// begin inline asm
	ld.global.nc.u64 %rd8, [%rd9];
	// end inline asm
	mov.b64 	%fd58, %rd8;
	add.s64 	%rd11, %rd5, 6144;
	// begin inline asm
	ld.global.nc.u64 %rd10, [%rd11];
	// end inline asm
	mov.b64 	%fd59, %rd10;
	add.s64 	%rd13, %rd5, 8192;
	// begin inline asm
	ld.global.nc.u64 %rd12, [%rd13];
	// end inline asm
	mov.b64 	%fd60, %rd12;
	add.s64 	%rd15, %rd5, 10240;
	// begin inline asm
	ld.global.nc.u64 %rd14, [%rd15];
	// end inline asm
	mov.b64 	%fd61, %rd14;
	add.s64 	%rd17, %rd5, 12288;
	// begin inline asm
	ld.global.nc.u64 %rd16, [%rd17];
	// end inline asm
	mov.b64 	%fd62, %rd16;
	add.s64 	%rd19, %rd5, 14336;
	// begin inline asm
	ld.global.nc.u64 %rd18, [%rd19];
	// end inline asm
	mov.b64 	%fd63, %rd18;
	setp.lt.f64 	%p3, %fd56, %fd57;
	selp.f64 	%fd64, %fd57, %fd56, %p3;
	setp.lt.f64 	%p4, %fd64, %fd58;
	selp.f64 	%fd65, %fd58, %fd64, %p4;
	setp.lt.f64 	%p5, %fd65, %fd59;
	selp.f64 	%fd66, %fd59, %fd65, %p5;
	setp.lt.f64 	%p6, %fd66, %fd60;
	selp.f64 	%fd67, %fd60, %fd66, %p6;
	setp.lt.f64 	%p7, %fd67, %fd61;
	selp.f64 	%fd68, %fd61, %fd67, %p7;
	setp.lt.f64 	%p8, %fd68, %fd62;
	selp.f64 	%fd69, %fd62, %fd68, %p8;
	setp.lt.f64 	%p9, %fd69, %fd63;
	selp.f64 	%fd373, %fd63, %fd69, %p9;
	setp.lt.u32 	%p10, %r55, %r4;
	@%p10 bra 	$L__BB4_67;
	add.s32 	%r76, %r4, %r5;
	add.s32 	%r533, %r76, 256;
	add.s32 	%r532, %r76, %r75;
	mov.b32 	%r534, 0;
$L__BB4_57:
	add.s32 	%r5, %r5, %r4;
	add.s32 	%r106, %r1, -2048;
	setp.gt.u32 	%p11, %r5, %r106;
	@%p11 bra 	$L__BB4_59;
	add.s32 	%r107, %r75, %r5;
	mul.wide.u32 	%rd37, %r107, 8;
	add.s64 	%rd22, %rd1, %rd37;
	// begin inline asm
	ld.global.nc.u64 %rd21, [%rd22];
	// end inline asm
	mov.b64 	%fd70, %rd21;
	add.s64 	%rd24, %rd22, 2048;
	// begin inline asm
	ld.global.nc.u64 %rd23, [%rd24];
	// end inline asm
	mov.b64 	%fd71, %rd23;
	add.s64 	%rd26, %rd22, 4096;
	// begin inline asm
	ld.global.nc.u64 %rd25, [%rd26];
	// end inline asm
	mov.b64 	%fd72, %rd25;
	add.s64 	%rd28, %rd22, 6144;
	// begin inline asm
	ld.global.nc.u64 %rd27, [%rd28];
	// end inline asm
	mov.b64 	%fd73, %rd27;
	add.s64 	%rd30, %rd22, 8192;
	// begin inline asm
	ld.global.nc.u64 %rd29, [%rd30];
	// end inline asm
	mov.b64 	%fd74, %rd29;
	add.s64 	%rd32, %rd22, 10240;
	// begin inline asm
	ld.global.nc.u64 %rd31, [%rd32];
	// end inline asm
	mov.b64 	%fd75, %rd31;
	add.s64 	%rd34, %rd22, 12288;
	// begin inline asm
	ld.global.nc.u64 %rd33, [%rd34];
	// end inline asm
	mov.b64 	%fd76, %rd33;
	add.s64 	%rd36, %rd22, 14336;
	// begin inline asm
	ld.global.nc.u64 %rd35, [%rd36];
	// end inline asm
	mov.b64 	%fd77, %rd35;
	setp.lt.f64 	%p12, %fd373, %fd70;
	selp.f64 	%fd78, %fd70, %fd373, %p12;
	setp.lt.f64 	%p13, %fd78, %fd71;
	selp.f64 	%fd79, %fd71, %fd78, %p13;
	setp.lt.f64 	%p14, %fd79, %fd72;
	selp.f64 	%fd80, %fd72, %fd79, %p14;
	setp.lt.f64 	%p15, %fd80, %fd73;
	selp.f64 	%fd81, %fd73, %fd80, %p15;
	setp.lt.f64 	%p16, %fd81, %fd74;
	selp.f64 	%fd82, %fd74, %fd81, %p16;
	setp.lt.f64 	%p17, %fd82, %fd75;
	selp.f64 	%fd83, %fd75, %fd82, %p17;
	setp.lt.f64 	%p18, %fd83, %fd76;
	selp.f64 	%fd84, %fd76, %fd83, %p18;
	setp.lt.f64 	%p19, %fd84, %fd77;
	selp.f64 	%fd373, %fd77, %fd84, %p19;
	sub.s32 	%r108, %r1, %r5;
	setp.lt.u32 	%p20, %r108, %r4;
	add.s32 	%r534, %r534, 1;
	add.s32 	%r533, %r533, %r4;
	add.s32 	%r532, %r532, %r4;
	@%p20 bra 	$L__BB4_67;
	bra.uni 	$L__BB4_57;
$L__BB4_59:
	setp.le.u32 	%p21, %r1, %r5;
	@%p21 bra 	$L__BB4_67;
	sub.s32 	%r87, %r1, %r5;
	setp.ge.s32 	%p22, %r75, %r87;
	@%p22 bra 	$L__BB4_67;
	not.b32 	%r109, %r75;
	add.s32 	%r110, %r1, %r109;
	sub.s32 	%r111, %r110, %r76;
	mul.lo.s32 	%r112, %r2, %r534;
	shl.b32 	%r113, %r112, 11;
	sub.s32 	%r88, %r111, %r113;
	shr.u32 	%r114, %r110, 8;
	add.s32 	%r89, %r114, 1;
	and.b32  	%r115, %r110, 768;
	setp.eq.s32 	%p23, %r115, 768;
	mov.u32 	%r539, %r75;
	@%p23 bra 	$L__BB4_64;
	and.b32  	%r116, %r89, 3;
	neg.s32 	%r536, %r116;
	mov.u32 	%r539, %r75;
$L__BB4_63:
	.pragma "nounroll";
	mul.wide.u32 	%rd40, %r532, 8;
	add.s64 	%rd39, %rd1, %rd40;
	// begin inline asm
	ld.global.nc.u64 %rd38, [%rd39];
	// end inline asm
	mov.b64 	%fd86, %rd38;
	setp.lt.f64 	%p24, %fd373, %fd86;
	selp.f64 	%fd373, %fd86, %fd373, %p24;
	add.s32 	%r539, %r539, 256;
	add.s32 	%r532, %r532, 256;
	add.s32 	%r536, %r536, 1;
	setp.ne.s32 	%p25, %r536, 0;
	@%p25 bra 	$L__BB4_63;
$L__BB4_64:
	setp.lt.u32 	%p26, %r88, 768;
	@%p26 bra 	$L__BB4_67;
	add.s32 	%r541, %r539, 512;
	add.s32 	%r540, %r539, %r533;
$L__BB4_66:
	add.s32 	%r117, %r540, -256;
	mul.wide.u32 	%rd49, %r117, 8;
	add.s64 	%rd42, %rd1, %rd49;
	// begin inline asm
	ld.global.nc.u64 %rd41, [%rd42];
	// end inline asm
	mov.b64 	%fd87, %rd41;
	setp.lt.f64 	%p27, %fd373, %fd87;
	selp.f64 	%fd88, %fd87, %fd373, %p27;
	mul.wide.u32 	%rd50, %r540, 8;
	add.s64 	%rd44, %rd1, %rd50;
	// begin inline asm
	ld.global.nc.u64 %rd43, [%rd44];
	// end inline asm
	mov.b64 	%fd89, %rd43;
	setp.lt.f64 	%p28, %fd88, %fd89;
	selp.f64 	%fd90, %fd89, %fd88, %p28;
	add.s32 	%r118, %r540, 256;
	mul.wide.u32 	%rd51, %r118, 8;
	add.s64 	%rd46, %rd1, %rd51;
	// begin inline asm
	ld.global.nc.u64 %rd45, [%rd46];
	// end inline asm
	mov.b64 	%fd91, %rd45;
	setp.lt.f64 	%p29, %fd90, %fd91;
	selp.f64 	%fd92, %fd91, %fd90, %p29;
	add.s32 	%r119, %r540, 512;
	mul.wide.u32 	%rd52, %r119, 8;
	add.s64 	%rd48, %rd1, %rd52;
	// begin inline asm
	ld.global.nc.u64 %rd47, [%rd48];
	// end inline asm
	mov.b64 	%fd93, %rd47;
	setp.lt.f64 	%p30, %fd92, %fd93;
	selp.f64 	%fd373, %fd93, %fd92, %p30;
	add.s32 	%r102, %r541, 1024;
	add.s32 	%r120, %r541, 512;
	add.s32 	%r540, %r540, 1024;
	setp.lt.s32 	%p31, %r120, %r87;
	mov.u32 	%r541, %r102;
	@%p31 bra 	$L__BB4_66;
$L__BB4_67:
	// begin inline asm
	mov.u32 %r121, %laneid;
	// end inline asm
	mov.b64 	%rd53, %fd373;
	mov.b64 	{%r123, %r128}, %rd53;
	mov.b32 	%r129, 1;
	mov.b32 	%r170, 31;
	mov.b32 	%r171, -1;
	// begin inline asm
	shfl.sync.down.b32 %r122, %r123, %r129, %r170, %r171;
	// end inline asm
	// begin inline asm
	shfl.sync.down.b32 %r127, %r128, %r129, %r170, %r171;
	// end inline asm
	mov.b64 	%rd54, {%r122, %r127};
	mov.b64 	%fd94, %rd54;
	setp.gt.s32 	%p32, %r121, 30;
	setp.lt.f64 	%p33, %fd373, %fd94;
	selp.f64 	%fd95, %fd94, %fd373, %p33;
	selp.f64 	%fd96, %fd373, %fd95, %p32;
	mov.b64 	%rd55, %fd96;
	mov.b64 	{%r133, %r138}, %rd55;
	mov.b32 	%r139, 2;
	// begin inline asm
	shfl.sync.down.b32 %r132, %r133, %r139, %r170, %r171;
	// end inline asm
	// begin inline asm
	shfl.sync.down.b32 %r137, %r138, %r139, %r170, %r171;
	// end inline asm
	mov.b64 	%rd56, {%r132, %r137};
	mov.b64 	%fd97, %rd56;
	setp.gt.s32 	%p34, %r121, 29;
	setp.lt.f64 	%p35, %fd96, %fd97;
	selp.f64 	%fd98, %fd97, %fd96, %p35;
	selp.f64 	%fd99, %fd96, %fd98, %p34;
	mov.b64 	%rd57, %fd99;
	mov.b64 	{%r143, %r148}, %rd57;
	mov.b32 	%r149, 4;
	// begin inline asm
	shfl.sync.down.b32 %r142, %r143, %r149, %r170, %r171;
	// end inline asm
	// begin inline asm
	shfl.sync.down.b32 %r147, %r148, %r149, %r170, %r171;
	// end inline asm
	mov.b64 	%rd58, {%r142, %r147};
	mov.b64 	%fd100, %rd58;
	setp.gt.s32 	%p36, %r121, 27;
	setp.lt.f64 	%p37, %fd99, %fd100;
	selp.f64 	%fd101, %fd100, %fd99, %p37;
	selp.f64 	%fd102, %fd99, %fd101, %p36;
	mov.b64 	%rd59, %fd102;
	mov.b64 	{%r153, %r158}, %rd59;
	mov.b32 	%r159, 8;
	// begin inline asm
	shfl.sync.down.b32 %r152, %r153, %r159, %r170, %r171;
	// end inline asm
	// begin inline asm
	shfl.sync.down.b32 %r157, %r158, %r159, %r170, %r171;
	// end inline asm
	mov.b64 	%rd60, {%r152, %r157};
	mov.b64 	%fd103, %rd60;
	setp.gt.s32 	%p38, %r121, 23;
	setp.lt.f64 	%p39, %fd102, %fd103;
	selp.f64 	%fd104, %fd103, %fd102, %p39;
	selp.f64 	%fd105, %fd102, %fd104, %p38;
	mov.b64 	%rd61, %fd105;
	mov.b64 	{%r163, %r168}, %rd61;
	mov.b32 	%r169, 16;
	// begin inline asm
	shfl.sync.down.b32 %r162, %r163, %r169, %r170, %r171;
	// end inline asm
	// begin inline asm
	shfl.sync.down.b32 %r167, %r168, %r169, %r170, %r171;
	// end inline asm
	mov.b64 	%rd62, {%r162, %r167};
	mov.b64 	%fd106, %rd62;
	setp.gt.s32 	%p40, %r121, 15;
	setp.lt.f64 	%p41, %fd105, %fd106;
	selp.f64 	%fd52, %fd106, %fd105, %p41;
	selp.f64 	%fd374, %fd105, %fd52, %p40;
	setp.ne.s32 	%p42, %r121, 0;
	@%p42 bra 	$L__BB4_69;
	shr.u32 	%r172, %r75, 2;
	and.b32  	%r173, %r172, 248;
	mov.u32 	%r174, _ZZN3cub18CUB_300001_SM_10006detail6reduce18DeviceReduceKernelINS2_10policy_hubIdjN4cuda3__47maximumIvEEE10Policy1000EPdjS8_dNS5_3std3__410__identityEEEvT0_PT3_T1_NS0_13GridEvenShareISI_EET2_T4_E12temp_storage;
	add.s32 	%r175, %r174, %r173;
	st.shared.f64 	[%r175+8], %fd52;
$L__BB4_69:
	bar.sync 	0;
	setp.ne.s32 	%p43, %r75, 0;
	@%p43 bra 	$L__BB4_71;
	ld.shared.f64 	%fd107, [_ZZN3cub18CUB_300001_SM_10006detail6reduce18DeviceReduceKernelINS2_10policy_hubIdjN4cuda3__47maximumIvEEE10Policy1000EPdjS8_dNS5_3std3__410__identityEEEvT0_PT3_T1_NS0_13GridEvenShareISI_EET2_T4_E12temp_storage+16];
	setp.lt.f64 	%p44, %fd374, %fd107;
	selp.f64 	%fd108, %fd107, %fd374, %p44;
	ld.shared.f64 	%fd109, [_ZZN3cub18CUB_300001_SM_10006detail6reduce18DeviceReduceKernelINS2_10policy_hubIdjN4cuda3__47maximumIvEEE10Policy1000EPdjS8_dNS5_3std3__410__identityEEEvT0_PT3_T1_NS0_13GridEvenShareISI_EET2_T4_E12temp_storage+24];
	setp.lt.f64 	%p45, %fd108, %fd109;
	selp.f64 	%fd110, %fd109, %fd108, %p45;
	ld.shared.f64 	%fd111, [_ZZN3cub18CUB_300001_SM_10006detail6reduce18DeviceReduceKernelINS2_10policy_hubIdjN4cuda3__47maximumIvEEE10Policy1000EPdjS8_dNS5_3std3__410__identityEEEvT0_PT3_T1_NS0_13GridEvenShareISI_EET2_T4_E12temp_storage+32];
	setp.lt.f64 	%p46, %fd110, %fd111;
	selp.f64 	%fd112, %fd111, %fd110, %p46;
	ld.shared.f64 	%fd113, [_ZZN3cub18CUB_300001_SM_10006detail6reduce18DeviceReduceKernelINS2_10policy_hubIdjN4cuda3__47maximumIvEEE10Policy1000EPdjS8_dNS5_3std3__410__identityEEEvT0_PT3_T1_NS0_13GridEvenShareISI_EET2_T4_E12temp_storage+40];
	setp.lt.f64 	%p47, %fd112, %fd113;
	selp.f64 	%fd114, %fd113, %fd112, %p47;
	ld.shared.f64 	%fd115, [_ZZN3cub18CUB_300001_SM_10006detail6reduce18DeviceReduceKernelINS2_10policy_hubIdjN4cuda3__47maximumIvEEE10Policy1000EPdjS8_dNS5_3std3__410__identityEEEvT0_PT3_T1_NS0_13GridEvenShareISI_EET2_T4_E12temp_storage+48];
	setp.lt.f64 	%p48, %fd114, %fd115;
	selp.f64 	%fd116, %fd115, %fd114, %p48;
	ld.shared.f64 	%fd117, [_ZZN3cub18CUB_300001_SM_10006detail6reduce18DeviceReduceKernelINS2_10policy_hubIdjN4cuda3__47maximumIvEEE10Policy1000EPdjS8_dNS5_3std3__410__identityEEEvT0_PT3_T1_NS0_13GridEvenShareISI_EET2_T4_E12temp_storage+56];
	setp.lt.f64 	%p49, %fd116, %fd117;
	selp.f64 	%fd118, %fd117, %fd116, %p49;
	ld.shared.f64 	%fd119, [_ZZN3cub18CUB_300001_SM_10006detail6reduce18DeviceReduceKernelINS2_10policy_hubIdjN4cuda3__47maximumIvEEE10Policy1000EPdjS8_dNS5_3std3__410__identityEEEvT0_PT3_T1_NS0_13GridEvenShareISI_EET2_T4_E12temp_storage+64];
	setp.lt.f64 	%p50, %fd118, %fd119;
	selp.f64 	%fd374, %fd119, %fd118, %p50;
$L__BB4_71:
	mov.u32 	%r507, %tid.x;
	setp.ne.s32 	%p216, %r507, 0;
	@%p216 bra 	$L__BB4_73;
	ld.param.u64 	%rd196, [_ZN3cub18CUB_300001_SM_10006detail6reduce18DeviceReduceKernelINS2_10policy_hubIdjN4cuda3__47maximumIvEEE10Policy1000EPdjS8_dNS5_3std3__410__identityEEEvT0_PT3_T1_NS0_13GridEvenShareISI_EET2_T4__param_1];
	cvta.to.global.u64 	%rd193, %rd196;
	mul.wide.u32 	%rd194, %r3, 8;
	add.s64 	%rd195, %rd193, %rd194;
	st.global.f64 	[%rd195], %fd374;
$L__BB4_73:
	ret;

}
	// .globl	_ZN3cub18CUB_300001_SM_10006detail6reduce28DeviceReduceSingleTileKernelINS2_10policy_hubIdjN4cuda3__47maximumIvEEE10Policy1000EPdSB_iS8_ddNS5_3std3__410__identityEEEvT0_T1_T2_T3_T4_T6_
.visible .entry _ZN3cub18CUB_300001_SM_10006detail6reduce28DeviceReduceSingleTileKernelINS2_10policy_hubIdjN4cuda3__47maximumIvEEE10Policy1000EPdSB_iS8_ddNS5_3std3__410__identityEEEvT0_T1_T2_T3_T4_T6_(
	.param .u64 .ptr .align 1 _ZN3cub18CUB_300001_SM_10006detail6reduce28DeviceReduceSingleTileKernelINS2_10policy_hubIdjN4cuda3__47maximumIvEEE10Policy1000EPdSB_iS8_ddNS5_3std3__410__identityEEEvT0_T1_T2_T3_T4_T6__param_0,
	.param .u64 .ptr .align 1 _ZN3cub18CUB_300001_SM_10006detail6reduce28DeviceReduceSingleTileKernelINS2_10policy_hubIdjN4cuda3__47maximumIvEEE10Policy1000EPdSB_iS8_ddNS5_3std3__410__identityEEEvT0_T1_T2_T3_T4_T6__param_1,
	.param .u32 _ZN3cub18CUB_300001_SM_10006detail6reduce28DeviceReduceSingleTileKernelINS2_10policy_hubIdjN4cuda3__47maximumIvEEE10Policy1000EPdSB_iS8_ddNS5_3std3__410__identityEEEvT0_T1_T2_T3_T4_T6__param_2,
	.param .align 1 .b8 _ZN3cub18CUB_300001_SM_10006detail6reduce28DeviceReduceSingleTileKernelINS2_10policy_hubIdjN4cuda3__47maximumIvEEE10Policy1000EPdSB_iS8_ddNS5_3std3__410__identityEEEvT0_T1_T2_T3_T4_T6__param_3[1],
	.param .f64 _ZN3cub18CUB_300001_SM_10006detail6reduce28DeviceReduceSingleTileKernelINS2_10policy_hubIdjN4cuda3__47maximumIvEEE10Policy1000EPdSB_iS8_ddNS5_3std3__410__identityEEEvT0_T1_T2_T3_T4_T6__param_4,
	.param .align 1 .b8 _ZN3cub18CUB_300001_SM_10006detail6reduce28DeviceReduceSingleTileKernelINS2_10policy_hubIdjN4cuda3__47maximumIvEEE10Policy1000EPdSB_iS8_ddNS5_3std3__410__identityEEEvT0_T1_T2_T3_T4_T6__param_5[1]
)
.maxntid 256
.minnctapersm 1
{
	.reg .pred 	%p<220>;
	.reg .b32 	%r<472>;
	.reg .b64 	%rd<206>;
	.reg .b64 	%fd<381>;
	// demoted variable
	.shared .align 8 .b8 _ZZN3cub18CUB_300001_SM_10006detail6reduce28DeviceReduceSingleTileKernelINS2_10policy_hubIdjN4cuda3__47maximumIvEEE10Policy1000EPdSB_iS8_ddNS5_3std3__410__identityEEEvT0_T1_T2_T3_T4_T6_E12temp_storage[80];
	ld.param.u64 	%rd15, [_ZN3cub18CUB_300001_SM_10006detail6reduce28DeviceReduceSingleTileKernelINS2_10policy_hubIdjN4cuda3__47maximumIvEEE10Policy1000EPdSB_iS8_ddNS5_3std3__410__identityEEEvT0_T1_T2_T3_T4_T6__param_0];
	ld.param.u64 	%rd16, [_ZN3cub18CUB_300001_SM_10006detail6reduce28DeviceReduceSingleTileKernelINS2_10policy_hubIdjN4cuda3__47maximumIvEEE10Policy1000EPdSB_iS8_ddNS5_3std3__410__identityEEEvT0_T1_T2_T3_T4_T6__param_1];
	ld.param.u32 	%r68, [_ZN3cub18CUB_300001_SM_10006detail6reduce28DeviceReduceSingleTileKernelINS2_10policy_hubIdjN4cuda3__47maximumIvEEE10Policy1000EPdSB_iS8_ddNS5_3std3__410__identityEEEvT0_T1_T2_T3_T4_T6__param_2];
	ld.param.f64 	%fd58, [_ZN3cub18CUB_300001_SM_10006detail6reduce28DeviceReduceSingleTileKernelINS2_10policy_hubIdjN4cuda3__47maximumIvEEE10Policy1000EPdSB_iS8_ddNS5_3std3__410__identityEEEvT0_T1_T2_T3_T4_T6__param_4];
	cvta.to.global.u64 	%rd1, %rd16;
	setp.ne.s32 	%p1, %r68, 0;
	@%p1 bra 	$L__BB5_3;
	mov.u32 	%r445, %tid.x;
	setp.ne.s32 	%p219, %r445, 0;
	@%p219 bra 	$L__BB5_74;
	st.global.f64 	[%rd1], %fd58;
	bra.uni 	$L__BB5_74;
$L__BB5_3:
	and.b64  	%rd17, %rd15, 31;
	setp.ne.s64 	%p2, %rd17, 0;
	@%p2 bra 	$L__BB5_38;
	setp.gt.s32 	%p110, %r68, 2047;
	@%p110 bra 	$L__BB5_22;
	mov.u32 	%r1, %tid.x;
	setp.ge.s32 	%p159, %r1, %r68;
	mov.f64 	%fd359, 0d0000000000000000;
	mov.u32 	%r449, %r1;
	@%p159 bra 	$L__BB5_7;
	mul.wide.u32 	%rd169, %r1, 8;
	add.s64 	%rd168, %rd15, %rd169;
	// begin inline asm
	ld.global.nc.u64 %rd167, [%rd168];
	// end inline asm
	mov.b64 	%fd359, %rd167;
	add.s32 	%r449, %r1, 256;
$L__BB5_7:
	setp.ge.s32 	%p160, %r449, %r68;
	@%p160 bra 	$L__BB5_13;
	not.b32 	%r321, %r449;
	add.s32 	%r4, %r68, %r321;
	and.b32  	%r322, %r4, 768;
	setp.eq.s32 	%p161, %r322, 768;
	@%p161 bra 	$L__BB5_11;
	mul.wide.u32 	%rd170, %r449, 8;
	add.s64 	%rd202, %rd15, %rd170;
	shr.u32 	%r323, %r4, 8;
	add.s32 	%r324, %r323, 1;
	and.b32  	%r325, %r324, 3;
	neg.s32 	%r447, %r325;
$L__BB5_10:
	.pragma "nounroll";
	// begin inline asm
	ld.global.nc.u64 %rd171, [%rd202];
	// end inline asm
	mov.b64 	%fd272, %rd171;
	setp.lt.f64 	%p162, %fd359, %fd272;
	selp.f64 	%fd359, %fd272, %fd359, %p162;
	add.s32 	%r449, %r449, 256;
	add.s64 	%rd202, %rd202, 2048;
	add.s32 	%r447, %r447, 1;
	setp.ne.s32 	%p163, %r447, 0;
	@%p163 bra 	$L__BB5_10;
$L__BB5_11:
	setp.lt.u32 	%p164, %r4, 768;
	@%p164 bra 	$L__BB5_13;
$L__BB5_12:
	mul.wide.s32 	%rd181, %r449, 8;
	add.s64 	%rd174, %rd15, %rd181;
	// begin inline asm
	ld.global.nc.u64 %rd173, [%rd174];
	// end inline asm
	mov.b64 	%fd273, %rd173;
	setp.lt.f64 	%p165, %fd359, %fd273;
	selp.f64 	%fd274, %fd273, %fd359, %p165;
	add.s64 	%rd176, %rd174, 2048;
	// begin inline asm
	ld.global.nc.u64 %rd175, [%rd176];
	// end inline asm
	mov.b64 	%fd275, %rd175;
	setp.lt.f64 	%p166, %fd274, %fd275;
	selp.f64 	%fd276, %fd275, %fd274, %p166;
	add.s64 	%rd178, %rd174, 4096;
	// begin inline asm
	ld.global.nc.u64 %rd177, [%rd178];
	// end inline asm
	mov.b64 	%fd277, %rd177;
	setp.lt.f64 	%p167, %fd276, %fd277;
	selp.f64 	%fd278, %fd277, %fd276, %p167;
	add.s64 	%rd180, %rd174, 6144;
	// begin inline asm
	ld.global.nc.u64 %rd179, [%rd180];
	// end inline asm
	mov.b64 	%fd279, %rd179;
	setp.lt.f64 	%p168, %fd278, %fd279;
	selp.f64 	%fd359, %fd279, %fd278, %p168;
	add.s32 	%r449, %r449, 1024;
	setp.lt.s32 	%p169, %r449, %r68;
	@%p169 bra 	$L__BB5_12;
$L__BB5_13:
	setp.lt.s32 	%p170, %r68, 256;
	@%p170 bra 	$L__BB5_18;
	// begin inline asm
	mov.u32 %r389, %laneid;
	// end inline asm
	mov.b64 	%rd192, %fd359;
	mov.b64 	{%r391, %r396}, %rd192;
	mov.b32 	%r397, 1;
	mov.b32 	%r438, 31;
	mov.b32 	%r439, -1;
	// begin inline asm
	shfl.sync.down.b32 %r390, %r391, %r397, %r438, %r439;
	// end inline asm
	// begin inline asm
	shfl.sync.down.b32 %r395, %r396, %r397, %r438, %r439;
	// end inline asm
	mov.b64 	%rd193, {%r390, %r395};
	mov.b64 	%fd327, %rd193;
	setp.gt.s32 	%p198, %r389, 30;
	setp.lt.f64 	%p199, %fd359, %fd327;
	selp.f64 	%fd328, %fd327, %fd359, %p199;
	selp.f64 	%fd329, %fd359, %fd328, %p198;
	mov.b64 	%rd194, %fd329;
	mov.b64 	{%r401, %r406}, %rd194;
	mov.b32 	%r407, 2;
	// begin inline asm
	shfl.sync.down.b32 %r400, %r401, %r407, %r438, %r439;
	// end inline asm
	// begin inline asm
	shfl.sync.down.b32 %r405, %r406, %r407, %r438, %r439;
	// end inline asm
	mov.b64 	%rd195, {%r400, %r405};
	mov.b64 	%fd330, %rd195;
	setp.gt.s32 	%p200, %r389, 29;
	setp.lt.f64 	%p201, %fd329, %fd330;
	selp.f64 	%fd331, %fd330, %fd329, %p201;
	selp.f64 	%fd332, %fd329, %fd331, %p200;
	mov.b64 	%rd196, %fd332;
	mov.b64 	{%r411, %r416}, %rd196;
	mov.b32 	%r417, 4;
	// begin inline asm
	shfl.sync.down.b32 %r410, %r411, %r417, %r438, %r439;
	// end inline asm
	// begin inline asm
	shfl.sync.down.b32 %r415, %r416, %r417, %r438, %r439;
	// end inline asm
	mov.b64 	%rd197, {%r410, %r415};
	mov.b64 	%fd333, %rd197;
	setp.gt.s32 	%p202, %r389, 27;
	setp.lt.f64 	%p203, %fd332, %fd333;
	selp.f64 	%fd334, %fd333, %fd332, %p203;
	selp.f64 	%fd335, %fd332, %fd334, %p202;
	mov.b64 	%rd198, %fd335;
	mov.b64 	{%r421, %r426}, %rd198;
	mov.b32 	%r427, 8;
	// begin inline asm
	shfl.sync.down.b32 %r420, %r421, %r427, %r438, %r439;
	// end inline asm
	// begin inline asm
	shfl.sync.down.b32 %r425, %r426, %r427, %r438, %r439;
	// end inline asm
	mov.b64 	%rd199, {%r420, %r425};
	mov.b64 	%fd336, %rd199;
	setp.gt.s32 	%p204, %r389, 23;
	setp.lt.f64 	%p205, %fd335, %fd336;
	selp.f64 	%fd337, %fd336, %fd335, %p205;
	selp.f64 	%fd338, %fd335, %fd337, %p204;
	mov.b64 	%rd200, %fd338;
	mov.b64 	{%r431, %r436}, %rd200;
	mov.b32 	%r437, 16;
	// begin inline asm
	shfl.sync.down.b32 %r430, %r431, %r437, %r438, %r439;
	// end inline asm
	// begin inline asm
	shfl.sync.down.b32 %r435, %r436, %r437, %r438, %r439;
	// end inline asm
	mov.b64 	%rd201, {%r430, %r435};
	mov.b64 	%fd339, %rd201;
	setp.gt.s32 	%p206, %r389, 15;
	setp.lt.f64 	%p207, %fd338, %fd339;
	selp.f64 	%fd10, %fd339, %fd338, %p207;
	selp.f64 	%fd380, %fd338, %fd10, %p206;
	setp.ne.s32 	%p208, %r389, 0;
	@%p208 bra 	$L__BB5_16;
	shr.u32 	%r440, %r1, 2;
	and.b32  	%r441, %r440, 248;
	mov.u32 	%r442, _ZZN3cub18CUB_300001_SM_10006detail6reduce28DeviceReduceSingleTileKernelINS2_10policy_hubIdjN4cuda3__47maximumIvEEE10Policy1000EPdSB_iS8_ddNS5_3std3__410__identityEEEvT0_T1_T2_T3_T4_T6_E12temp_storage;
	add.s32 	%r443, %r442, %r441;
	st.shared.f64 	[%r443+8], %fd10;
$L__BB5_16:
	bar.sync 	0;
	setp.ne.s32 	%p209, %r1, 0;
	@%p209 bra 	$L__BB5_72;
	ld.shared.f64 	%fd340, [_ZZN3cub18CUB_300001_SM_10006detail6reduce28DeviceReduceSingleTileKernelINS2_10policy_hubIdjN4cuda3__47maximumIvEEE10Policy1000EPdSB_iS8_ddNS5_3std3__410__identityEEEvT0_T1_T2_T3_T4_T6_E12temp_storage+16];
	setp.lt.f64 	%p210, %fd380, %fd340;
	selp.f64 	%fd341, %fd340, %fd380, %p210;
	ld.shared.f64 	%fd342, [_ZZN3cub18CUB_300001_SM_10006detail6reduce28DeviceReduceSingleTileKernelINS2_10policy_hubIdjN4cuda3__47maximumIvEEE10Policy1000EPdSB_iS8_ddNS5_3std3__410__identityEEEvT0_T1_T2_T3_T4_T6_E12temp_storage+24];
	setp.lt.f64 	%p211, %fd341, %fd342;
	selp.f64 	%fd343, %fd342, %fd341, %p211;
	ld.shared.f64 	%fd344, [_ZZN3cub18CUB_300001_SM_10006detail6reduce28DeviceReduceSingleTileKernelINS2_10policy_hubIdjN4cuda3__47maximumIvEEE10Policy1000EPdSB_iS8_ddNS5_3std3__410__identityEEEvT0_T1_T2_T3_T4_T6_E12temp_storage+32];
	setp.lt.f64 	%p212, %fd343, %fd344;
	selp.f64 	%fd345, %fd344, %fd343, %p212;
	ld.shared.f64 	%fd346, [_ZZN3cub18CUB_300001_SM_10006detail6reduce28DeviceReduceSingleTileKernelINS2_10policy_hubIdjN4cuda3__47maximumIvEEE10Policy1000EPdSB_iS8_ddNS5_3std3__410__identityEEEvT0_T1_T2_T3_T4_T6_E12temp_storage+40];
	setp.lt.f64 	%p213, %fd345, %fd346;
	selp.f64 	%fd347, %fd346, %fd345, %p213;
	ld.shared.f64 	%fd348, [_ZZN3cub18CUB_300001_SM_10006detail6reduce28DeviceReduceSingleTileKernelINS2_10policy_hubIdjN4cuda3__47maximumIvEEE10Policy1000EPdSB_iS8_ddNS5_3std3__410__identityEEEvT0_T1_T2_T3_T4_T6_E12temp_storage+48];
	setp.lt.f64 	%p214, %fd347, %fd348;
	selp.f64 	%fd349, %fd348, %fd347, %p214;
	ld.shared.f64 	%fd350, [_ZZN3cub18CUB_300001_SM_10006detail6reduce28DeviceReduceSingleTileKernelINS2_10policy_hubIdjN4cuda3__47maximumIvEEE10Policy1000EPdSB_iS8_ddNS5_3std3__410__identityEEEvT0_T1_T2_T3_T4_T6_E12temp_storage+56];
	setp.lt.f64 	%p215, %fd349, %fd350;
	selp.f64 	%fd351, %fd350, %fd349, %p215;
	ld.shared.f64 	%fd352, [_ZZN3cub18CUB_300001_SM_10006detail6reduce28DeviceReduceSingleTileKernelINS2_10policy_hubIdjN4cuda3__47maximumIvEEE10Policy1000EPdSB_iS8_ddNS5_3std3__410__identityEEEvT0_T1_T2_T3_T4_T6_E12temp_storage+64];
	setp.lt.f64 	%p216, %fd351, %fd352;
	selp.f64 	%fd380, %fd352, %fd351, %p216;
	bra.uni 	$L__BB5_72;
$L__BB5_18:
	// begin inline asm
	mov.u32 %r326, %laneid;
	// end inline asm
	and.b32  	%r377, %r1, 992;
	add.s32 	%r378, %r377, 32;
	setp.gt.s32 	%p171, %r378, %r68;
	not.b32 	%r379, %r377;
	add.s32 	%r380, %r68, %r379;
	selp.b32 	%r375, %r380, 31, %p171;
	mov.b64 	%rd182, %fd359;
	mov.b64 	{%r328, %r333}, %rd182;
	mov.b32 	%r334, 1;
	mov.b32 	%r376, -1;
	// begin inline asm
	shfl.sync.down.b32 %r327, %r328, %r334, %r375, %r376;
	// end inline asm
	// begin inline asm
	shfl.sync.down.b32 %r332, %r333, %r334, %r375, %r376;
	// end inline asm
	mov.b64 	%rd183, {%r327, %r332};
	mov.b64 	%fd280, %rd183;
	setp.lt.s32 	%p172, %r326, %r375;
	setp.lt.f64 	%p173, %fd359, %fd280;
	selp.f64 	%fd281, %fd280, %fd359, %p173;
	selp.f64 	%fd282, %fd281, %fd359, %p172;
	mov.b64 	%rd184, %fd282;
	mov.b64 	{%r338, %r343}, %rd184;
	mov.b32 	%r344, 2;
	// begin inline asm
	shfl.sync.down.b32 %r337, %r338, %r344, %r375, %r376;
	// end inline asm
	// begin inline asm
	shfl.sync.down.b32 %r342, %r343, %r344, %r375, %r376;
	// end inline asm
	mov.b64 	%rd185, {%r337, %r342};
	mov.b64 	%fd283, %rd185;
	add.s32 	%r381, %r326, 2;
	setp.gt.s32 	%p174, %r381, %r375;
	setp.lt.f64 	%p175, %fd282, %fd283;
	selp.f64 	%fd284, %fd283, %fd282, %p175;
	selp.f64 	%fd285, %fd282, %fd284, %p174;
	mov.b64 	%rd186, %fd285;
	mov.b64 	{%r348, %r353}, %rd186;
	mov.b32 	%r354, 4;
	// begin inline asm
	shfl.sync.down.b32 %r347, %r348, %r354, %r375, %r376;
	// end inline asm
	// begin inline asm
	shfl.sync.down.b32 %r352, %r353, %r354, %r375, %r376;
	// end inline asm
	mov.b64 	%rd187, {%r347, %r352};
	mov.b64 	%fd286, %rd187;
	add.s32 	%r382, %r326, 4;
	setp.gt.s32 	%p176, %r382, %r375;
	setp.lt.f64 	%p177, %fd285, %fd286;
	selp.f64 	%fd287, %fd286, %fd285, %p177;
	selp.f64 	%fd288, %fd285, %fd287, %p176;
	mov.b64 	%rd188, %fd288;
	mov.b64 	{%r358, %r363}, %rd188;
	mov.b32 	%r364, 8;
	// begin inline asm
	shfl.sync.down.b32 %r357, %r358, %r364, %r375, %r376;
	// end inline asm
	// begin inline asm
	shfl.sync.down.b32 %r362, %r363, %r364, %r375, %r376;
	// end inline asm
	mov.b64 	%rd189, {%r357, %r362};
	mov.b64 	%fd289, %rd189;
	add.s32 	%r383, %r326, 8;
	setp.gt.s32 	%p178, %r383, %r375;
	setp.lt.f64 	%p179, %fd288, %fd289;
	selp.f64 	%fd290, %fd289, %fd288, %p179;
	selp.f64 	%fd291, %fd288, %fd290, %p178;
	mov.b64 	%rd190, %fd291;
	mov.b64 	{%r368, %r373}, %rd190;
	mov.b32 	%r374, 16;
	// begin inline asm
	shfl.sync.down.b32 %r367, %r368, %r374, %r375, %r376;
	// end inline asm
	// begin inline asm
	shfl.sync.down.b32 %r372, %r373, %r374, %r375, %r376;
	// end inline asm
	mov.b64 	%rd191, {%r367, %r372};
	mov.b64 	%fd292, %rd191;
	add.s32 	%r384, %r326, 16;
	setp.gt.s32 	%p180, %r384, %r375;
	setp.lt.f64 	%p181, %fd291, %fd292;
	selp.f64 	%fd293, %fd292, %fd291, %p181;
	selp.f64 	%fd380, %fd291, %fd293, %p180;
	setp.ne.s32 	%p182, %r326, 0;
	@%p182 bra 	$L__BB5_20;
	shr.u32 	%r385, %r1, 2;
	and.b32  	%r386, %r385, 248;
	mov.u32 	%r387, _ZZN3cub18CUB_300001_SM_10006detail6reduce28DeviceReduceSingleTileKernelINS2_10policy_hubIdjN4cuda3__47maximumIvEEE10Policy1000EPdSB_iS8_ddNS5_3std3__410__identityEEEvT0_T1_T2_T3_T4_T6_E12temp_storage;
	add.s32 	%r388, %r387, %r386;
	st.shared.f64 	[%r388+8], %fd380;
$L__BB5_20:
	bar.sync 	0;
	setp.ne.s32 	%p183, %r1, 0;
	@%p183 bra 	$L__BB5_72;
	setp.gt.s32 	%p184, %r68, 32;
	ld.shared.f64 	%fd294, [_ZZN3cub18CUB_300001_SM_10006detail6reduce28DeviceReduceSingleTileKernelINS2_10policy_hubIdjN4cuda3__47maximumIvEEE10Policy1000EPdSB_iS8_ddNS5_3std3__410__identityEEEvT0_T1_T2_T3_T4_T6_E12temp_storage+16];
	setp.lt.f64 	%p185, %fd380, %fd294;
	selp.f64 	%fd296, %fd294, %fd380, %p185;
	selp.f64 	%fd297, %fd296, %fd380, %p184;
	setp.gt.s32 	%p186, %r68, 64;
	ld.shared.f64 	%fd299, [_ZZN3cub18CUB_300001_SM_10006detail6reduce28DeviceReduceSingleTileKernelINS2_10policy_hubIdjN4cuda3__47maximumIvEEE10Policy1000EPdSB_iS8_ddNS5_3std3__410__identityEEEvT0_T1_T2_T3_T4_T6_E12temp_storage+24];
	setp.lt.f64 	%p187, %fd297, %fd299;
	selp.f64 	%fd301, %fd299, %fd297, %p187;
	selp.f64 	%fd302, %fd301, %fd297, %p186;
	setp.gt.s32 	%p188, %r68, 96;
	ld.shared.f64 	%fd304, [_ZZN3cub18CUB_300001_SM_10006detail6reduce28DeviceReduceSingleTileKernelINS2_10policy_hubIdjN4cuda3__47maximumIvEEE10Policy1000EPdSB_iS8_ddNS5_3std3__410__identityEEEvT0_T1_T2_T3_T4_T6_E12temp_storage+32];
	setp.lt.f64 	%p189, %fd302, %fd304;
	selp.f64 	%fd306, %fd304, %fd302, %p189;
	selp.f64 	%fd307, %fd306, %fd302, %p188;
	setp.gt.s32 	%p190, %r68, 128;
	ld.shared.f64 	%fd309, [_ZZN3cub18CUB_300001_SM_10006detail6reduce28DeviceReduceSingleTileKernelINS2_10policy_hubIdjN4cuda3__47maximumIvEEE10Policy1000EPdSB_iS8_ddNS5_3std3__410__identityEEEvT0_T1_T2_T3_T4_T6_E12temp_storage+40];
	setp.lt.f64 	%p191, %fd307, %fd309;
	selp.f64 	%fd311, %fd309, %fd307, %p191;
	selp.f64 	%fd312, %fd311, %fd307, %p190;
	setp.gt.s32 	%p192, %r68, 160;
	ld.shared.f64 	%fd314, [_ZZN3cub18CUB_300001_SM_10006detail6reduce28DeviceReduceSingleTileKernelINS2_10policy_hubIdjN4cuda3__47maximumIvEEE10Policy1000EPdSB_iS8_ddNS5_3std3__410__identityEEEvT0_T1_T2_T3_T4_T6_E12temp_storage+48];
	setp.lt.f64 	%p193, %fd312, %fd314;
	selp.f64 	%fd316, %fd314, %fd312, %p193;
	selp.f64 	%fd317, %fd316, %fd312, %p192;
	setp.gt.s32 	%p194, %r68, 192;
	ld.shared.f64 	%fd319, [_ZZN3cub18CUB_300001_SM_10006detail6reduce28DeviceReduceSingleTileKernelINS2_10policy_hubIdjN4cuda3__47maximumIvEEE10Policy1000EPdSB_iS8_ddNS5_3std3__410__identityEEEvT0_T1_T2_T3_T4_T6_E12temp_storage+56];
	setp.lt.f64 	%p195, %fd317, %fd319;
	selp.f64 	%fd321, %fd319, %fd317, %p195;
	selp.f64 	%fd322, %fd321, %fd317, %p194;
	setp.gt.s32 	%p196, %r68, 224;
	ld.shared.f64 	%fd324, [_ZZN3cub18CUB_300001_SM_10006detail6reduce28DeviceReduceSingleTileKernelINS2_10policy_hubIdjN4cuda3__47maximumIvEEE10Policy1000EPdSB_iS8_ddNS5_3std3__410__identityEEEvT0_T1_T2_T3_T4_T6_E12temp_storage+64];
	setp.lt.f64 	%p197, %fd322, %fd324;
	selp.f64 	%fd326, %fd324, %fd322, %p197;
	selp.f64 	%fd380, %fd326, %fd322, %p196;
	bra.uni 	$L__BB5_72;
$L__BB5_22:
	mov.u32 	%r13, %tid.x;
	shl.b32 	%r14, %r13, 2;
	mul.wide.u32 	%rd126, %r14, 8;
	add.s64 	%rd116, %rd15, %rd126;
	// begin inline asm
	ld.global.nc.v2.u64 {%rd114, %rd115}, [%rd116];
	// end inline asm
	add.s64 	%rd119, %rd116, 16;
	// begin inline asm
	ld.global.nc.v2.u64 {%rd117, %rd118}, [%rd119];
	// end inline asm
	mov.b64 	%fd206, %rd114;
	mov.b64 	%fd207, %rd115;
	mov.b64 	%fd208, %rd117;
	mov.b64 	%fd209, %rd118;
	add.s64 	%rd122, %rd116, 8192;
	// begin inline asm
	ld.global.nc.v2.u64 {%rd120, %rd121}, [%rd122];
	// end inline asm
	add.s64 	%rd125, %rd116, 8208;
	// begin inline asm
	ld.global.nc.v2.u64 {%rd123, %rd124}, [%rd125];
	// end inline asm
	mov.b64 	%fd210, %rd120;
	mov.b64 	%fd211, %rd121;
	mov.b64 	%fd212, %rd123;
	mov.b64 	%fd213, %rd124;
	setp.lt.f64 	%p111, %fd206, %fd207;
	selp.f64 	%fd214, %fd207, %fd206, %p111;
	setp.lt.f64 	%p112, %fd214, %fd208;
	selp.f64 	%fd215, %fd208, %fd214, %p112;
	setp.lt.f64 	%p113, %fd215, %fd209;
	selp.f64 	%fd216, %fd209, %fd215, %p113;
	setp.lt.f64 	%p114, %fd216, %fd210;
	selp.f64 	%fd217, %fd210, %fd216, %p114;
	setp.lt.f64 	%p115, %fd217, %fd211;
	selp.f64 	%fd218, %fd211, %fd217, %p115;
	setp.lt.f64 	%p116, %fd218, %fd212;
	selp.f64 	%fd219, %fd212, %fd218, %p116;
	setp.lt.f64 	%p117, %fd219, %fd213;
	selp.f64 	%fd366, %fd213, %fd219, %p117;
	setp.lt.u32 	%p118, %r68, 4096;
	mov.b32 	%r452, 2048;
	@%p118 bra 	$L__BB5_26;
	add.s32 	%r15, %r68, -2048;
	mov.b32 	%r452, 2048;
$L__BB5_24:
	add.s32 	%r258, %r452, %r14;
	mul.wide.u32 	%rd139, %r258, 8;
	add.s64 	%rd129, %rd15, %rd139;
	// begin inline asm
	ld.global.nc.v2.u64 {%rd127, %rd128}, [%rd129];
	// end inline asm
	add.s64 	%rd132, %rd129, 16;
	// begin inline asm
	ld.global.nc.v2.u64 {%rd130, %rd131}, [%rd132];
	// end inline asm
	mov.b64 	%fd220, %rd127;
	mov.b64 	%fd221, %rd128;
	mov.b64 	%fd222, %rd130;
	mov.b64 	%fd223, %rd131;
	add.s64 	%rd135, %rd129, 8192;
	// begin inline asm
	ld.global.nc.v2.u64 {%rd133, %rd134}, [%rd135];
	// end inline asm
	add.s64 	%rd138, %rd129, 8208;
	// begin inline asm
	ld.global.nc.v2.u64 {%rd136, %rd137}, [%rd138];
	// end inline asm
	mov.b64 	%fd224, %rd133;
	mov.b64 	%fd225, %rd134;
	mov.b64 	%fd226, %rd136;
	mov.b64 	%fd227, %rd137;
	setp.lt.f64 	%p119, %fd366, %fd220;
	selp.f64 	%fd228, %fd220, %fd366, %p119;
	setp.lt.f64 	%p120, %fd228, %fd221;
	selp.f64 	%fd229, %fd221, %fd228, %p120;
	setp.lt.f64 	%p121, %fd229, %fd222;
	selp.f64 	%fd230, %fd222, %fd229, %p121;
	setp.lt.f64 	%p122, %fd230, %fd223;
	selp.f64 	%fd231, %fd223, %fd230, %p122;
	setp.lt.f64 	%p123, %fd231, %fd224;
	selp.f64 	%fd232, %fd224, %fd231, %p123;
	setp.lt.f64 	%p124, %fd232, %fd225;
	selp.f64 	%fd233, %fd225, %fd232, %p124;
	setp.lt.f64 	%p125, %fd233, %fd226;
	selp.f64 	%fd234, %fd226, %fd233, %p125;
	setp.lt.f64 	%p126, %fd234, %fd227;
	selp.f64 	%fd366, %fd227, %fd234, %p126;
	sub.s32 	%r259, %r68, %r452;
	setp.lt.s32 	%p127, %r259, 2048;
	@%p127 bra 	$L__BB5_34;
	add.s32 	%r452, %r452, 2048;
	setp.le.s32 	%p128, %r452, %r15;
	@%p128 bra 	$L__BB5_24;
$L__BB5_26:
	setp.le.s32 	%p129, %r68, %r452;
	@%p129 bra 	$L__BB5_34;
	sub.s32 	%r19, %r68, %r452;
	setp.ge.s32 	%p130, %r13, %r19;
	@%p130 bra 	$L__BB5_34;
	not.b32 	%r260, %r13;
	add.s32 	%r261, %r68, %r260;
	sub.s32 	%r20, %r261, %r452;
	and.b32  	%r262, %r20, 768;
	setp.eq.s32 	%p131, %r262, 768;
	mov.u32 	%r456, %r13;
	@%p131 bra 	$L__BB5_31;
	add.s32 	%r454, %r13, %r452;
	shr.u32 	%r263, %r20, 8;
	add.s32 	%r264, %r263, 1;
	and.b32  	%r265, %r264, 3;
	neg.s32 	%r453, %r265;
	mov.u32 	%r456, %r13;
$L__BB5_30:
	.pragma "nounroll";
	mul.wide.u32 	%rd142, %r454, 8;
	add.s64 	%rd141, %rd15, %rd142;
	// begin inline asm
	ld.global.nc.u64 %rd140, [%rd141];
	// end inline asm
	mov.b64 	%fd236, %rd140;
	setp.lt.f64 	%p132, %fd366, %fd236;
	selp.f64 	%fd366, %fd236, %fd366, %p132;
	add.s32 	%r456, %r456, 256;
	add.s32 	%r454, %r454, 256;
	add.s32 	%r453, %r453, 1;
	setp.ne.s32 	%p133, %r453, 0;
	@%p133 bra 	$L__BB5_30;
$L__BB5_31:
	setp.lt.u32 	%p134, %r20, 768;
	@%p134 bra 	$L__BB5_34;
	cvt.u64.u32 	%rd143, %r456;
	cvt.u64.u32 	%rd144, %r452;
	add.s64 	%rd145, %rd143, %rd144;
	shl.b64 	%rd146, %rd145, 3;
	add.s64 	%rd147, %rd146, %rd15;
	add.s64 	%rd203, %rd147, 4096;
	add.s32 	%r457, %r456, %r452;
$L__BB5_33:
	mul.wide.u32 	%rd156, %r457, 8;
	add.s64 	%rd149, %rd15, %rd156;
	// begin inline asm
	ld.global.nc.u64 %rd148, [%rd149];
	// end inline asm
	mov.b64 	%fd237, %rd148;
	setp.lt.f64 	%p135, %fd366, %fd237;
	selp.f64 	%fd238, %fd237, %fd366, %p135;
	add.s64 	%rd151, %rd203, -2048;
	// begin inline asm
	ld.global.nc.u64 %rd150, [%rd151];
	// end inline asm
	mov.b64 	%fd239, %rd150;
	setp.lt.f64 	%p136, %fd238, %fd239;
	selp.f64 	%fd240, %fd239, %fd238, %p136;
	// begin inline asm
	ld.global.nc.u64 %rd152, [%rd203];
	// end inline asm
	mov.b64 	%fd241, %rd152;
	setp.lt.f64 	%p137, %fd240, %fd241;
	selp.f64 	%fd242, %fd241, %fd240, %p137;
	add.s64 	%rd155, %rd203, 2048;
	// begin inline asm
	ld.global.nc.u64 %rd154, [%rd155];
	// end inline asm
	mov.b64 	%fd243, %rd154;
	setp.lt.f64 	%p138, %fd242, %fd243;
	selp.f64 	%fd366, %fd243, %fd242, %p138;
	add.s32 	%r456, %r456, 1024;
	add.s64 	%rd203, %rd203, 8192;
	add.s32 	%r457, %r457, 1024;
	setp.lt.s32 	%p139, %r456, %r19;
	@%p139 bra 	$L__BB5_33;
$L__BB5_34:
	// begin inline asm
	mov.u32 %r266, %laneid;
	// end inline asm
	mov.b64 	%rd157, %fd366;
	mov.b64 	{%r268, %r273}, %rd157;
	mov.b32 	%r274, 1;
	mov.b32 	%r315, 31;
	mov.b32 	%r316, -1;
	// begin inline asm
	shfl.sync.down.b32 %r267, %r268, %r274, %r315, %r316;
	// end inline asm
	// begin inline asm
	shfl.sync.down.b32 %r272, %r273, %r274, %r315, %r316;
	// end inline asm
	mov.b64 	%rd158, {%r267, %r272};
	mov.b64 	%fd244, %rd158;
	setp.gt.s32 	%p140, %r266, 30;
	setp.lt.f64 	%p141, %fd366, %fd244;
	selp.f64 	%fd245, %fd244, %fd366, %p141;
	selp.f64 	%fd246, %fd366, %fd245, %p140;
	mov.b64 	%rd159, %fd246;
	mov.b64 	{%r278, %r283}, %rd159;
	mov.b32 	%r284, 2;
	// begin inline asm
	shfl.sync.down.b32 %r277, %r278, %r284, %r315, %r316;
	// end inline asm
	// begin inline asm
	shfl.sync.down.b32 %r282, %r283, %r284, %r315, %r316;
	// end inline asm
	mov.b64 	%rd160, {%r277, %r282};
	mov.b64 	%fd247, %rd160;
	setp.gt.s32 	%p142, %r266, 29;
	setp.lt.f64 	%p143, %fd246, %fd247;
	selp.f64 	%fd248, %fd247, %fd246, %p143;
	selp.f64 	%fd249, %fd246, %fd248, %p142;
	mov.b64 	%rd161, %fd249;
	mov.b64 	{%r288, %r293}, %rd161;
	mov.b32 	%r294, 4;
	// begin inline asm
	shfl.sync.down.b32 %r287, %r288, %r294, %r315, %r316;
	// end inline asm
	// begin inline asm
	shfl.sync.down.b32 %r292, %r293, %r294, %r315, %r316;
	// end inline asm
	mov.b64 	%rd162, {%r287, %r292};
	mov.b64 	%fd250, %rd162;
	setp.gt.s32 	%p144, %r266, 27;
	setp.lt.f64 	%p145, %fd249, %fd250;
	selp.f64 	%fd251, %fd250, %fd249, %p145;
	selp.f64 	%fd252, %fd249, %fd251, %p144;
	mov.b64 	%rd163, %fd252;
	mov.b64 	{%r298, %r303}, %rd163;
	mov.b32 	%r304, 8;
	// begin inline asm
	shfl.sync.down.b32 %r297, %r298, %r304, %r315, %r316;
	// end inline asm
	// begin inline asm
	shfl.sync.down.b32 %r302, %r303, %r304, %r315, %r316;
	// end inline asm
	mov.b64 	%rd164, {%r297, %r302};
	mov.b64 	%fd253, %rd164;
	setp.gt.s32 	%p146, %r266, 23;
	setp.lt.f64 	%p147, %fd252, %fd253;
	selp.f64 	%fd254, %fd253, %fd252, %p147;
	selp.f64 	%fd255, %fd252, %fd254, %p146;
	mov.b64 	%rd165, %fd255;
	mov.b64 	{%r308, %r313}, %rd165;
	mov.b32 	%r314, 16;
	// begin inline asm
	shfl.sync.down.b32 %r307, %r308, %r314, %r315, %r316;
	// end inline asm
	// begin inline asm
	shfl.sync.down.b32 %r312, %r313, %r314, %r315, %r316;
	// end inline asm
	mov.b64 	%rd166, {%r307, %r312};
	mov.b64 	%fd256, %rd166;
	setp.gt.s32 	%p148, %r266, 15;
	setp.lt.f64 	%p149, %fd255, %fd256;
	selp.f64 	%fd26, %fd256, %fd255, %p149;
	selp.f64 	%fd380, %fd255, %fd26, %p148;
	setp.ne.s32 	%p150, %r266, 0;
	@%p150 bra 	$L__BB5_36;
	shr.u32 	%r317, %r13, 2;
	and.b32  	%r318, %r317, 248;
	mov.u32 	%r319, _ZZN3cub18CUB_300001_SM_10006detail6reduce28DeviceReduceSingleTileKernelINS2_10policy_hubIdjN4cuda3__47maximumIvEEE10Policy1000EPdSB_iS8_ddNS5_3std3__410__identityEEEvT0_T1_T2_T3_T4_T6_E12temp_storage;
	add.s32 	%r320, %r319, %r318;
	st.shared.f64 	[%r320+8], %fd26;
$L__BB5_36:
	bar.sync 	0;
	setp.ne.s32 	%p151, %r13, 0;
	@%p151 bra 	$L__BB5_72;
	ld.shared.f64 	%fd257, [_ZZN3cub18CUB_300001_SM_10006detail6reduce28DeviceReduceSingleTileKernelINS2_10policy_hubIdjN4cuda3__47maximumIvEEE10Policy1000EPdSB_iS8_ddNS5_3std3__410__identityEEEvT0_T1_T2_T3_T4_T6_E12temp_storage+16];
	setp.lt.f64 	%p152, %fd380, %fd257;
	selp.f64 	%fd258, %fd257, %fd380, %p152;
	ld.shared.f64 	%fd259, [_ZZN3cub18CUB_300001_SM_10006detail6reduce28DeviceReduceSingleTileKernelINS2_10policy_hubIdjN4cuda3__47maximumIvEEE10Policy1000EPdSB_iS8_ddNS5_3std3__410__identityEEEvT0_T1_T2_T3_T4_T6_E12temp_storage+24];
	setp.lt.f64 	%p153, %fd258, %fd259;
	selp.f64 	%fd260, %fd259, %fd258, %p153;
	ld.shared.f64 	%fd261, [_ZZN3cub18CUB_300001_SM_10006detail6reduce28DeviceReduceSingleTileKernelINS2_10policy_hubIdjN4cuda3__47maximumIvEEE10Policy1000EPdSB_iS8_ddNS5_3std3__410__identityEEEvT0_T1_T2_T3_T4_T6_E12temp_storage+32];
	setp.lt.f64 	%p154, %fd260, %fd261;
	selp.f64 	%fd262, %fd261, %fd260, %p154;
	ld.shared.f64 	%fd263, [_ZZN3cub18CUB_300001_SM_10006detail6reduce28DeviceReduceSingleTileKernelINS2_10policy_hubIdjN4cuda3__47maximumIvEEE10Policy1000EPdSB_iS8_ddNS5_3std3__410__identityEEEvT0_T1_T2_T3_T4_T6_E12temp_storage+40];
	setp.lt.f64 	%p155, %fd262, %fd263;
	selp.f64 	%fd264, %fd263, %fd262, %p155;
	ld.shared.f64 	%fd265, [_ZZN3cub18CUB_300001_SM_10006detail6reduce28DeviceReduceSingleTileKernelINS2_10policy_hubIdjN4cuda3__47maximumIvEEE10Policy1000EPdSB_iS8_ddNS5_3std3__410__identityEEEvT0_T1_T2_T3_T4_T6_E12temp_storage+48];
	setp.lt.f64 	%p156, %fd264, %fd265;
	selp.f64 	%fd266, %fd265, %fd264, %p156;
	ld.shared.f64 	%fd267, [_ZZN3cub18CUB_300001_SM_10006detail6reduce28DeviceReduceSingleTileKernelINS2_10policy_hubIdjN4cuda3__47maximumIvEEE10Policy1000EPdSB_iS8_ddNS5_3std3__410__identityEEEvT0_T1_T2_T3_T4_T6_E12temp_storage+56];
	setp.lt.f64 	%p157, %fd266, %fd267;
	selp.f64 	%fd268, %fd267, %fd266, %p157;
	ld.shared.f64 	%fd269, [_ZZN3cub18CUB_300001_SM_10006detail6reduce28DeviceReduceSingleTileKernelINS2_10policy_hubIdjN4cuda3__47maximumIvEEE10Policy1000EPdSB_iS8_ddNS5_3std3__410__identityEEEvT0_T1_T2_T3_T4_T6_E12temp_storage+64];
	setp.lt.f64 	%p158, %fd268, %fd269;
	selp.f64 	%fd380, %fd269, %fd268, %p158;
	bra.uni 	$L__BB5_72;
$L__BB5_38:
	setp.gt.s32 	%p3, %r68, 2047;
	@%p3 bra 	$L__BB5_56;
	mov.u32 	%r35, %tid.x;
	setp.ge.s32 	%p52, %r35, %r68;
	mov.f64 	%fd372, 0d0000000000000000;
	mov.u32 	%r462, %r35;
	@%p52 bra 	$L__BB5_41;
	mul.wide.u32 	%rd81, %r35, 8;
	add.s64 	%rd80, %rd15, %rd81;
	// begin inline asm
	ld.global.nc.u64 %rd79, [%rd80];
	// end inline asm
	mov.b64 	%fd372, %rd79;
	add.s32 	%r462, %r35, 256;
$L__BB5_41:
	setp.ge.s32 	%p53, %r462, %r68;
	@%p53 bra 	$L__BB5_47;
	not.b32 	%r133, %r462;
	add.s32 	%r38, %r68, %r133;
	and.b32  	%r134, %r38, 768;
	setp.eq.s32 	%p54, %r134, 768;
	@%p54 bra 	$L__BB5_45;
	mul.wide.u32 	%rd82, %r462, 8;
	add.s64 	%rd204, %rd15, %rd82;
	shr.u32 	%r135, %r38, 8;
	add.s32 	%r136, %r135, 1;
	and.b32  	%r137, %r136, 3;
	neg.s32 	%r460, %r137;
$L__BB5_44:
	.pragma "nounroll";
	// begin inline asm
	ld.global.nc.u64 %rd83, [%rd204];
	// end inline asm
	mov.b64 	%fd125, %rd83;
	setp.lt.f64 	%p55, %fd372, %fd125;
	selp.f64 	%fd372, %fd125, %fd372, %p55;
	add.s32 	%r462, %r462, 256;
	add.s64 	%rd204, %rd204, 2048;
	add.s32 	%r460, %r460, 1;
	setp.ne.s32 	%p56, %r460, 0;
	@%p56 bra 	$L__BB5_44;
$L__BB5_45:
	setp.lt.u32 	%p57, %r38, 768;
	@%p57 bra 	$L__BB5_47;
$L__BB5_46:
	mul.wide.s32 	%rd93, %r462, 8;
	add.s64 	%rd86, %rd15, %rd93;
	// begin inline asm
	ld.global.nc.u64 %rd85, [%rd86];
	// end inline asm
	mov.b64 	%fd126, %rd85;
	setp.lt.f64 	%p58, %fd372, %fd126;
	selp.f64 	%fd127, %fd126, %fd372, %p58;
	add.s64 	%rd88, %rd86, 2048;
	// begin inline asm
	ld.global.nc.u64 %rd87, [%rd88];
	// end inline asm
	mov.b64 	%fd128, %rd87;
	setp.lt.f64 	%p59, %fd127, %fd128;
	selp.f64 	%fd129, %fd128, %fd127, %p59;
	add.s64 	%rd90, %rd86, 4096;
	// begin inline asm
	ld.global.nc.u64 %rd89, [%rd90];
	// end inline asm
	mov.b64 	%fd130, %rd89;
	setp.lt.f64 	%p60, %fd129, %fd130;
	selp.f64 	%fd131, %fd130, %fd129, %p60;
	add.s64 	%rd92, %rd86, 6144;
	// begin inline asm
	ld.global.nc.u64 %rd91, [%rd92];
	// end inline asm
	mov.b64 	%fd132, %rd91;
	setp.lt.f64 	%p61, %fd131, %fd132;
	selp.f64 	%fd372, %fd132, %fd131, %p61;
	add.s32 	%r462, %r462, 1024;
	setp.lt.s32 	%p62, %r462, %r68;
	@%p62 bra 	$L__BB5_46;
$L__BB5_47:
	setp.lt.s32 	%p63, %r68, 256;
	@%p63 bra 	$L__BB5_52;
	// begin inline asm
	mov.u32 %r201, %laneid;
	// end inline asm
	mov.b64 	%rd104, %fd372;
	mov.b64 	{%r203, %r208}, %rd104;
	mov.b32 	%r209, 1;
	mov.b32 	%r250, 31;
	mov.b32 	%r251, -1;
	// begin inline asm
	shfl.sync.down.b32 %r202, %r203, %r209, %r250, %r251;
	// end inline asm
	// begin inline asm
	shfl.sync.down.b32 %r207, %r208, %r209, %r250, %r251;
	// end inline asm
	mov.b64 	%rd105, {%r202, %r207};
	mov.b64 	%fd180, %rd105;
	setp.gt.s32 	%p91, %r201, 30;
	setp.lt.f64 	%p92, %fd372, %fd180;
	selp.f64 	%fd181, %fd180, %fd372, %p92;
	selp.f64 	%fd182, %fd372, %fd181, %p91;
	mov.b64 	%rd106, %fd182;
	mov.b64 	{%r213, %r218}, %rd106;
	mov.b32 	%r219, 2;
	// begin inline asm
	shfl.sync.down.b32 %r212, %r213, %r219, %r250, %r251;
	// end inline asm
	// begin inline asm
	shfl.sync.down.b32 %r217, %r218, %r219, %r250, %r251;
	// end inline asm
	mov.b64 	%rd107, {%r212, %r217};
	mov.b64 	%fd183, %rd107;
	setp.gt.s32 	%p93, %r201, 29;
	setp.lt.f64 	%p94, %fd182, %fd183;
	selp.f64 	%fd184, %fd183, %fd182, %p94;
	selp.f64 	%fd185, %fd182, %fd184, %p93;
	mov.b64 	%rd108, %fd185;
	mov.b64 	{%r223, %r228}, %rd108;
	mov.b32 	%r229, 4;
	// begin inline asm
	shfl.sync.down.b32 %r222, %r223, %r229, %r250, %r251;
	// end inline asm
	// begin inline asm
	shfl.sync.down.b32 %r227, %r228, %r229, %r250, %r251;
	// end inline asm
	mov.b64 	%rd109, {%r222, %r227};
	mov.b64 	%fd186, %rd109;
	setp.gt.s32 	%p95, %r201, 27;
	setp.lt.f64 	%p96, %fd185, %fd186;
	selp.f64 	%fd187, %fd186, %fd185, %p96;
	selp.f64 	%fd188, %fd185, %fd187, %p95;
	mov.b64 	%rd110, %fd188;
	mov.b64 	{%r233, %r238}, %rd110;
	mov.b32 	%r239, 8;
	// begin inline asm
	shfl.sync.down.b32 %r232, %r233, %r239, %r250, %r251;
	// end inline asm
	// begin inline asm
	shfl.sync.down.b32 %r237, %r238, %r239, %r250, %r251;
	// end inline asm
	mov.b64 	%rd111, {%r232, %r237};
	mov.b64 	%fd189, %rd111;
	setp.gt.s32 	%p97, %r201, 23;
	setp.lt.f64 	%p98, %fd188, %fd189;
	selp.f64 	%fd190, %fd189, %fd188, %p98;
	selp.f64 	%fd191, %fd188, %fd190, %p97;
	mov.b64 	%rd112, %fd191;
	mov.b64 	{%r243, %r248}, %rd112;
	mov.b32 	%r249, 16;
	// begin inline asm
	shfl.sync.down.b32 %r242, %r243, %r249, %r250, %r251;
	// end inline asm
	// begin inline asm
	shfl.sync.down.b32 %r247, %r248, %r249, %r250, %r251;
	// end inline asm
	mov.b64 	%rd113, {%r242, %r247};
	mov.b64 	%fd192, %rd113;
	setp.gt.s32 	%p99, %r201, 15;
	setp.lt.f64 	%p100, %fd191, %fd192;
	selp.f64 	%fd38, %fd192, %fd191, %p100;
	selp.f64 	%fd380, %fd191, %fd38, %p99;
	setp.ne.s32 	%p101, %r201, 0;
	@%p101 bra 	$L__BB5_50;
	shr.u32 	%r252, %r35, 2;
	and.b32  	%r253, %r252, 248;
	mov.u32 	%r254, _ZZN3cub18CUB_300001_SM_10006detail6reduce28DeviceReduceSingleTileKernelINS2_10policy_hubIdjN4cuda3__47maximumIvEEE10Policy1000EPdSB_iS8_ddNS5_3std3__410__identityEEEvT0_T1_T2_T3_T4_T6_E12temp_storage;
	add.s32 	%r255, %r254, %r253;
	st.shared.f64 	[%r255+8], %fd38;
$L__BB5_50:
	bar.sync 	0;
	setp.ne.s32 	%p102, %r35, 0;
	@%p102 bra 	$L__BB5_72;
	ld.shared.f64 	%fd193, [_ZZN3cub18CUB_300001_SM_10006detail6reduce28DeviceReduceSingleTileKernelINS2_10policy_hubIdjN4cuda3__47maximumIvEEE10Policy1000EPdSB_iS8_ddNS5_3std3__410__identityEEEvT0_T1_T2_T3_T4_T6_E12temp_storage+16];
	setp.lt.f64 	%p103, %fd380, %fd193;
	selp.f64 	%fd194, %fd193, %fd380, %p103;
	ld.shared.f64 	%fd195, [_ZZN3cub18CUB_300001_SM_10006detail6reduce28DeviceReduceSingleTileKernelINS2_10policy_hubIdjN4cuda3__47maximumIvEEE10Policy1000EPdSB_iS8_ddNS5_3std3__410__identityEEEvT0_T1_T2_T3_T4_T6_E12temp_storage+24];
	setp.lt.f64 	%p104, %fd194, %fd195;
	selp.f64 	%fd196, %fd195, %fd194, %p104;
	ld.shared.f64 	%fd197, [_ZZN3cub18CUB_300001_SM_10006detail6reduce28DeviceReduceSingleTileKernelINS2_10policy_hubIdjN4cuda3__47maximumIvEEE10Policy1000EPdSB_iS8_ddNS5_3std3__410__identityEEEvT0_T1_T2_T3_T4_T6_E12temp_storage+32];
	setp.lt.f64 	%p105, %fd196, %fd197;
	selp.f64 	%fd198, %fd197, %fd196, %p105;
	ld.shared.f64 	%fd199, [_ZZN3cub18CUB_300001_SM_10006detail6reduce28DeviceReduceSingleTileKernelINS2_10policy_hubIdjN4cuda3__47maximumIvEEE10Policy1000EPdSB_iS8_ddNS5_3std3__410__identityEEEvT0_T1_T2_T3_T4_T6_E12temp_storage+40];
	setp.lt.f64 	%p106, %fd198, %fd199;
	selp.f64 	%fd200, %fd199, %fd198, %p106;
	ld.shared.f64 	%fd201, [_ZZN3cub18CUB_300001_SM_10006detail6reduce28DeviceReduceSingleTileKernelINS2_10policy_hubIdjN4cuda3__47maximumIvEEE10Policy1000EPdSB_iS8_ddNS5_3std3__410__identityEEEvT0_T1_T2_T3_T4_T6_E12temp_storage+48];
	setp.lt.f64 	%p107, %fd200, %fd201;
	selp.f64 	%fd202, %fd201, %fd200, %p107;
	ld.shared.f64 	%fd203, [_ZZN3cub18CUB_300001_SM_10006detail6reduce28DeviceReduceSingleTileKernelINS2_10policy_hubIdjN4cuda3__47maximumIvEEE10Policy1000EPdSB_iS8_ddNS5_3std3__410__identityEEEvT0_T1_T2_T3_T4_T6_E12temp_storage+56];
	setp.lt.f64 	%p108, %fd202, %fd203;
	selp.f64 	%fd204, %fd203, %fd202, %p108;
	ld.shared.f64 	%fd205, [_ZZN3cub18CUB_300001_SM_10006detail6reduce28DeviceReduceSingleTileKernelINS2_10policy_hubIdjN4cuda3__47maximumIvEEE10Policy1000EPdSB_iS8_ddNS5_3std3__410__identityEEEvT0_T1_T2_T3_T4_T6_E12temp_storage+64];
	setp.lt.f64 	%p109, %fd204, %fd205;
	selp.f64 	%fd380, %fd205, %fd204, %p109;
	bra.uni 	$L__BB5_72;
$L__BB5_52:
	// begin inline asm
	mov.u32 %r138, %laneid;
	// end inline asm
	and.b32  	%r189, %r35, 992;
	add.s32 	%r190, %r189, 32;
	setp.gt.s32 	%p64, %r190, %r68;
	not.b32 	%r191, %r189;
	add.s32 	%r192, %r68, %r191;
	selp.b32 	%r187, %r192, 31, %p64;
	mov.b64 	%rd94, %fd372;
	mov.b64 	{%r140, %r145}, %rd94;
	mov.b32 	%r146, 1;
	mov.b32 	%r188, -1;
	// begin inline asm
	shfl.sync.down.b32 %r139, %r140, %r146, %r187, %r188;
	// end inline asm
	// begin inline asm
	shfl.sync.down.b32 %r144, %r145, %r146, %r187, %r188;
	// end inline asm
	mov.b64 	%rd95, {%r139, %r144};
	mov.b64 	%fd133, %rd95;
	setp.lt.s32 	%p65, %r138, %r187;
	setp.lt.f64 	%p66, %fd372, %fd133;
	selp.f64 	%fd134, %fd133, %fd372, %p66;
	selp.f64 	%fd135, %fd134, %fd372, %p65;
	mov.b64 	%rd96, %fd135;
	mov.b64 	{%r150, %r155}, %rd96;
	mov.b32 	%r156, 2;
	// begin inline asm
	shfl.sync.down.b32 %r149, %r150, %r156, %r187, %r188;
	// end inline asm
	// begin inline asm
	shfl.sync.down.b32 %r154, %r155, %r156, %r187, %r188;
	// end inline asm
	mov.b64 	%rd97, {%r149, %r154};
	mov.b64 	%fd136, %rd97;
	add.s32 	%r193, %r138, 2;
	setp.gt.s32 	%p67, %r193, %r187;
	setp.lt.f64 	%p68, %fd135, %fd136;
	selp.f64 	%fd137, %fd136, %fd135, %p68;
	selp.f64 	%fd138, %fd135, %fd137, %p67;
	mov.b64 	%rd98, %fd138;
	mov.b64 	{%r160, %r165}, %rd98;
	mov.b32 	%r166, 4;
	// begin inline asm
	shfl.sync.down.b32 %r159, %r160, %r166, %r187, %r188;
	// end inline asm
	// begin inline asm
	shfl.sync.down.b32 %r164, %r165, %r166, %r187, %r188;
	// end inline asm
	mov.b64 	%rd99, {%r159, %r164};
	mov.b64 	%fd139, %rd99;
	add.s32 	%r194, %r138, 4;
	setp.gt.s32 	%p69, %r194, %r187;
	setp.lt.f64 	%p70, %fd138, %fd139;
	selp.f64 	%fd140, %fd139, %fd138, %p70;
	selp.f64 	%fd141, %fd138, %fd140, %p69;
	mov.b64 	%rd100, %fd141;
	mov.b64 	{%r170, %r175}, %rd100;
	mov.b32 	%r176, 8;
	// begin inline asm
	shfl.sync.down.b32 %r169, %r170, %r176, %r187, %r188;
	// end inline asm
	// begin inline asm
	shfl.sync.down.b32 %r174, %r175, %r176, %r187, %r188;
	// end inline asm
	mov.b64 	%rd101, {%r169, %r174};
	mov.b64 	%fd142, %rd101;
	add.s32 	%r195, %r138, 8;
	setp.gt.s32 	%p71, %r195, %r187;
	setp.lt.f64 	%p72, %fd141, %fd142;
	selp.f64 	%fd143, %fd142, %fd141, %p72;
	selp.f64 	%fd144, %fd141, %fd143, %p71;
	mov.b64 	%rd102, %fd144;
	mov.b64 	{%r180, %r185}, %rd102;
	mov.b32 	%r186, 16;
	// begin inline asm
	shfl.sync.down.b32 %r179, %r180, %r186, %r187, %r188;
	// end inline asm
	// begin inline asm
	shfl.sync.down.b32 %r184, %r185, %r186, %r187, %r188;
	// end inline asm
	mov.b64 	%rd103, {%r179, %r184};
	mov.b64 	%fd145, %rd103;
	add.s32 	%r196, %r138, 16;
	setp.gt.s32 	%p73, %r196, %r187;
	setp.lt.f64 	%p74, %fd144, %fd145;
	selp.f64 	%fd146, %fd145, %fd144, %p74;
	selp.f64 	%fd380, %fd144, %fd146, %p73;
	setp.ne.s32 	%p75, %r138, 0;
	@%p75 bra 	$L__BB5_54;
	shr.u32 	%r197, %r35, 2;
	and.b32  	%r198, %r197, 248;
	mov.u32 	%r199, _ZZN3cub18CUB_300001_SM_10006detail6reduce28DeviceReduceSingleTileKernelINS2_10policy_hubIdjN4cuda3__47maximumIvEEE10Policy1000EPdSB_iS8_ddNS5_3std3__410__identityEEEvT0_T1_T2_T3_T4_T6_E12temp_storage;
	add.s32 	%r200, %r199, %r198;
	st.shared.f64 	[%r200+8], %fd380;
$L__BB5_54:
	bar.sync 	0;
	setp.ne.s32 	%p76, %r35, 0;
	@%p76 bra 	$L__BB5_72;
	setp.gt.s32 	%p77, %r68, 32;
	ld.shared.f64 	%fd147, [_ZZN3cub18CUB_300001_SM_10006detail6reduce28DeviceReduceSingleTileKernelINS2_10policy_hubIdjN4cuda3__47maximumIvEEE10Policy1000EPdSB_iS8_ddNS5_3std3__410__identityEEEvT0_T1_T2_T3_T4_T6_E12temp_storage+16];
	setp.lt.f64 	%p78, %fd380, %fd147;
	selp.f64 	%fd149, %fd147, %fd380, %p78;
	selp.f64 	%fd150, %fd149, %fd380, %p77;
	setp.gt.s32 	%p79, %r68, 64;
	ld.shared.f64 	%fd152, [_ZZN3cub18CUB_300001_SM_10006detail6reduce28DeviceReduceSingleTileKernelINS2_10policy_hubIdjN4cuda3__47maximumIvEEE10Policy1000EPdSB_iS8_ddNS5_3std3__410__identityEEEvT0_T1_T2_T3_T4_T6_E12temp_storage+24];
	setp.lt.f64 	%p80, %fd150, %fd152;
	selp.f64 	%fd154, %fd152, %fd150, %p80;
	selp.f64 	%fd155, %fd154, %fd150, %p79;
	setp.gt.s32 	%p81, %r68, 96;
	ld.shared.f64 	%fd157, [_ZZN3cub18CUB_300001_SM_10006detail6reduce28DeviceReduceSingleTileKernelINS2_10policy_hubIdjN4cuda3__47maximumIvEEE10Policy1000EPdSB_iS8_ddNS5_3std3__410__identityEEEvT0_T1_T2_T3_T4_T6_E12temp_storage+32];
	setp.lt.f64 	%p82, %fd155, %fd157;
	selp.f64 	%fd159, %fd157, %fd155, %p82;
	selp.f64 	%fd160, %fd159, %fd155, %p81;
	setp.gt.s32 	%p83, %r68, 128;
	ld.shared.f64 	%fd162, [_ZZN3cub18CUB_300001_SM_10006detail6reduce28DeviceReduceSingleTileKernelINS2_10policy_hubIdjN4cuda3__47maximumIvEEE10Policy1000EPdSB_iS8_ddNS5_3std3__410__identityEEEvT0_T1_T2_T3_T4_T6_E12temp_storage+40];
	setp.lt.f64 	%p84, %fd160, %fd162;
	selp.f64 	%fd164, %fd162, %fd160, %p84;
	selp.f64 	%fd165, %fd164, %fd160, %p83;
	setp.gt.s32 	%p85, %r68, 160;
	ld.shared.f64 	%fd167, [_ZZN3cub18CUB_300001_SM_10006detail6reduce28DeviceReduceSingleTileKernelINS2_10policy_hubIdjN4cuda3__47maximumIvEEE10Policy1000EPdSB_iS8_ddNS5_3std3__410__identityEEEvT0_T1_T2_T3_T4_T6_E12temp_storage+48];
	setp.lt.f64 	%p86, %fd165, %fd167;
	selp.f64 	%fd169, %fd167, %fd165, %p86;
	selp.f64 	%fd170, %fd169, %fd165, %p85;
	setp.gt.s32 	%p87, %r68, 192;
	ld.shared.f64 	%fd172, [_ZZN3cub18CUB_300001_SM_10006detail6reduce28DeviceReduceSingleTileKernelINS2_10policy_hubIdjN4cuda3__47maximumIvEEE10Policy1000EPdSB_iS8_ddNS5_3std3__410__identityEEEvT0_T1_T2_T3_T4_T6_E12temp_storage+56];
	setp.lt.f64 	%p88, %fd170, %fd172;
	selp.f64 	%fd174, %fd172, %fd170, %p88;
	selp.f64 	%fd175, %fd174, %fd170, %p87;
	setp.gt.s32 	%p89, %r68, 224;
	ld.shared.f64 	%fd177, [_ZZN3cub18CUB_300001_SM_10006detail6reduce28DeviceReduceSingleTileKernelINS2_10policy_hubIdjN4cuda3__47maximumIvEEE10Policy1000EPdSB_iS8_ddNS5_3std3__410__identityEEEvT0_T1_T2_T3_T4_T6_E12temp_storage+64];
	setp.lt.f64 	%p90, %fd175, %fd177;
	selp.f64 	%fd179, %fd177, %fd175, %p90;
	selp.f64 	%fd380, %fd179, %fd175, %p89;
	bra.uni 	$L__BB5_72;
$L__BB5_56:
	mov.u32 	%r47, %tid.x;
	mul.wide.u32 	%rd34, %r47, 8;
	add.s64 	%rd19, %rd15, %rd34;
	// begin inline asm
	ld.global.nc.u64 %rd18, [%rd19];
	// end inline asm
	mov.b64 	%fd59, %rd18;
	add.s64 	%rd21, %rd19, 2048;
	// begin inline asm
	ld.global.nc.u64 %rd20, [%rd21];
	// end inline asm
	mov.b64 	%fd60, %rd20;
	add.s64 	%rd23, %rd19, 4096;
	// begin inline asm
	ld.global.nc.u64 %rd22, [%rd23];
	// end inline asm
	mov.b64 	%fd61, %rd22;
	add.s64 	%rd25, %rd19, 6144;
	// begin inline asm
	ld.global.nc.u64 %rd24, [%rd25];
	// end inline asm
	mov.b64 	%fd62, %rd24;
	add.s64 	%rd27, %rd19, 8192;
	// begin inline asm
	ld.global.nc.u64 %rd26, [%rd27];
	// end inline asm
	mov.b64 	%fd63, %rd26;
	add.s64 	%rd29, %rd19, 10240;
	// begin inline asm
	ld.global.nc.u64 %rd28, [%rd29];
	// end inline asm
	mov.b64 	%fd64, %rd28;
	add.s64 	%rd31, %rd19, 12288;
	// begin inline asm
	ld.global.nc.u64 %rd30, [%rd31];
	// end inline asm
	mov.b64 	%fd65, %rd30;
	add.s64 	%rd33, %rd19, 14336;
	// begin inline asm
	ld.global.nc.u64 %rd32, [%rd33];
	// end inline asm
	mov.b64 	%fd66, %rd32;
	setp.lt.f64 	%p4, %fd59, %fd60;
	selp.f64 	%fd67, %fd60, %fd59, %p4;
	setp.lt.f64 	%p5, %fd67, %fd61;
	selp.f64 	%fd68, %fd61, %fd67, %p5;
	setp.lt.f64 	%p6, %fd68, %fd62;
	selp.f64 	%fd69, %fd62, %fd68, %p6;
	setp.lt.f64 	%p7, %fd69, %fd63;
	selp.f64 	%fd70, %fd63, %fd69, %p7;
	setp.lt.f64 	%p8, %fd70, %fd64;
	selp.f64 	%fd71, %fd64, %fd70, %p8;
	setp.lt.f64 	%p9, %fd71, %fd65;
	selp.f64 	%fd72, %fd65, %fd71, %p9;
	setp.lt.f64 	%p10, %fd72, %fd66;
	selp.f64 	%fd379, %fd66, %fd72, %p10;
	setp.lt.u32 	%p11, %r68, 4096;
	mov.b32 	%r465, 2048;
	@%p11 bra 	$L__BB5_60;
	add.s32 	%r48, %r68, -2048;
	mov.b32 	%r465, 2048;
$L__BB5_58:
	mul.wide.s32 	%rd51, %r465, 8;
	add.s64 	%rd36, %rd19, %rd51;
	// begin inline asm
	ld.global.nc.u64 %rd35, [%rd36];
	// end inline asm
	mov.b64 	%fd73, %rd35;
	add.s64 	%rd38, %rd36, 2048;
	// begin inline asm
	ld.global.nc.u64 %rd37, [%rd38];
	// end inline asm
	mov.b64 	%fd74, %rd37;
	add.s64 	%rd40, %rd36, 4096;
	// begin inline asm
	ld.global.nc.u64 %rd39, [%rd40];
	// end inline asm
	mov.b64 	%fd75, %rd39;
	add.s64 	%rd42, %rd36, 6144;
	// begin inline asm
	ld.global.nc.u64 %rd41, [%rd42];
	// end inline asm
	mov.b64 	%fd76, %rd41;
	add.s64 	%rd44, %rd36, 8192;
	// begin inline asm
	ld.global.nc.u64 %rd43, [%rd44];
	// end inline asm
	mov.b64 	%fd77, %rd43;
	add.s64 	%rd46, %rd36, 10240;
	// begin inline asm
	ld.global.nc.u64 %rd45, [%rd46];
	// end inline asm
	mov.b64 	%fd78, %rd45;
	add.s64 	%rd48, %rd36, 12288;
	// begin inline asm
	ld.global.nc.u64 %rd47, [%rd48];
	// end inline asm
	mov.b64 	%fd79, %rd47;
	add.s64 	%rd50, %rd36, 14336;
	// begin inline asm
	ld.global.nc.u64 %rd49, [%rd50];
	// end inline asm
	mov.b64 	%fd80, %rd49;
	setp.lt.f64 	%p12, %fd379, %fd73;
	selp.f64 	%fd81, %fd73, %fd379, %p12;
	setp.lt.f64 	%p13, %fd81, %fd74;
	selp.f64 	%fd82, %fd74, %fd81, %p13;
	setp.lt.f64 	%p14, %fd82, %fd75;
	selp.f64 	%fd83, %fd75, %fd82, %p14;
	setp.lt.f64 	%p15, %fd83, %fd76;
	selp.f64 	%fd84, %fd76, %fd83, %p15;
	setp.lt.f64 	%p16, %fd84, %fd77;
	selp.f64 	%fd85, %fd77, %fd84, %p16;
	setp.lt.f64 	%p17, %fd85, %fd78;
	selp.f64 	%fd86, %fd78, %fd85, %p17;
	setp.lt.f64 	%p18, %fd86, %fd79;
	selp.f64 	%fd87, %fd79, %fd86, %p18;
	setp.lt.f64 	%p19, %fd87, %fd80;
	selp.f64 	%fd379, %fd80, %fd87, %p19;
	sub.s32 	%r71, %r68, %r465;
	setp.lt.s32 	%p20, %r71, 2048;
	@%p20 bra 	$L__BB5_68;
	add.s32 	%r465, %r465, 2048;
	setp.le.s32 	%p21, %r465, %r48;
	@%p21 bra 	$L__BB5_58;
$L__BB5_60:
	setp.le.s32 	%p22, %r68, %r465;
	@%p22 bra 	$L__BB5_68;
	sub.s32 	%r52, %r68, %r465;
	setp.ge.s32 	%p23, %r47, %r52;
	@%p23 bra 	$L__BB5_68;
	not.b32 	%r72, %r47;
	add.s32 	%r73, %r68, %r72;
	sub.s32 	%r53, %r73, %r465;
	and.b32  	%r74, %r53, 768;
	setp.eq.s32 	%p24, %r74, 768;
	mov.u32 	%r469, %r47;
	@%p24 bra 	$L__BB5_65;
	add.s32 	%r467, %r47, %r465;
	shr.u32 	%r75, %r53, 8;
	add.s32 	%r76, %r75, 1;
	and.b32  	%r77, %r76, 3;
	neg.s32 	%r466, %r77;
	mov.u32 	%r469, %r47;
$L__BB5_64:
	.pragma "nounroll";
	mul.wide.u32 	%rd54, %r467, 8;
	add.s64 	%rd53, %rd15, %rd54;
	// begin inline asm
	ld.global.nc.u64 %rd52, [%rd53];
	// end inline asm
	mov.b64 	%fd89, %rd52;
	setp.lt.f64 	%p25, %fd379, %fd89;
	selp.f64 	%fd379, %fd89, %fd379, %p25;
	add.s32 	%r469, %r469, 256;
	add.s32 	%r467, %r467, 256;
	add.s32 	%r466, %r466, 1;
	setp.ne.s32 	%p26, %r466, 0;
	@%p26 bra 	$L__BB5_64;
$L__BB5_65:
	setp.lt.u32 	%p27, %r53, 768;
	@%p27 bra 	$L__BB5_68;
	cvt.u64.u32 	%rd55, %r469;
	cvt.u64.u32 	%rd56, %r465;
	add.s64 	%rd57, %rd55, %rd56;
	shl.b64 	%rd58, %rd57, 3;
	add.s64 	%rd59, %rd58, %rd15;
	add.s64 	%rd205, %rd59, 4096;
	add.s32 	%r470, %r469, %r465;
$L__BB5_67:
	mul.wide.u32 	%rd68, %r470, 8;
	add.s64 	%rd61, %rd15, %rd68;
	// begin inline asm
	ld.global.nc.u64 %rd60, [%rd61];
	// end inline asm
	mov.b64 	%fd90, %rd60;
	setp.lt.f64 	%p28, %fd379, %fd90;
	selp.f64 	%fd91, %fd90, %fd379, %p28;
	add.s64 	%rd63, %rd205, -2048;
	// begin inline asm
	ld.global.nc.u64 %rd62, [%rd63];
	// end inline asm
	mov.b64 	%fd92, %rd62;
	setp.lt.f64 	%p29, %fd91, %fd92;
	selp.f64 	%fd93, %fd92, %fd91, %p29;
	// begin inline asm
	ld.global.nc.u64 %rd64, [%rd205];
	// end inline asm
	mov.b64 	%fd94, %rd64;
	setp.lt.f64 	%p30, %fd93, %fd94;
	selp.f64 	%fd95, %fd94, %fd93, %p30;
	add.s64 	%rd67, %rd205, 2048;
	// begin inline asm
	ld.global.nc.u64 %rd66, [%rd67];
	// end inline asm
	mov.b64 	%fd96, %rd66;
	setp.lt.f64 	%p31, %fd95, %fd96;
	selp.f64 	%fd379, %fd96, %fd95, %p31;
	add.s32 	%r469, %r469, 1024;
	add.s64 	%rd205, %rd205, 8192;
	add.s32 	%r470, %r470, 1024;
	setp.lt.s32 	%p32, %r469, %r52;
	@%p32 bra 	$L__BB5_67;
$L__BB5_68:
	// begin inline asm
	mov.u32 %r78, %laneid;
	// end inline asm
	mov.b64 	%rd69, %fd379;
	mov.b64 	{%r80, %r85}, %rd69;
	mov.b32 	%r86, 1;
	mov.b32 	%r127, 31;
	mov.b32 	%r128, -1;
	// begin inline asm
	shfl.sync.down.b32 %r79, %r80, %r86, %r127, %r128;
	// end inline asm
	// begin inline asm
	shfl.sync.down.b32 %r84, %r85, %r86, %r127, %r128;
	// end inline asm
	mov.b64 	%rd70, {%r79, %r84};
	mov.b64 	%fd97, %rd70;
	setp.gt.s32 	%p33, %r78, 30;
	setp.lt.f64 	%p34, %fd379, %fd97;
	selp.f64 	%fd98, %fd97, %fd379, %p34;
	selp.f64 	%fd99, %fd379, %fd98, %p33;
	mov.b64 	%rd71, %fd99;
	mov.b64 	{%r90, %r95}, %rd71;
	mov.b32 	%r96, 2;
	// begin inline asm
	shfl.sync.down.b32 %r89, %r90, %r96, %r127, %r128;
	// end inline asm
	// begin inline asm
	shfl.sync.down.b32 %r94, %r95, %r96, %r127, %r128;
	// end inline asm
	mov.b64 	%rd72, {%r89, %r94};
	mov.b64 	%fd100, %rd72;
	setp.gt.s32 	%p35, %r78, 29;
	setp.lt.f64 	%p36, %fd99, %fd100;
	selp.f64 	%fd101, %fd100, %fd99, %p36;
	selp.f64 	%fd102, %fd99, %fd101, %p35;
	mov.b64 	%rd73, %fd102;
	mov.b64 	{%r100, %r105}, %rd73;
	mov.b32 	%r106, 4;
	// begin inline asm
	shfl.sync.down.b32 %r99, %r100, %r106, %r127, %r128;
	// end inline asm
	// begin inline asm
	shfl.sync.down.b32 %r104, %r105, %r106, %r127, %r128;
	// end inline asm
	mov.b64 	%rd74, {%r99, %r104};
	mov.b64 	%fd103, %rd74;
	setp.gt.s32 	%p37, %r78, 27;
	setp.lt.f64 	%p38, %fd102, %fd103;
	selp.f64 	%fd104, %fd103, %fd102, %p38;
	selp.f64 	%fd105, %fd102, %fd104, %p37;
	mov.b64 	%rd75, %fd105;
	mov.b64 	{%r110, %r115}, %rd75;
	mov.b32 	%r116, 8;
	// begin inline asm
	shfl.sync.down.b32 %r109, %r110, %r116, %r127, %r128;
	// end inline asm
	// begin inline asm
	shfl.sync.down.b32 %r114, %r115, %r116, %r127, %r128;
	// end inline asm
	mov.b64 	%rd76, {%r109, %r114};
	mov.b64 	%fd106, %rd76;
	setp.gt.s32 	%p39, %r78, 23;
	setp.lt.f64 	%p40, %fd105, %fd106;
	selp.f64 	%fd107, %fd106, %fd105, %p40;
	selp.f64 	%fd108, %fd105, %fd107, %p39;
	mov.b64 	%rd77, %fd108;
	mov.b64 	{%r120, %r125}, %rd77;
	mov.b32 	%r126, 16;
	// begin inline asm
	shfl.sync.down.b32 %r119, %r120, %r126, %r127, %r128;
	// end inline asm
	// begin inline asm
	shfl.sync.down.b32 %r124, %r125, %r126, %r127, %r128;
	// end inline asm
	mov.b64 	%rd78, {%r119, %r124};
	mov.b64 	%fd109, %rd78;
	setp.gt.s32 	%p41, %r78, 15;
	setp.lt.f64 	%p42, %fd108, %fd109;
	selp.f64 	%fd54, %fd109, %fd108, %p42;
	selp.f64 	%fd380, %fd108, %fd54, %p41;
	setp.ne.s32 	%p43, %r78, 0;
	@%p43 bra 	$L__BB5_70;
	shr.u32 	%r129, %r47, 2;
	and.b32  	%r130, %r129, 248;
	mov.u32 	%r131, _ZZN3cub18CUB_300001_SM_10006detail6reduce28DeviceReduceSingleTileKernelINS2_10policy_hubIdjN4cuda3__47maximumIvEEE10Policy1000EPdSB_iS8_ddNS5_3std3__410__identityEEEvT0_T1_T2_T3_T4_T6_E12temp_storage;
	add.s32 	%r132, %r131, %r130;
	st.shared.f64 	[%r132+8], %fd54;
$L__BB5_70:
	bar.sync 	0;
	setp.ne.s32 	%p44, %r47, 0;
	@%p44 bra 	$L__BB5_72;
	ld.shared.f64 	%fd110, [_ZZN3cub18CUB_300001_SM_10006detail6reduce28DeviceReduceSingleTileKernelINS2_10policy_hubIdjN4cuda3__47maximumIvEEE10Policy1000EPdSB_iS8_ddNS5_3std3__410__identityEEEvT0_T1_T2_T3_T4_T6_E12temp_storage+16];
	setp.lt.f64 	%p45, %fd380, %fd110;
	selp.f64 	%fd111, %fd110, %fd380, %p45;
	ld.shared.f64 	%fd112, [_ZZN3cub18CUB_300001_SM_10006detail6reduce28DeviceReduceSingleTileKernelINS2_10policy_hubIdjN4cuda3__47maximumIvEEE10Policy1000EPdSB_iS8_ddNS5_3std3__410__identityEEEvT0_T1_T2_T3_T4_T6_E12temp_storage+24];
	setp.lt.f64 	%p46, %fd111, %fd112;
	selp.f64 	%fd113, %fd112, %fd111, %p46;
	ld.shared.f64 	%fd114, [_ZZN3cub18CUB_300001_SM_10006detail6reduce28DeviceReduceSingleTileKernelINS2_10policy_hubIdjN4cuda3__47maximumIvEEE10Policy1000EPdSB_iS8_ddNS5_3std3__410__identityEEEvT0_T1_T2_T3_T4_T6_E12temp_storage+32];
	setp.lt.f64 	%p47, %fd113, %fd114;
	selp.f64 	%fd115, %fd114, %fd113, %p47;
	ld.shared.f64 	%fd116, [_ZZN3cub18CUB_300001_SM_10006detail6reduce28DeviceReduceSingleTileKernelINS2_10policy_hubIdjN4cuda3__47maximumIvEEE10Policy1000EPdSB_iS8_ddNS5_3std3__410__identityEEEvT0_T1_T2_T3_T4_T6_E12temp_storage+40];
	setp.lt.f64 	%p48, %fd115, %fd116;
	selp.f64 	%fd117, %fd116, %fd115, %p48;
	ld.shared.f64 	%fd118, [_ZZN3cub18CUB_300001_SM_10006detail6reduce28DeviceReduceSingleTileKernelINS2_10policy_hubIdjN4cuda3__47maximumIvEEE10Policy1000EPdSB_iS8_ddNS5_3std3__410__identityEEEvT0_T1_T2_T3_T4_T6_E12temp_storage+48];
	setp.lt.f64 	%p49, %fd117, %fd118;
	selp.f64 	%fd119, %fd118, %fd117, %p49;
	ld.shared.f64 	%fd120, [_ZZN3cub18CUB_300001_SM_10006detail6reduce28DeviceReduceSingleTileKernelINS2_10policy_hubIdjN4cuda3__47maximumIvEEE10Policy1000EPdSB_iS8_ddNS5_3std3__410__identityEEEvT0_T1_T2_T3_T4_T6_E12temp_storage+56];
	setp.lt.f64 	%p50, %fd119, %fd120;
	selp.f64 	%fd121, %fd120, %fd119, %p50;
	ld.shared.f64 	%fd122, [_ZZN3cub18CUB_300001_SM_10006detail6reduce28DeviceReduceSingleTileKernelINS2_10policy_hubIdjN4cuda3__47maximumIvEEE10Policy1000EPdSB_iS8_ddNS5_3std3__410__identityEEEvT0_T1_T2_T3_T4_T6_E12temp_storage+64];
	setp.lt.f64 	%p51, %fd121, %fd122;
	selp.f64 	%fd380, %fd122, %fd121, %p51;
$L__BB5_72:
	mov.u32 	%r444, %tid.x;
	setp.ne.s32 	%p217, %r444, 0;
	@%p217 bra 	$L__BB5_74;
	setp.lt.f64 	%p218, %fd58, %fd380;
	selp.f64 	%fd353, %fd380, %fd58, %p218;
	st.global.f64 	[%rd1], %fd353;
$L__BB5_74:
	ret;

}


// ===== COMPILED SASS (sm_100) =====

	.target	sm_100

	.elftype	@"ET_EXEC"


//--------------------- .note.nv.tkinfo           --------------------------
	.section	.note.nv.tkinfo,"",@"SHT_NOTE"
	.sectionflags	@"SHF_NOTE_NV_TKINFO"
	.tkinfo
        /*0018*/ 	.word	0x00000002
        /*0030*/ 	.string	""
        /*0030*/ 	.string	"ptxas"
        /*0030*/ 	.string	"Cuda compilation tools, release 13.0, V13.0.88"
        /*0030*/ 	.string	"Build cuda_13.0.r13.0/compiler.36424714_0"
        /*0030*/ 	.string	"-arch sm_100 -m 64 "



//--------------------- .note.nv.cuinfo           --------------------------
	.section	.note.nv.cuinfo,"",@"SHT_NOTE"
	.sectionflags	@"SHF_NOTE_NV_CUINFO"
        /*0018*/ 	.short	0x0002
        /*001a*/ 	.short	0x0064
        /*001c*/ 	.short	0x0082
	.zero		2


//--------------------- .nv.info                  --------------------------
	.section	.nv.info,"",@"SHT_CUDA_INFO"
	.align	4


	//----- nvinfo : EIATTR_REGCOUNT
	.align		4
        /*0000*/ 	.byte	0x04, 0x2f
        /*0002*/ 	.short	(.L_41 - .L_40)
	.align		4
.L_40:
        /*0004*/ 	.word	index@(_Z20calculate_new_matrixPdS_m)
        /*0008*/ 	.word	0x00000012


	//----- nvinfo : EIATTR_FRAME_SIZE
	.align		4
.L_41:
        /*000c*/ 	.byte	0x04, 0x11
        /*000e*/ 	.short	(.L_43 - .L_42)
	.align		4
.L_42:
        /*0010*/ 	.word	index@(_Z20calculate_new_matrixPdS_m)
        /*0014*/ 	.word	0x00000000


	//----- nvinfo : EIATTR_REGCOUNT
	.align		4
.L_43:
        /*0018*/ 	.byte	0x04, 0x2f
        /*001a*/ 	.short	(.L_45 - .L_44)
	.align		4
.L_44:
        /*001c*/ 	.word	index@(_Z29calculate_device_error_matrixPdS_S_)
        /*0020*/ 	.word	0x00000010


	//----- nvinfo : EIATTR_FRAME_SIZE
	.align		4
.L_45:
        /*0024*/ 	.byte	0x04, 0x11
        /*0026*/ 	.short	(.L_47 - .L_46)
	.align		4
.L_46:
        /*0028*/ 	.word	index@(_Z29calculate_device_error_matrixPdS_S_)
        /*002c*/ 	.word	0x00000000


	//----- nvinfo : EIATTR_REGCOUNT
	.align		4
.L_47:
        /*0030*/ 	.byte	0x04, 0x2f
        /*0032*/ 	.short	(.L_49 - .L_48)
	.align		4
.L_48:
        /*0034*/ 	.word	index@(_ZN3cub18CUB_300001_SM_10006detail11EmptyKernelIvEEvv)
        /*0038*/ 	.word	0x00000004


	//----- nvinfo : EIATTR_FRAME_SIZE
	.align		4
.L_49:
        /*003c*/ 	.byte	0x04, 0x11
        /*003e*/ 	.short	(.L_51 - .L_50)
	.align		4
.L_50:
        /*0040*/ 	.word	index@(_ZN3cub18CUB_300001_SM_10006detail11EmptyKernelIvEEvv)
        /*0044*/ 	.word	0x00000000


	//----- nvinfo : EIATTR_REGCOUNT
	.align		4
.L_51:
        /*0048*/ 	.byte	0x04, 0x2f
        /*004a*/ 	.short	(.L_53 - .L_52)
	.align		4
.L_52:
        /*004c*/ 	.word	index@(_ZN3cub18CUB_300001_SM_10006detail6reduce28DeviceReduceSingleTileKernelINS2_10policy_hubIdjN4cuda3__47maximumIvEEE10Policy1000EPdSB_jS8_ddNS5_3std3__410__identityEEEvT0_T1_T2_T3_T4_T6_)
        /*0050*/ 	.word	0x0000002c


	//----- nvinfo : EIATTR_FRAME_SIZE
	.align		4
.L_53:
        /*0054*/ 	.byte	0x04, 0x11
        /*0056*/ 	.short	(.L_55 - .L_54)
	.align		4
.L_54:
        /*0058*/ 	.word	index@(_ZN3cub18CUB_300001_SM_10006detail6reduce28DeviceReduceSingleTileKernelINS2_10policy_hubIdjN4cuda3__47maximumIvEEE10Policy1000EPdSB_jS8_ddNS5_3std3__410__identityEEEvT0_T1_T2_T3_T4_T6_)
        /*005c*/ 	.word	0x00000000


	//----- nvinfo : EIATTR_REGCOUNT
	.align		4
.L_55:
        /*0060*/ 	.byte	0x04, 0x2f
        /*0062*/ 	.short	(.L_57 - .L_56)
	.align		4
.L_56:
        /*0064*/ 	.word	index@(_ZN3cub18CUB_300001_SM_10006detail6reduce18DeviceReduceKernelINS2_10policy_hubIdjN4cuda3__47maximumIvEEE10Policy1000EPdjS8_dNS5_3std3__410__identityEEEvT0_PT3_T1_NS0_13GridEvenShareISI_EET2_T4_)
        /*0068*/ 	.word	0x0000001c


	//----- nvinfo : EIATTR_FRAME_SIZE
	.align		4
.L_57:
        /*006c*/ 	.byte	0x04, 0x11
        /*006e*/ 	.short	(.L_59 - .L_58)
	.align		4
.L_58:
        /*0070*/ 	.word	index@(_ZN3cub18CUB_300001_SM_10006detail6reduce18DeviceReduceKernelINS2_10policy_hubIdjN4cuda3__47maximumIvEEE10Policy1000EPdjS8_dNS5_3std3__410__identityEEEvT0_PT3_T1_NS0_13GridEvenShareISI_EET2_T4_)
        /*0074*/ 	.word	0x00000000


	//----- nvinfo : EIATTR_REGCOUNT
	.align		4
.L_59:
        /*0078*/ 	.byte	0x04, 0x2f
        /*007a*/ 	.short	(.L_61 - .L_60)
	.align		4
.L_60:
        /*007c*/ 	.word	index@(_ZN3cub18CUB_300001_SM_10006detail6reduce28DeviceReduceSingleTileKernelINS2_10policy_hubIdjN4cuda3__47maximumIvEEE10Policy1000EPdSB_iS8_ddNS5_3std3__410__identityEEEvT0_T1_T2_T3_T4_T6_)
        /*0080*/ 	.word	0x00000030


	//----- nvinfo : EIATTR_FRAME_SIZE
	.align		4
.L_61:
        /*0084*/ 	.byte	0x04, 0x11
        /*0086*/ 	.short	(.L_63 - .L_62)
	.align		4
.L_62:
        /*0088*/ 	.word	index@(_ZN3cub18CUB_300001_SM_10006detail6reduce28DeviceReduceSingleTileKernelINS2_10policy_hubIdjN4cuda3__47maximumIvEEE10Policy1000EPdSB_iS8_ddNS5_3std3__410__identityEEEvT0_T1_T2_T3_T4_T6_)
        /*008c*/ 	.word	0x00000000


	//----- nvinfo : EIATTR_MIN_STACK_SIZE
	.align		4
.L_63:
        /*0090*/ 	.byte	0x04, 0x12
        /*0092*/ 	.short	(.L_65 - .L_64)
	.align		4
.L_64:
        /*0094*/ 	.word	index@(_ZN3cub18CUB_300001_SM_10006detail6reduce28DeviceReduceSingleTileKernelINS2_10policy_hubIdjN4cuda3__47maximumIvEEE10Policy1000EPdSB_iS8_ddNS5_3std3__410__identityEEEvT0_T1_T2_T3_T4_T6_)
        /*0098*/ 	.word	0x00000000


	//----- nvinfo : EIATTR_MIN_STACK_SIZE
	.align		4
.L_65:
        /*009c*/ 	.byte	0x04, 0x12
        /*009e*/ 	.short	(.L_67 - .L_66)
	.align		4
.L_66:
        /*00a0*/ 	.word	index@(_ZN3cub18CUB_300001_SM_10006detail6reduce18DeviceReduceKernelINS2_10policy_hubIdjN4cuda3__47maximumIvEEE10Policy1000EPdjS8_dNS5_3std3__410__identityEEEvT0_PT3_T1_NS0_13GridEvenShareISI_EET2_T4_)
        /*00a4*/ 	.word	0x00000000


	//----- nvinfo : EIATTR_MIN_STACK_SIZE
	.align		4
.L_67:
        /*00a8*/ 	.byte	0x04, 0x12
        /*00aa*/ 	.short	(.L_69 - .L_68)
	.align		4
.L_68:
        /*00ac*/ 	.word	index@(_ZN3cub18CUB_300001_SM_10006detail6reduce28DeviceReduceSingleTileKernelINS2_10policy_hubIdjN4cuda3__47maximumIvEEE10Policy1000EPdSB_jS8_ddNS5_3std3__410__identityEEEvT0_T1_T2_T3_T4_T6_)
        /*00b0*/ 	.word	0x00000000


	//----- nvinfo : EIATTR_MIN_STACK_SIZE
	.align		4
.L_69:
        /*00b4*/ 	.byte	0x04, 0x12
        /*00b6*/ 	.short	(.L_71 - .L_70)
	.align		4
.L_70:
        /*00b8*/ 	.word	index@(_ZN3cub18CUB_300001_SM_10006detail11EmptyKernelIvEEvv)
        /*00bc*/ 	.word	0x00000000


	//----- nvinfo : EIATTR_MIN_STACK_SIZE
	.align		4
.L_71:
        /*00c0*/ 	.byte	0x04, 0x12
        /*00c2*/ 	.short	(.L_73 - .L_72)
	.align		4
.L_72:
        /*00c4*/ 	.word	index@(_Z29calculate_device_error_matrixPdS_S_)
        /*00c8*/ 	.word	0x00000000


	//----- nvinfo : EIATTR_MIN_STACK_SIZE
	.align		4
.L_73:
        /*00cc*/ 	.byte	0x04, 0x12
        /*00ce*/ 	.short	(.L_75 - .L_74)
	.align		4
.L_74:
        /*00d0*/ 	.word	index@(_Z20calculate_new_matrixPdS_m)
        /*00d4*/ 	.word	0x00000000
.L_75:


//--------------------- .nv.compat                --------------------------
	.section	.nv.compat,"",@"SHT_CUDA_COMPAT_INFO"
	.align	4
        /*0000*/ 	.byte	0x02, 0x09, 0x00, 0x00, 0x02, 0x02, 0x01, 0x00, 0x02, 0x05, 0x05, 0x00, 0x03, 0x07, 0x01, 0x01
        /*0010*/ 	.byte	0x02, 0x03, 0x00, 0x00, 0x02, 0x06, 0x01, 0x00, 0x04, 0x0b, 0x08, 0x00, 0x01, 0x00, 0x00, 0x00
        /*0020*/ 	.byte	0x00, 0x00, 0x00, 0x00


//--------------------- .nv.info._ZN3cub18CUB_300001_SM_10006detail6reduce28DeviceReduceSingleTileKernelINS2_10policy_hubIdjN4cuda3__47maximumIvEEE10Policy1000EPdSB_iS8_ddNS5_3std3__410__identityEEEvT0_T1_T2_T3_T4_T6_ --------------------------
	.section	.nv.info._ZN3cub18CUB_300001_SM_10006detail6reduce28DeviceReduceSingleTileKernelINS2_10policy_hubIdjN4cuda3__47maximumIvEEE10Policy1000EPdSB_iS8_ddNS5_3std3__410__identityEEEvT0_T1_T2_T3_T4_T6_,"",@"SHT_CUDA_INFO"
	.sectionflags	@""
	.align	4


	//----- nvinfo : EIATTR_CUDA_API_VERSION
	.align		4
        /*0000*/ 	.byte	0x04, 0x37
        /*0002*/ 	.short	(.L_77 - .L_76)
.L_76:
        /*0004*/ 	.word	0x00000082


	//----- nvinfo : EIATTR_KPARAM_INFO
	.align		4
.L_77:
        /*0008*/ 	.byte	0x04, 0x17
        /*000a*/ 	.short	(.L_79 - .L_78)
.L_78:
        /*000c*/ 	.word	0x00000000
        /*0010*/ 	.short	0x0005
        /*0012*/ 	.short	0x0020
        /*0014*/ 	.byte	0x00, 0xf0, 0x05, 0x00


	//----- nvinfo : EIATTR_KPARAM_INFO
	.align		4
.L_79:
        /*0018*/ 	.byte	0x04, 0x17
        /*001a*/ 	.short	(.L_81 - .L_80)
.L_80:
        /*001c*/ 	.word	0x00000000
        /*0020*/ 	.short	0x0004
        /*0022*/ 	.short	0x0018
        /*0024*/ 	.byte	0x00, 0xf0, 0x21, 0x00


	//----- nvinfo : EIATTR_KPARAM_INFO
	.align		4
.L_81:
        /*0028*/ 	.byte	0x04, 0x17
        /*002a*/ 	.short	(.L_83 - .L_82)
.L_82:
        /*002c*/ 	.word	0x00000000
        /*0030*/ 	.short	0x0003
        /*0032*/ 	.short	0x0014
        /*0034*/ 	.byte	0x00, 0xf0, 0x05, 0x00


	//----- nvinfo : EIATTR_KPARAM_INFO
	.align		4
.L_83:
        /*0038*/ 	.byte	0x04, 0x17
        /*003a*/ 	.short	(.L_85 - .L_84)
.L_84:
        /*003c*/ 	.word	0x00000000
        /*0040*/ 	.short	0x0002
        /*0042*/ 	.short	0x0010
        /*0044*/ 	.byte	0x00, 0xf0, 0x11, 0x00


	//----- nvinfo : EIATTR_KPARAM_INFO
	.align		4
.L_85:
        /*0048*/ 	.byte	0x04, 0x17
        /*004a*/ 	.short	(.L_87 - .L_86)
.L_86:
        /*004c*/ 	.word	0x00000000
        /*0050*/ 	.short	0x0001
        /*0052*/ 	.short	0x0008
        /*0054*/ 	.byte	0x00, 0xf5, 0x21, 0x00


	//----- nvinfo : EIATTR_KPARAM_INFO
	.align		4
.L_87:
        /*0058*/ 	.byte	0x04, 0x17
        /*005a*/ 	.short	(.L_89 - .L_88)
.L_88:
        /*005c*/ 	.word	0x00000000
        /*0060*/ 	.short	0x0000
        /*0062*/ 	.short	0x0000
        /*0064*/ 	.byte	0x00, 0xf5, 0x21, 0x00


	//----- nvinfo : EIATTR_SPARSE_MMA_MASK
	.align		4
.L_89:
        /*0068*/ 	.byte	0x03, 0x50
        /*006a*/ 	.short	0x0000


	//----- nvinfo : EIATTR_MAXREG_COUNT
	.align		4
        /*006c*/ 	.byte	0x03, 0x1b
        /*006e*/ 	.short	0x00ff


	//----- nvinfo : EIATTR_NUM_BARRIERS
	.align		4
        /*0070*/ 	.byte	0x02, 0x4c
        /*0072*/ 	.byte	0x01
	.zero		1


	//----- nvinfo : EIATTR_MERCURY_ISA_VERSION
	.align		4
        /*0074*/ 	.byte	0x03, 0x5f
        /*0076*/ 	.short	0x0101


	//----- nvinfo : EIATTR_COOP_GROUP_MASK_REGIDS
	.align		4
        /*0078*/ 	.byte	0x04, 0x29
        /*007a*/ 	.short	(.L_91 - .L_90)


	//   ....[0]....
.L_90:
        /*007c*/ 	.word	0xffffffff


	//   ....[1]....
        /*0080*/ 	.word	0xffffffff


	//   ....[2]....
        /*0084*/ 	.word	0xffffffff


	//   ....[3]....
        /*0088*/ 	.word	0xffffffff


	//   ....[4]....
        /*008c*/ 	.word	0xffffffff


	//   ....[5]....
        /*0090*/ 	.word	0xffffffff


	//   ....[6]....
        /*0094*/ 	.word	0xffffffff


	//   ....[7]....
        /*0098*/ 	.word	0xffffffff


	//   ....[8]....
        /*009c*/ 	.word	0xffffffff


	//   ....[9]....
        /*00a0*/ 	.word	0xffffffff


	//   ....[10]....
        /*00a4*/ 	.word	0xffffffff


	//   ....[11]....
        /*00a8*/ 	.word	0xffffffff


	//   ....[12]....
        /*00ac*/ 	.word	0xffffffff


	//   ....[13]....
        /*00b0*/ 	.word	0xffffffff


	//   ....[14]....
        /*00b4*/ 	.word	0xffffffff


	//   ....[15]....
        /*00b8*/ 	.word	0xffffffff


	//   ....[16]....
        /*00bc*/ 	.word	0xffffffff


	//   ....[17]....
        /*00c0*/ 	.word	0xffffffff


	//   ....[18]....
        /*00c4*/ 	.word	0xffffffff


	//   ....[19]....
        /*00c8*/ 	.word	0xffffffff


	//   ....[20]....
        /*00cc*/ 	.word	0xffffffff


	//   ....[21]....
        /*00d0*/ 	.word	0xffffffff


	//   ....[22]....
        /*00d4*/ 	.word	0xffffffff


	//   ....[23]....
        /*00d8*/ 	.word	0xffffffff


	//   ....[24]....
        /*00dc*/ 	.word	0xffffffff


	//   ....[25]....
        /*00e0*/ 	.word	0xffffffff


	//   ....[26]....
        /*00e4*/ 	.word	0xffffffff


	//   ....[27]....
        /*00e8*/ 	.word	0xffffffff


	//   ....[28]....
        /*00ec*/ 	.word	0xffffffff


	//   ....[29]....
        /*00f0*/ 	.word	0xffffffff


	//   ....[30]....
        /*00f4*/ 	.word	0xffffffff


	//   ....[31]....
        /*00f8*/ 	.word	0xffffffff


	//   ....[32]....
        /*00fc*/ 	.word	0xffffffff


	//   ....[33]....
        /*0100*/ 	.word	0xffffffff


	//   ....[34]....
        /*0104*/ 	.word	0xffffffff


	//   ....[35]....
        /*0108*/ 	.word	0xffffffff


	//   ....[36]....
        /*010c*/ 	.word	0xffffffff


	//   ....[37]....
        /*0110*/ 	.word	0xffffffff


	//   ....[38]....
        /*0114*/ 	.word	0xffffffff


	//   ....[39]....
        /*0118*/ 	.word	0xffffffff


	//   ....[40]....
        /*011c*/ 	.word	0xffffffff


	//   ....[41]....
        /*0120*/ 	.word	0xffffffff


	//   ....[42]....
        /*0124*/ 	.word	0xffffffff


	//   ....[43]....
        /*0128*/ 	.word	0xffffffff


	//   ....[44]....
        /*012c*/ 	.word	0xffffffff


	//   ....[45]....
        /*0130*/ 	.word	0xffffffff


	//   ....[46]....
        /*0134*/ 	.word	0xffffffff


	//   ....[47]....
        /*0138*/ 	.word	0xffffffff


	//   ....[48]....
        /*013c*/ 	.word	0xffffffff


	//   ....[49]....
        /*0140*/ 	.word	0xffffffff


	//   ....[50]....
        /*0144*/ 	.word	0xffffffff


	//   ....[51]....
        /*0148*/ 	.word	0xffffffff


	//   ....[52]....
        /*014c*/ 	.word	0xffffffff


	//   ....[53]....
        /*0150*/ 	.word	0xffffffff


	//   ....[54]....
        /*0154*/ 	.word	0xffffffff


	//   ....[55]....
        /*0158*/ 	.word	0xffffffff


	//   ....[56]....
        /*015c*/ 	.word	0xffffffff


	//   ....[57]....
        /*0160*/ 	.word	0xffffffff


	//   ....[58]....
        /*0164*/ 	.word	0xffffffff


	//   ....[59]....
        /*0168*/ 	.word	0xffffffff


	//----- nvinfo : EIATTR_COOP_GROUP_INSTR_OFFSETS
	.align		4
.L_91:
        /*016c*/ 	.byte	0x04, 0x28
        /*016e*/ 	.short	(.L_93 - .L_92)


	//   ....[0]....
.L_92:
        /*0170*/ 	.word	0x00000d30


	//   ....[1]....
        /*0174*/ 	.word	0x00000d40


	//   ....[2]....
        /*0178*/ 	.word	0x00000dd0


	//   ....[3]....
        /*017c*/ 	.word	0x00000e10


	//   ....[4]....
        /*0180*/ 	.word	0x00000e80


	//   ....[5]....
        /*0184*/ 	.word	0x00000ea0


	//   ....[6]....
        /*0188*/ 	.word	0x00000ef0


	//   ....[7]....
        /*018c*/ 	.word	0x00000f10


	//   ....[8]....
        /*0190*/ 	.word	0x00000f60


	//   ....[9]....
        /*0194*/ 	.word	0x00000f80


	//   ....[10]....
        /*0198*/ 	.word	0x00001280


	//   ....[11]....
        /*019c*/ 	.word	0x00001290


	//   ....[12]....
        /*01a0*/ 	.word	0x00001320


	//   ....[13]....
        /*01a4*/ 	.word	0x00001350


	//   ....[14]....
        /*01a8*/ 	.word	0x000013b0


	//   ....[15]....
        /*01ac*/ 	.word	0x000013e0


	//   ....[16]....
        /*01b0*/ 	.word	0x00001440


	//   ....[17]....
        /*01b4*/ 	.word	0x00001480


	//   ....[18]....
        /*01b8*/ 	.word	0x000014f0


	//   ....[19]....
        /*01bc*/ 	.word	0x00001530


	//   ....[20]....
        /*01c0*/ 	.word	0x00002960


	//   ....[21]....
        /*01c4*/ 	.word	0x00002970


	//   ....[22]....
        /*01c8*/ 	.word	0x00002a00


	//   ....[23]....
        /*01cc*/ 	.word	0x00002a30


	//   ....[24]....
        /*01d0*/ 	.word	0x00002aa0


	//   ....[25]....
        /*01d4*/ 	.word	0x00002ac0


	//   ....[26]....
        /*01d8*/ 	.word	0x00002b20


	//   ....[27]....
        /*01dc*/ 	.word	0x00002b30


	//   ....[28]....
        /*01e0*/ 	.word	0x00002b80


	//   ....[29]....
        /*01e4*/ 	.word	0x00002b90


	//   ....[30]....
        /*01e8*/ 	.word	0x00003a20


	//   ....[31]....
        /*01ec*/ 	.word	0x00003a30


	//   ....[32]....
        /*01f0*/ 	.word	0x00003ac0


	//   ....[33]....
        /*01f4*/ 	.word	0x00003b00


	//   ....[34]....
        /*01f8*/ 	.word	0x00003b80


	//   ....[35]....
        /*01fc*/ 	.word	0x00003bc0


	//   ....[36]....
        /*0200*/ 	.word	0x00003c20


	//   ....[37]....
        /*0204*/ 	.word	0x00003c50


	//   ....[38]....
        /*0208*/ 	.word	0x00003ca0


	//   ....[39]....
        /*020c*/ 	.word	0x00003cd0


	//   ....[40]....
        /*0210*/ 	.word	0x00003fb0


	//   ....[41]....
        /*0214*/ 	.word	0x00003fc0


	//   ....[42]....
        /*0218*/ 	.word	0x00004050


	//   ....[43]....
        /*021c*/ 	.word	0x00004080


	//   ....[44]....
        /*0220*/ 	.word	0x000040d0


	//   ....[45]....
        /*0224*/ 	.word	0x00004100


	//   ....[46]....
        /*0228*/ 	.word	0x00004170


	//   ....[47]....
        /*022c*/ 	.word	0x000041b0


	//   ....[48]....
        /*0230*/ 	.word	0x00004220


	//   ....[49]....
        /*0234*/ 	.word	0x00004250


	//   ....[50]....
        /*0238*/ 	.word	0x00005700


	//   ....[51]....
        /*023c*/ 	.word	0x00005710


	//   ....[52]....
        /*0240*/ 	.word	0x000057a0


	//   ....[53]....
        /*0244*/ 	.word	0x000057e0


	//   ....[54]....
        /*0248*/ 	.word	0x00005860


	//   ....[55]....
        /*024c*/ 	.word	0x000058a0


	//   ....[56]....
        /*0250*/ 	.word	0x00005900


	//   ....[57]....
        /*0254*/ 	.word	0x00005930


	//   ....[58]....
        /*0258*/ 	.word	0x00005980


	//   ....[59]....
        /*025c*/ 	.word	0x000059b0


	//----- nvinfo : EIATTR_VRC_CTA_INIT_COUNT
	.align		4
.L_93:
        /*0260*/ 	.byte	0x02, 0x4a
	.zero		1
	.zero		1


	//----- nvinfo : EIATTR_EXIT_INSTR_OFFSETS
	.align		4
        /*0264*/ 	.byte	0x04, 0x1c
        /*0266*/ 	.short	(.L_95 - .L_94)


	//   ....[0]....
.L_94:
        /*0268*/ 	.word	0x00000080


	//   ....[1]....
        /*026c*/ 	.word	0x000000c0


	//   ....[2]....
        /*0270*/ 	.word	0x00005c20


	//   ....[3]....
        /*0274*/ 	.word	0x00005ca0


	//----- nvinfo : EIATTR_MAX_THREADS
	.align		4
.L_95:
        /*0278*/ 	.byte	0x04, 0x05
        /*027a*/ 	.short	(.L_97 - .L_96)
.L_96:
        /*027c*/ 	.word	0x00000100
        /*0280*/ 	.word	0x00000001
        /*0284*/ 	.word	0x00000001


	//----- nvinfo : EIATTR_CRS_STACK_SIZE
	.align		4
.L_97:
        /*0288*/ 	.byte	0x04, 0x1e
        /*028a*/ 	.short	(.L_99 - .L_98)
.L_98:
        /*028c*/ 	.word	0x00000000


	//----- nvinfo : EIATTR_CBANK_PARAM_SIZE
	.align		4
.L_99:
        /*0290*/ 	.byte	0x03, 0x19
        /*0292*/ 	.short	0x0021


	//----- nvinfo : EIATTR_PARAM_CBANK
	.align		4
        /*0294*/ 	.byte	0x04, 0x0a
        /*0296*/ 	.short	(.L_101 - .L_100)
	.align		4
.L_100:
        /*0298*/ 	.word	index@(.nv.constant0._ZN3cub18CUB_300001_SM_10006detail6reduce28DeviceReduceSingleTileKernelINS2_10policy_hubIdjN4cuda3__47maximumIvEEE10Policy1000EPdSB_iS8_ddNS5_3std3__410__identityEEEvT0_T1_T2_T3_T4_T6_)
        /*029c*/ 	.short	0x0380
        /*029e*/ 	.short	0x0021


	//----- nvinfo : EIATTR_SW_WAR
	.align		4
.L_101:
        /*02a0*/ 	.byte	0x04, 0x36
        /*02a2*/ 	.short	(.L_103 - .L_102)
.L_102:
        /*02a4*/ 	.word	0x00000008
.L_103:


//--------------------- .nv.info._ZN3cub18CUB_300001_SM_10006detail6reduce18DeviceReduceKernelINS2_10policy_hubIdjN4cuda3__47maximumIvEEE10Policy1000EPdjS8_dNS5_3std3__410__identityEEEvT0_PT3_T1_NS0_13GridEvenShareISI_EET2_T4_ --------------------------
	.section	.nv.info._ZN3cub18CUB_300001_SM_10006detail6reduce18DeviceReduceKernelINS2_10policy_hubIdjN4cuda3__47maximumIvEEE10Policy1000EPdjS8_dNS5_3std3__410__identityEEEvT0_PT3_T1_NS0_13GridEvenShareISI_EET2_T4_,"",@"SHT_CUDA_INFO"
	.sectionflags	@""
	.align	4


	//----- nvinfo : EIATTR_CUDA_API_VERSION
	.align		4
        /*0000*/ 	.byte	0x04, 0x37
        /*0002*/ 	.short	(.L_105 - .L_104)
.L_104:
        /*0004*/ 	.word	0x00000082


	//----- nvinfo : EIATTR_KPARAM_INFO
	.align		4
.L_105:
        /*0008*/ 	.byte	0x04, 0x17
        /*000a*/ 	.short	(.L_107 - .L_106)
.L_106:
        /*000c*/ 	.word	0x00000000
        /*0010*/ 	.short	0x0005
        /*0012*/ 	.short	0x003d
        /*0014*/ 	.byte	0x00, 0xf0, 0x05, 0x00


	//----- nvinfo : EIATTR_KPARAM_INFO
	.align		4
.L_107:
        /*0018*/ 	.byte	0x04, 0x17
        /*001a*/ 	.short	(.L_109 - .L_108)
.L_108:
        /*001c*/ 	.word	0x00000000
        /*0020*/ 	.short	0x0004
        /*0022*/ 	.short	0x003c
        /*0024*/ 	.byte	0x00, 0xf0, 0x05, 0x00


	//----- nvinfo : EIATTR_KPARAM_INFO
	.align		4
.L_109:
        /*0028*/ 	.byte	0x04, 0x17
        /*002a*/ 	.short	(.L_111 - .L_110)
.L_110:
        /*002c*/ 	.word	0x00000000
        /*0030*/ 	.short	0x0003
        /*0032*/ 	.short	0x0014
        /*0034*/ 	.byte	0x00, 0xf0, 0xa1, 0x00


	//----- nvinfo : EIATTR_KPARAM_INFO
	.align		4
.L_111:
        /*0038*/ 	.byte	0x04, 0x17
        /*003a*/ 	.short	(.L_113 - .L_112)
.L_112:
        /*003c*/ 	.word	0x00000000
        /*0040*/ 	.short	0x0002
        /*0042*/ 	.short	0x0010
        /*0044*/ 	.byte	0x00, 0xf0, 0x11, 0x00


	//----- nvinfo : EIATTR_KPARAM_INFO
	.align		4
.L_113:
        /*0048*/ 	.byte	0x04, 0x17
        /*004a*/ 	.short	(.L_115 - .L_114)
.L_114:
        /*004c*/ 	.word	0x00000000
        /*0050*/ 	.short	0x0001
        /*0052*/ 	.short	0x0008
        /*0054*/ 	.byte	0x00, 0xf5, 0x21, 0x00


	//----- nvinfo : EIATTR_KPARAM_INFO
	.align		4
.L_115:
        /*0058*/ 	.byte	0x04, 0x17
        /*005a*/ 	.short	(.L_117 - .L_116)
.L_116:
        /*005c*/ 	.word	0x00000000
        /*0060*/ 	.short	0x0000
        /*0062*/ 	.short	0x0000
        /*0064*/ 	.byte	0x00, 0xf5, 0x21, 0x00


	//----- nvinfo : EIATTR_SPARSE_MMA_MASK
	.align		4
.L_117:
        /*0068*/ 	.byte	0x03, 0x50
        /*006a*/ 	.short	0x0000


	//----- nvinfo : EIATTR_MAXREG_COUNT
	.align		4
        /*006c*/ 	.byte	0x03, 0x1b
        /*006e*/ 	.short	0x00ff


	//----- nvinfo : EIATTR_NUM_BARRIERS
	.align		4
        /*0070*/ 	.byte	0x02, 0x4c
        /*0072*/ 	.byte	0x01
	.zero		1


	//----- nvinfo : EIATTR_MERCURY_ISA_VERSION
	.align		4
        /*0074*/ 	.byte	0x03, 0x5f
        /*0076*/ 	.short	0x0101


	//----- nvinfo : EIATTR_COOP_GROUP_MASK_REGIDS
	.align		4
        /*0078*/ 	.byte	0x04, 0x29
        /*007a*/ 	.short	(.L_119 - .L_118)


	//   ....[0]....
.L_118:
        /*007c*/ 	.word	0xffffffff


	//   ....[1]....
        /*0080*/ 	.word	0xffffffff


	//   ....[2]....
        /*0084*/ 	.word	0xffffffff


	//   ....[3]....
        /*0088*/ 	.word	0xffffffff


	//   ....[4]....
        /*008c*/ 	.word	0xffffffff


	//   ....[5]....
        /*0090*/ 	.word	0xffffffff


	//   ....[6]....
        /*0094*/ 	.word	0xffffffff


	//   ....[7]....
        /*0098*/ 	.word	0xffffffff


	//   ....[8]....
        /*009c*/ 	.word	0xffffffff


	//   ....[9]....
        /*00a0*/ 	.word	0xffffffff


	//   ....[10]....
        /*00a4*/ 	.word	0xffffffff


	//   ....[11]....
        /*00a8*/ 	.word	0xffffffff


	//   ....[12]....
        /*00ac*/ 	.word	0xffffffff


	//   ....[13]....
        /*00b0*/ 	.word	0xffffffff


	//   ....[14]....
        /*00b4*/ 	.word	0xffffffff


	//   ....[15]....
        /*00b8*/ 	.word	0xffffffff


	//   ....[16]....
        /*00bc*/ 	.word	0xffffffff


	//   ....[17]....
        /*00c0*/ 	.word	0xffffffff


	//   ....[18]....
        /*00c4*/ 	.word	0xffffffff


	//   ....[19]....
        /*00c8*/ 	.word	0xffffffff


	//   ....[20]....
        /*00cc*/ 	.word	0xffffffff


	//   ....[21]....
        /*00d0*/ 	.word	0xffffffff


	//   ....[22]....
        /*00d4*/ 	.word	0xffffffff


	//   ....[23]....
        /*00d8*/ 	.word	0xffffffff


	//   ....[24]....
        /*00dc*/ 	.word	0xffffffff


	//   ....[25]....
        /*00e0*/ 	.word	0xffffffff


	//   ....[26]....
        /*00e4*/ 	.word	0xffffffff


	//   ....[27]....
        /*00e8*/ 	.word	0xffffffff


	//   ....[28]....
        /*00ec*/ 	.word	0xffffffff


	//   ....[29]....
        /*00f0*/ 	.word	0xffffffff


	//   ....[30]....
        /*00f4*/ 	.word	0xffffffff


	//   ....[31]....
        /*00f8*/ 	.word	0xffffffff


	//   ....[32]....
        /*00fc*/ 	.word	0xffffffff


	//   ....[33]....
        /*0100*/ 	.word	0xffffffff


	//   ....[34]....
        /*0104*/ 	.word	0xffffffff


	//   ....[35]....
        /*0108*/ 	.word	0xffffffff


	//   ....[36]....
        /*010c*/ 	.word	0xffffffff


	//   ....[37]....
        /*0110*/ 	.word	0xffffffff


	//   ....[38]....
        /*0114*/ 	.word	0xffffffff


	//   ....[39]....
        /*0118*/ 	.word	0xffffffff


	//   ....[40]....
        /*011c*/ 	.word	0xffffffff


	//   ....[41]....
        /*0120*/ 	.word	0xffffffff


	//   ....[42]....
        /*0124*/ 	.word	0xffffffff


	//   ....[43]....
        /*0128*/ 	.word	0xffffffff


	//   ....[44]....
        /*012c*/ 	.word	0xffffffff


	//   ....[45]....
        /*0130*/ 	.word	0xffffffff


	//   ....[46]....
        /*0134*/ 	.word	0xffffffff


	//   ....[47]....
        /*0138*/ 	.word	0xffffffff


	//   ....[48]....
        /*013c*/ 	.word	0xffffffff


	//   ....[49]....
        /*0140*/ 	.word	0xffffffff


	//   ....[50]....
        /*0144*/ 	.word	0xffffffff


	//   ....[51]....
        /*0148*/ 	.word	0xffffffff


	//   ....[52]....
        /*014c*/ 	.word	0xffffffff


	//   ....[53]....
        /*0150*/ 	.word	0xffffffff


	//   ....[54]....
        /*0154*/ 	.word	0xffffffff


	//   ....[55]....
        /*0158*/ 	.word	0xffffffff


	//   ....[56]....
        /*015c*/ 	.word	0xffffffff


	//   ....[57]....
        /*0160*/ 	.word	0xffffffff


	//   ....[58]....
        /*0164*/ 	.word	0xffffffff


	//   ....[59]....
        /*0168*/ 	.word	0xffffffff


	//----- nvinfo : EIATTR_COOP_GROUP_INSTR_OFFSETS
	.align		4
.L_119:
        /*016c*/ 	.byte	0x04, 0x28
        /*016e*/ 	.short	(.L_121 - .L_120)


	//   ....[0]....
.L_120:
        /*0170*/ 	.word	0x000005c0


	//   ....[1]....
        /*0174*/ 	.word	0x000005d0


	//   ....[2]....
        /*0178*/ 	.word	0x00000660


	//   ....[3]....
        /*017c*/ 	.word	0x00000670


	//   ....[4]....
        /*0180*/ 	.word	0x000006d0


	//   ....[5]....
        /*0184*/ 	.word	0x00000700


	//   ....[6]....
        /*0188*/ 	.word	0x00000780


	//   ....[7]....
        /*018c*/ 	.word	0x00000790


	//   ....[8]....
        /*0190*/ 	.word	0x000007e0


	//   ....[9]....
        /*0194*/ 	.word	0x000007f0


	//   ....[10]....
        /*0198*/ 	.word	0x00000ad0


	//   ....[11]....
        /*019c*/ 	.word	0x00000ae0


	//   ....[12]....
        /*01a0*/ 	.word	0x00000b70


	//   ....[13]....
        /*01a4*/ 	.word	0x00000b90


	//   ....[14]....
        /*01a8*/ 	.word	0x00000bf0


	//   ....[15]....
        /*01ac*/ 	.word	0x00000c10


	//   ....[16]....
        /*01b0*/ 	.word	0x00000c70


	//   ....[17]....
        /*01b4*/ 	.word	0x00000ca0


	//   ....[18]....
        /*01b8*/ 	.word	0x00000d20


	//   ....[19]....
        /*01bc*/ 	.word	0x00000d40


	//   ....[20]....
        /*01c0*/ 	.word	0x00001b60


	//   ....[21]....
        /*01c4*/ 	.word	0x00001b70


	//   ....[22]....
        /*01c8*/ 	.word	0x00001c00


	//   ....[23]....
        /*01cc*/ 	.word	0x00001c30


	//   ....[24]....
        /*01d0*/ 	.word	0x00001ca0


	//   ....[25]....
        /*01d4*/ 	.word	0x00001cc0


	//   ....[26]....
        /*01d8*/ 	.word	0x00001d20


	//   ....[27]....
        /*01dc*/ 	.word	0x00001d30


	//   ....[28]....
        /*01e0*/ 	.word	0x00001d80


	//   ....[29]....
        /*01e4*/ 	.word	0x00001d90


	//   ....[30]....
        /*01e8*/ 	.word	0x00002530


	//   ....[31]....
        /*01ec*/ 	.word	0x00002540


	//   ....[32]....
        /*01f0*/ 	.word	0x000025d0


	//   ....[33]....
        /*01f4*/ 	.word	0x000025e0


	//   ....[34]....
        /*01f8*/ 	.word	0x00002640


	//   ....[35]....
        /*01fc*/ 	.word	0x00002670


	//   ....[36]....
        /*0200*/ 	.word	0x000026f0


	//   ....[37]....
        /*0204*/ 	.word	0x00002700


	//   ....[38]....
        /*0208*/ 	.word	0x00002750


	//   ....[39]....
        /*020c*/ 	.word	0x00002760


	//   ....[40]....
        /*0210*/ 	.word	0x00002a60


	//   ....[41]....
        /*0214*/ 	.word	0x00002a70


	//   ....[42]....
        /*0218*/ 	.word	0x00002b00


	//   ....[43]....
        /*021c*/ 	.word	0x00002b20


	//   ....[44]....
        /*0220*/ 	.word	0x00002b80


	//   ....[45]....
        /*0224*/ 	.word	0x00002ba0


	//   ....[46]....
        /*0228*/ 	.word	0x00002c00


	//   ....[47]....
        /*022c*/ 	.word	0x00002c40


	//   ....[48]....
        /*0230*/ 	.word	0x00002cc0


	//   ....[49]....
        /*0234*/ 	.word	0x00002ce0


	//   ....[50]....
        /*0238*/ 	.word	0x00003b40


	//   ....[51]....
        /*023c*/ 	.word	0x00003b50


	//   ....[52]....
        /*0240*/ 	.word	0x00003be0


	//   ....[53]....
        /*0244*/ 	.word	0x00003bf0


	//   ....[54]....
        /*0248*/ 	.word	0x00003c50


	//   ....[55]....
        /*024c*/ 	.word	0x00003c80


	//   ....[56]....
        /*0250*/ 	.word	0x00003d00


	//   ....[57]....
        /*0254*/ 	.word	0x00003d10


	//   ....[58]....
        /*0258*/ 	.word	0x00003d60


	//   ....[59]....
        /*025c*/ 	.word	0x00003d70


	//----- nvinfo : EIATTR_VRC_CTA_INIT_COUNT
	.align		4
.L_121:
        /*0260*/ 	.byte	0x02, 0x4a
	.zero		1
	.zero		1


	//----- nvinfo : EIATTR_EXIT_INSTR_OFFSETS
	.align		4
        /*0264*/ 	.byte	0x04, 0x1c
        /*0266*/ 	.short	(.L_123 - .L_122)


	//   ....[0]....
.L_122:
        /*0268*/ 	.word	0x00003fe0


	//   ....[1]....
        /*026c*/ 	.word	0x00004040


	//----- nvinfo : EIATTR_MAX_THREADS
	.align		4
.L_123:
        /*0270*/ 	.byte	0x04, 0x05
        /*0272*/ 	.short	(.L_125 - .L_124)
.L_124:
        /*0274*/ 	.word	0x00000100
        /*0278*/ 	.word	0x00000001
        /*027c*/ 	.word	0x00000001


	//----- nvinfo : EIATTR_CRS_STACK_SIZE
	.align		4
.L_125:
        /*0280*/ 	.byte	0x04, 0x1e
        /*0282*/ 	.short	(.L_127 - .L_126)
.L_126:
        /*0284*/ 	.word	0x00000000


	//----- nvinfo : EIATTR_CBANK_PARAM_SIZE
	.align		4
.L_127:
        /*0288*/ 	.byte	0x03, 0x19
        /*028a*/ 	.short	0x003e


	//----- nvinfo : EIATTR_PARAM_CBANK
	.align		4
        /*028c*/ 	.byte	0x04, 0x0a
        /*028e*/ 	.short	(.L_129 - .L_128)
	.align		4
.L_128:
        /*0290*/ 	.word	index@(.nv.constant0._ZN3cub18CUB_300001_SM_10006detail6reduce18DeviceReduceKernelINS2_10policy_hubIdjN4cuda3__47maximumIvEEE10Policy1000EPdjS8_dNS5_3std3__410__identityEEEvT0_PT3_T1_NS0_13GridEvenShareISI_EET2_T4_)
        /*0294*/ 	.short	0x0380
        /*0296*/ 	.short	0x003e


	//----- nvinfo : EIATTR_SW_WAR
	.align		4
.L_129:
        /*0298*/ 	.byte	0x04, 0x36
        /*029a*/ 	.short	(.L_131 - .L_130)
.L_130:
        /*029c*/ 	.word	0x00000008
.L_131:


//--------------------- .nv.info._ZN3cub18CUB_300001_SM_10006detail6reduce28DeviceReduceSingleTileKernelINS2_10policy_hubIdjN4cuda3__47maximumIvEEE10Policy1000EPdSB_jS8_ddNS5_3std3__410__identityEEEvT0_T1_T2_T3_T4_T6_ --------------------------
	.section	.nv.info._ZN3cub18CUB_300001_SM_10006detail6reduce28DeviceReduceSingleTileKernelINS2_10policy_hubIdjN4cuda3__47maximumIvEEE10Policy1000EPdSB_jS8_ddNS5_3std3__410__identityEEEvT0_T1_T2_T3_T4_T6_,"",@"SHT_CUDA_INFO"
	.sectionflags	@""
	.align	4


	//----- nvinfo : EIATTR_CUDA_API_VERSION
	.align		4
        /*0000*/ 	.byte	0x04, 0x37
        /*0002*/ 	.short	(.L_133 - .L_132)
.L_132:
        /*0004*/ 	.word	0x00000082


	//----- nvinfo : EIATTR_KPARAM_INFO
	.align		4
.L_133:
        /*0008*/ 	.byte	0x04, 0x17
        /*000a*/ 	.short	(.L_135 - .L_134)
.L_134:
        /*000c*/ 	.word	0x00000000
        /*0010*/ 	.short	0x0005
        /*0012*/ 	.short	0x0020
        /*0014*/ 	.byte	0x00, 0xf0, 0x05, 0x00


	//----- nvinfo : EIATTR_KPARAM_INFO
	.align		4
.L_135:
        /*0018*/ 	.byte	0x04, 0x17
        /*001a*/ 	.short	(.L_137 - .L_136)
.L_136:
        /*001c*/ 	.word	0x00000000
        /*0020*/ 	.short	0x0004
        /*0022*/ 	.short	0x0018
        /*0024*/ 	.byte	0x00, 0xf0, 0x21, 0x00


	//----- nvinfo : EIATTR_KPARAM_INFO
	.align		4
.L_137:
        /*0028*/ 	.byte	0x04, 0x17
        /*002a*/ 	.short	(.L_139 - .L_138)
.L_138:
        /*002c*/ 	.word	0x00000000
        /*0030*/ 	.short	0x0003
        /*0032*/ 	.short	0x0014
        /*0034*/ 	.byte	0x00, 0xf0, 0x05, 0x00


	//----- nvinfo : EIATTR_KPARAM_INFO
	.align		4
.L_139:
        /*0038*/ 	.byte	0x04, 0x17
        /*003a*/ 	.short	(.L_141 - .L_140)
.L_140:
        /*003c*/ 	.word	0x00000000
        /*0040*/ 	.short	0x0002
        /*0042*/ 	.short	0x0010
        /*0044*/ 	.byte	0x00, 0xf0, 0x11, 0x00


	//----- nvinfo : EIATTR_KPARAM_INFO
	.align		4
.L_141:
        /*0048*/ 	.byte	0x04, 0x17
        /*004a*/ 	.short	(.L_143 - .L_142)
.L_142:
        /*004c*/ 	.word	0x00000000
        /*0050*/ 	.short	0x0001
        /*0052*/ 	.short	0x0008
        /*0054*/ 	.byte	0x00, 0xf5, 0x21, 0x00


	//----- nvinfo : EIATTR_KPARAM_INFO
	.align		4
.L_143:
        /*0058*/ 	.byte	0x04, 0x17
        /*005a*/ 	.short	(.L_145 - .L_144)
.L_144:
        /*005c*/ 	.word	0x00000000
        /*0060*/ 	.short	0x0000
        /*0062*/ 	.short	0x0000
        /*0064*/ 	.byte	0x00, 0xf5, 0x21, 0x00


	//----- nvinfo : EIATTR_SPARSE_MMA_MASK
	.align		4
.L_145:
        /*0068*/ 	.byte	0x03, 0x50
        /*006a*/ 	.short	0x0000


	//----- nvinfo : EIATTR_MAXREG_COUNT
	.align		4
        /*006c*/ 	.byte	0x03, 0x1b
        /*006e*/ 	.short	0x00ff


	//----- nvinfo : EIATTR_NUM_BARRIERS
	.align		4
        /*0070*/ 	.byte	0x02, 0x4c
        /*0072*/ 	.byte	0x01
	.zero		1


	//----- nvinfo : EIATTR_MERCURY_ISA_VERSION
	.align		4
        /*0074*/ 	.byte	0x03, 0x5f
        /*0076*/ 	.short	0x0101


	//----- nvinfo : EIATTR_COOP_GROUP_MASK_REGIDS
	.align		4
        /*0078*/ 	.byte	0x04, 0x29
        /*007a*/ 	.short	(.L_147 - .L_146)


	//   ....[0]....
.L_146:
        /*007c*/ 	.word	0xffffffff


	//   ....[1]....
        /*0080*/ 	.word	0xffffffff


	//   ....[2]....
        /*0084*/ 	.word	0xffffffff


	//   ....[3]....
        /*0088*/ 	.word	0xffffffff


	//   ....[4]....
        /*008c*/ 	.word	0xffffffff


	//   ....[5]....
        /*0090*/ 	.word	0xffffffff


	//   ....[6]....
        /*0094*/ 	.word	0xffffffff


	//   ....[7]....
        /*0098*/ 	.word	0xffffffff


	//   ....[8]....
        /*009c*/ 	.word	0xffffffff


	//   ....[9]....
        /*00a0*/ 	.word	0xffffffff


	//   ....[10]....
        /*00a4*/ 	.word	0xffffffff


	//   ....[11]....
        /*00a8*/ 	.word	0xffffffff


	//   ....[12]....
        /*00ac*/ 	.word	0xffffffff


	//   ....[13]....
        /*00b0*/ 	.word	0xffffffff


	//   ....[14]....
        /*00b4*/ 	.word	0xffffffff


	//   ....[15]....
        /*00b8*/ 	.word	0xffffffff


	//   ....[16]....
        /*00bc*/ 	.word	0xffffffff


	//   ....[17]....
        /*00c0*/ 	.word	0xffffffff


	//   ....[18]....
        /*00c4*/ 	.word	0xffffffff


	//   ....[19]....
        /*00c8*/ 	.word	0xffffffff


	//   ....[20]....
        /*00cc*/ 	.word	0xffffffff


	//   ....[21]....
        /*00d0*/ 	.word	0xffffffff


	//   ....[22]....
        /*00d4*/ 	.word	0xffffffff


	//   ....[23]....
        /*00d8*/ 	.word	0xffffffff


	//   ....[24]....
        /*00dc*/ 	.word	0xffffffff


	//   ....[25]....
        /*00e0*/ 	.word	0xffffffff


	//   ....[26]....
        /*00e4*/ 	.word	0xffffffff


	//   ....[27]....
        /*00e8*/ 	.word	0xffffffff


	//   ....[28]....
        /*00ec*/ 	.word	0xffffffff


	//   ....[29]....
        /*00f0*/ 	.word	0xffffffff


	//   ....[30]....
        /*00f4*/ 	.word	0xffffffff


	//   ....[31]....
        /*00f8*/ 	.word	0xffffffff


	//   ....[32]....
        /*00fc*/ 	.word	0xffffffff


	//   ....[33]....
        /*0100*/ 	.word	0xffffffff


	//   ....[34]....
        /*0104*/ 	.word	0xffffffff


	//   ....[35]....
        /*0108*/ 	.word	0xffffffff


	//   ....[36]....
        /*010c*/ 	.word	0xffffffff


	//   ....[37]....
        /*0110*/ 	.word	0xffffffff


	//   ....[38]....
        /*0114*/ 	.word	0xffffffff


	//   ....[39]....
        /*0118*/ 	.word	0xffffffff


	//   ....[40]....
        /*011c*/ 	.word	0xffffffff


	//   ....[41]....
        /*0120*/ 	.word	0xffffffff


	//   ....[42]....
        /*0124*/ 	.word	0xffffffff


	//   ....[43]....
        /*0128*/ 	.word	0xffffffff


	//   ....[44]....
        /*012c*/ 	.word	0xffffffff


	//   ....[45]....
        /*0130*/ 	.word	0xffffffff


	//   ....[46]....
        /*0134*/ 	.word	0xffffffff


	//   ....[47]....
        /*0138*/ 	.word	0xffffffff


	//   ....[48]....
        /*013c*/ 	.word	0xffffffff


	//   ....[49]....
        /*0140*/ 	.word	0xffffffff


	//   ....[50]....
        /*0144*/ 	.word	0xffffffff


	//   ....[51]....
        /*0148*/ 	.word	0xffffffff


	//   ....[52]....
        /*014c*/ 	.word	0xffffffff


	//   ....[53]....
        /*0150*/ 	.word	0xffffffff


	//   ....[54]....
        /*0154*/ 	.word	0xffffffff


	//   ....[55]....
        /*0158*/ 	.word	0xffffffff


	//   ....[56]....
        /*015c*/ 	.word	0xffffffff


	//   ....[57]....
        /*0160*/ 	.word	0xffffffff


	//   ....[58]....
        /*0164*/ 	.word	0xffffffff


	//   ....[59]....
        /*0168*/ 	.word	0xffffffff


	//----- nvinfo : EIATTR_COOP_GROUP_INSTR_OFFSETS
	.align		4
.L_147:
        /*016c*/ 	.byte	0x04, 0x28
        /*016e*/ 	.short	(.L_149 - .L_148)


	//   ....[0]....
.L_148:
        /*0170*/ 	.word	0x00000cb0


	//   ....[1]....
        /*0174*/ 	.word	0x00000cc0


	//   ....[2]....
        /*0178*/ 	.word	0x00000d50


	//   ....[3]....
        /*017c*/ 	.word	0x00000d90


	//   ....[4]....
        /*0180*/ 	.word	0x00000e10


	//   ....[5]....
        /*0184*/ 	.word	0x00000e40


	//   ....[6]....
        /*0188*/ 	.word	0x00000e90


	//   ....[7]....
        /*018c*/ 	.word	0x00000ec0


	//   ....[8]....
        /*0190*/ 	.word	0x00000f10


	//   ....[9]....
        /*0194*/ 	.word	0x00000f40


	//   ....[10]....
        /*0198*/ 	.word	0x00001240


	//   ....[11]....
        /*019c*/ 	.word	0x00001250


	//   ....[12]....
        /*01a0*/ 	.word	0x000012e0


	//   ....[13]....
        /*01a4*/ 	.word	0x00001310


	//   ....[14]....
        /*01a8*/ 	.word	0x00001370


	//   ....[15]....
        /*01ac*/ 	.word	0x000013a0


	//   ....[16]....
        /*01b0*/ 	.word	0x00001400


	//   ....[17]....
        /*01b4*/ 	.word	0x00001440


	//   ....[18]....
        /*01b8*/ 	.word	0x000014b0


	//   ....[19]....
        /*01bc*/ 	.word	0x000014f0


	//   ....[20]....
        /*01c0*/ 	.word	0x00002180


	//   ....[21]....
        /*01c4*/ 	.word	0x00002190


	//   ....[22]....
        /*01c8*/ 	.word	0x00002220


	//   ....[23]....
        /*01cc*/ 	.word	0x00002250


	//   ....[24]....
        /*01d0*/ 	.word	0x000022c0


	//   ....[25]....
        /*01d4*/ 	.word	0x000022e0


	//   ....[26]....
        /*01d8*/ 	.word	0x00002340


	//   ....[27]....
        /*01dc*/ 	.word	0x00002350


	//   ....[28]....
        /*01e0*/ 	.word	0x000023a0


	//   ....[29]....
        /*01e4*/ 	.word	0x000023b0


	//   ....[30]....
        /*01e8*/ 	.word	0x000031c0


	//   ....[31]....
        /*01ec*/ 	.word	0x000031d0


	//   ....[32]....
        /*01f0*/ 	.word	0x00003260


	//   ....[33]....
        /*01f4*/ 	.word	0x000032a0


	//   ....[34]....
        /*01f8*/ 	.word	0x00003320


	//   ....[35]....
        /*01fc*/ 	.word	0x00003360


	//   ....[36]....
        /*0200*/ 	.word	0x000033c0


	//   ....[37]....
        /*0204*/ 	.word	0x000033f0


	//   ....[38]....
        /*0208*/ 	.word	0x00003440


	//   ....[39]....
        /*020c*/ 	.word	0x00003470


	//   ....[40]....
        /*0210*/ 	.word	0x00003750


	//   ....[41]....
        /*0214*/ 	.word	0x00003760


	//   ....[42]....
        /*0218*/ 	.word	0x000037f0


	//   ....[43]....
        /*021c*/ 	.word	0x00003820


	//   ....[44]....
        /*0220*/ 	.word	0x00003870


	//   ....[45]....
        /*0224*/ 	.word	0x000038a0


	//   ....[46]....
        /*0228*/ 	.word	0x00003910


	//   ....[47]....
        /*022c*/ 	.word	0x00003950


	//   ....[48]....
        /*0230*/ 	.word	0x000039c0


	//   ....[49]....
        /*0234*/ 	.word	0x000039f0


	//   ....[50]....
        /*0238*/ 	.word	0x00004730


	//   ....[51]....
        /*023c*/ 	.word	0x00004740


	//   ....[52]....
        /*0240*/ 	.word	0x000047d0


	//   ....[53]....
        /*0244*/ 	.word	0x00004800


	//   ....[54]....
        /*0248*/ 	.word	0x00004870


	//   ....[55]....
        /*024c*/ 	.word	0x00004890


	//   ....[56]....
        /*0250*/ 	.word	0x000048f0


	//   ....[57]....
        /*0254*/ 	.word	0x00004900


	//   ....[58]....
        /*0258*/ 	.word	0x00004950


	//   ....[59]....
        /*025c*/ 	.word	0x00004960


	//----- nvinfo : EIATTR_VRC_CTA_INIT_COUNT
	.align		4
.L_149:
        /*0260*/ 	.byte	0x02, 0x4a
	.zero		1
	.zero		1


	//----- nvinfo : EIATTR_EXIT_INSTR_OFFSETS
	.align		4
        /*0264*/ 	.byte	0x04, 0x1c
        /*0266*/ 	.short	(.L_151 - .L_150)


	//   ....[0]....
.L_150:
        /*0268*/ 	.word	0x00000080


	//   ....[1]....
        /*026c*/ 	.word	0x000000c0


	//   ....[2]....
        /*0270*/ 	.word	0x00004bd0


	//   ....[3]....
        /*0274*/ 	.word	0x00004c50


	//----- nvinfo : EIATTR_MAX_THREADS
	.align		4
.L_151:
        /*0278*/ 	.byte	0x04, 0x05
        /*027a*/ 	.short	(.L_153 - .L_152)
.L_152:
        /*027c*/ 	.word	0x00000100
        /*0280*/ 	.word	0x00000001
        /*0284*/ 	.word	0x00000001


	//----- nvinfo : EIATTR_CRS_STACK_SIZE
	.align		4
.L_153:
        /*0288*/ 	.byte	0x04, 0x1e
        /*028a*/ 	.short	(.L_155 - .L_154)
.L_154:
        /*028c*/ 	.word	0x00000000


	//----- nvinfo : EIATTR_CBANK_PARAM_SIZE
	.align		4
.L_155:
        /*0290*/ 	.byte	0x03, 0x19
        /*0292*/ 	.short	0x0021


	//----- nvinfo : EIATTR_PARAM_CBANK
	.align		4
        /*0294*/ 	.byte	0x04, 0x0a
        /*0296*/ 	.short	(.L_157 - .L_156)
	.align		4
.L_156:
        /*0298*/ 	.word	index@(.nv.constant0._ZN3cub18CUB_300001_SM_10006detail6reduce28DeviceReduceSingleTileKernelINS2_10policy_hubIdjN4cuda3__47maximumIvEEE10Policy1000EPdSB_jS8_ddNS5_3std3__410__identityEEEvT0_T1_T2_T3_T4_T6_)
        /*029c*/ 	.short	0x0380
        /*029e*/ 	.short	0x0021


	//----- nvinfo : EIATTR_SW_WAR
	.align		4
.L_157:
        /*02a0*/ 	.byte	0x04, 0x36
        /*02a2*/ 	.short	(.L_159 - .L_158)
.L_158:
        /*02a4*/ 	.word	0x00000008
.L_159:


//--------------------- .nv.info._ZN3cub18CUB_300001_SM_10006detail11EmptyKernelIvEEvv --------------------------
	.section	.nv.info._ZN3cub18CUB_300001_SM_10006detail11EmptyKernelIvEEvv,"",@"SHT_CUDA_INFO"
	.sectionflags	@""
	.align	4


	//----- nvinfo : EIATTR_CUDA_API_VERSION
	.align		4
        /*0000*/ 	.byte	0x04, 0x37
        /*0002*/ 	.short	(.L_161 - .L_160)
.L_160:
        /*0004*/ 	.word	0x00000082


	//----- nvinfo : EIATTR_SPARSE_MMA_MASK
	.align		4
.L_161:
        /*0008*/ 	.byte	0x03, 0x50
        /*000a*/ 	.short	0x0000


	//----- nvinfo : EIATTR_MAXREG_COUNT
	.align		4
        /*000c*/ 	.byte	0x03, 0x1b
        /*000e*/ 	.short	0x00ff


	//----- nvinfo : EIATTR_MERCURY_ISA_VERSION
	.align		4
        /*0010*/ 	.byte	0x03, 0x5f
        /*0012*/ 	.short	0x0101


	//----- nvinfo : EIATTR_VRC_CTA_INIT_COUNT
	.align		4
        /*0014*/ 	.byte	0x02, 0x4a
	.zero		1
	.zero		1


	//----- nvinfo : EIATTR_EXIT_INSTR_OFFSETS
	.align		4
        /*0018*/ 	.byte	0x04, 0x1c
        /*001a*/ 	.short	(.L_163 - .L_162)


	//   ....[0]....
.L_162:
        /*001c*/ 	.word	0x00000010


	//----- nvinfo : EIATTR_SW_WAR
	.align		4
.L_163:
        /*0020*/ 	.byte	0x04, 0x36
        /*0022*/ 	.short	(.L_165 - .L_164)
.L_164:
        /*0024*/ 	.word	0x00000008
.L_165:


//--------------------- .nv.info._Z29calculate_device_error_matrixPdS_S_ --------------------------
	.section	.nv.info._Z29calculate_device_error_matrixPdS_S_,"",@"SHT_CUDA_INFO"
	.sectionflags	@""
	.align	4


	//----- nvinfo : EIATTR_CUDA_API_VERSION
	.align		4
        /*0000*/ 	.byte	0x04, 0x37
        /*0002*/ 	.short	(.L_167 - .L_166)
.L_166:
        /*0004*/ 	.word	0x00000082


	//----- nvinfo : EIATTR_KPARAM_INFO
	.align		4
.L_167:
        /*0008*/ 	.byte	0x04, 0x17
        /*000a*/ 	.short	(.L_169 - .L_168)
.L_168:
        /*000c*/ 	.word	0x00000000
        /*0010*/ 	.short	0x0002
        /*0012*/ 	.short	0x0010
        /*0014*/ 	.byte	0x00, 0xf5, 0x21, 0x00


	//----- nvinfo : EIATTR_KPARAM_INFO
	.align		4
.L_169:
        /*0018*/ 	.byte	0x04, 0x17
        /*001a*/ 	.short	(.L_171 - .L_170)
.L_170:
        /*001c*/ 	.word	0x00000000
        /*0020*/ 	.short	0x0001
        /*0022*/ 	.short	0x0008
        /*0024*/ 	.byte	0x00, 0xf5, 0x21, 0x00


	//----- nvinfo : EIATTR_KPARAM_INFO
	.align		4
.L_171:
        /*0028*/ 	.byte	0x04, 0x17
        /*002a*/ 	.short	(.L_173 - .L_172)
.L_172:
        /*002c*/ 	.word	0x00000000
        /*0030*/ 	.short	0x0000
        /*0032*/ 	.short	0x0000
        /*0034*/ 	.byte	0x00, 0xf5, 0x21, 0x00


	//----- nvinfo : EIATTR_SPARSE_MMA_MASK
	.align		4
.L_173:
        /*0038*/ 	.byte	0x03, 0x50
        /*003a*/ 	.short	0x0000


	//----- nvinfo : EIATTR_MAXREG_COUNT
	.align		4
        /*003c*/ 	.byte	0x03, 0x1b
        /*003e*/ 	.short	0x00ff


	//----- nvinfo : EIATTR_MERCURY_ISA_VERSION
	.align		4
        /*0040*/ 	.byte	0x03, 0x5f
        /*0042*/ 	.short	0x0101


	//----- nvinfo : EIATTR_VRC_CTA_INIT_COUNT
	.align		4
        /*0044*/ 	.byte	0x02, 0x4a
	.zero		1
	.zero		1


	//----- nvinfo : EIATTR_EXIT_INSTR_OFFSETS
	.align		4
        /*0048*/ 	.byte	0x04, 0x1c
        /*004a*/ 	.short	(.L_175 - .L_174)


	//   ....[0]....
.L_174:
        /*004c*/ 	.word	0x00000070


	//   ....[1]....
        /*0050*/ 	.word	0x00000140


	//----- nvinfo : EIATTR_CBANK_PARAM_SIZE
	.align		4
.L_175:
        /*0054*/ 	.byte	0x03, 0x19
        /*0056*/ 	.short	0x0018


	//----- nvinfo : EIATTR_PARAM_CBANK
	.align		4
        /*0058*/ 	.byte	0x04, 0x0a
        /*005a*/ 	.short	(.L_177 - .L_176)
	.align		4
.L_176:
        /*005c*/ 	.word	index@(.nv.constant0._Z29calculate_device_error_matrixPdS_S_)
        /*0060*/ 	.short	0x0380
        /*0062*/ 	.short	0x0018


	//----- nvinfo : EIATTR_SW_WAR
	.align		4
.L_177:
        /*0064*/ 	.byte	0x04, 0x36
        /*0066*/ 	.short	(.L_179 - .L_178)
.L_178:
        /*0068*/ 	.word	0x00000008
.L_179:


//--------------------- .nv.info._Z20calculate_new_matrixPdS_m --------------------------
	.section	.nv.info._Z20calculate_new_matrixPdS_m,"",@"SHT_CUDA_INFO"
	.sectionflags	@""
	.align	4


	//----- nvinfo : EIATTR_CUDA_API_VERSION
	.align		4
        /*0000*/ 	.byte	0x04, 0x37
        /*0002*/ 	.short	(.L_181 - .L_180)
.L_180:
        /*0004*/ 	.word	0x00000082


	//----- nvinfo : EIATTR_KPARAM_INFO
	.align		4
.L_181:
        /*0008*/ 	.byte	0x04, 0x17
        /*000a*/ 	.short	(.L_183 - .L_182)
.L_182:
        /*000c*/ 	.word	0x00000000
        /*0010*/ 	.short	0x0002
        /*0012*/ 	.short	0x0010
        /*0014*/ 	.byte	0x00, 0xf0, 0x21, 0x00


	//----- nvinfo : EIATTR_KPARAM_INFO
	.align		4
.L_183:
        /*0018*/ 	.byte	0x04, 0x17
        /*001a*/ 	.short	(.L_185 - .L_184)
.L_184:
        /*001c*/ 	.word	0x00000000
        /*0020*/ 	.short	0x0001
        /*0022*/ 	.short	0x0008
        /*0024*/ 	.byte	0x00, 0xf5, 0x21, 0x00


	//----- nvinfo : EIATTR_KPARAM_INFO
	.align		4
.L_185:
        /*0028*/ 	.byte	0x04, 0x17
        /*002a*/ 	.short	(.L_187 - .L_186)
.L_186:
        /*002c*/ 	.word	0x00000000
        /*0030*/ 	.short	0x0000
        /*0032*/ 	.short	0x0000
        /*0034*/ 	.byte	0x00, 0xf5, 0x21, 0x00


	//----- nvinfo : EIATTR_SPARSE_MMA_MASK
	.align		4
.L_187:
        /*0038*/ 	.byte	0x03, 0x50
        /*003a*/ 	.short	0x0000


	//----- nvinfo : EIATTR_MAXREG_COUNT
	.align		4
        /*003c*/ 	.byte	0x03, 0x1b
        /*003e*/ 	.short	0x00ff


	//----- nvinfo : EIATTR_MERCURY_ISA_VERSION
	.align		4
        /*0040*/ 	.byte	0x03, 0x5f
        /*0042*/ 	.short	0x0101


	//----- nvinfo : EIATTR_VRC_CTA_INIT_COUNT
	.align		4
        /*0044*/ 	.byte	0x02, 0x4a
	.zero		1
	.zero		1


	//----- nvinfo : EIATTR_EXIT_INSTR_OFFSETS
	.align		4
        /*0048*/ 	.byte	0x04, 0x1c
        /*004a*/ 	.short	(.L_189 - .L_188)


	//   ....[0]....
.L_188:
        /*004c*/ 	.word	0x00000050


	//   ....[1]....
        /*0050*/ 	.word	0x00000250


	//----- nvinfo : EIATTR_CBANK_PARAM_SIZE
	.align		4
.L_189:
        /*0054*/ 	.byte	0x03, 0x19
        /*0056*/ 	.short	0x0018


	//----- nvinfo : EIATTR_PARAM_CBANK
	.align		4
        /*0058*/ 	.byte	0x04, 0x0a
        /*005a*/ 	.short	(.L_191 - .L_190)
	.align		4
.L_190:
        /*005c*/ 	.word	index@(.nv.constant0._Z20calculate_new_matrixPdS_m)
        /*0060*/ 	.short	0x0380
        /*0062*/ 	.short	0x0018


	//----- nvinfo : EIATTR_SW_WAR
	.align		4
.L_191:
        /*0064*/ 	.byte	0x04, 0x36
        /*0066*/ 	.short	(.L_193 - .L_192)
.L_192:
        /*0068*/ 	.word	0x00000008
.L_193:


//--------------------- .nv.callgraph             --------------------------
	.section	.nv.callgraph,"",@"SHT_CUDA_CALLGRAPH"
	.align	4
	.sectionentsize	8
	.align		4
        /*0000*/ 	.word	0x00000000
	.align		4
        /*0004*/ 	.word	0xffffffff
	.align		4
        /*0008*/ 	.word	0x00000000
	.align		4
        /*000c*/ 	.word	0xfffffffe
	.align		4
        /*0010*/ 	.word	0x00000000
	.align		4
        /*0014*/ 	.word	0xfffffffd
	.align		4
        /*0018*/ 	.word	0x00000000
	.align		4
        /*001c*/ 	.word	0xfffffffc


//--------------------- .nv.constant4             --------------------------
	.section	.nv.constant4,"a",@progbits
	.align	8
	.align		8
.nv.constant4:
        /*0000*/ 	.dword	_ZN34_INTERNAL_9a86fe55_4_k_cu_e58fdc9e4cuda3std3__45__cpo5beginE
	.align		8
        /*0008*/ 	.dword	_ZN34_INTERNAL_9a86fe55_4_k_cu_e58fdc9e4cuda3std3__45__cpo3endE
	.align		8
        /*0010*/ 	.dword	_ZN34_INTERNAL_9a86fe55_4_k_cu_e58fdc9e4cuda3std3__45__cpo6cbeginE
	.align		8
        /*0018*/ 	.dword	_ZN34_INTERNAL_9a86fe55_4_k_cu_e58fdc9e4cuda3std3__45__cpo4cendE
	.align		8
        /*0020*/ 	.dword	_ZN34_INTERNAL_9a86fe55_4_k_cu_e58fdc9e4cuda3std3__45__cpo6rbeginE
	.align		8
        /*0028*/ 	.dword	_ZN34_INTERNAL_9a86fe55_4_k_cu_e58fdc9e4cuda3std3__45__cpo4rendE
	.align		8
        /*0030*/ 	.dword	_ZN34_INTERNAL_9a86fe55_4_k_cu_e58fdc9e4cuda3std3__45__cpo7crbeginE
	.align		8
        /*0038*/ 	.dword	_ZN34_INTERNAL_9a86fe55_4_k_cu_e58fdc9e4cuda3std3__45__cpo5crendE
	.align		8
        /*0040*/ 	.dword	_ZN34_INTERNAL_9a86fe55_4_k_cu_e58fdc9e4cuda3std3__436_GLOBAL__N__9a86fe55_4_k_cu_e58fdc9e6ignoreE
	.align		8
        /*0048*/ 	.dword	_ZN34_INTERNAL_9a86fe55_4_k_cu_e58fdc9e4cuda3std3__419piecewise_constructE
	.align		8
        /*0050*/ 	.dword	_ZN34_INTERNAL_9a86fe55_4_k_cu_e58fdc9e4cuda3std3__48in_placeE
	.align		8
        /*0058*/ 	.dword	_ZN34_INTERNAL_9a86fe55_4_k_cu_e58fdc9e4cuda3std3__420unreachable_sentinelE
	.align		8
        /*0060*/ 	.dword	_ZN34_INTERNAL_9a86fe55_4_k_cu_e58fdc9e4cuda3std3__47nulloptE
	.align		8
        /*0068*/ 	.dword	_ZN34_INTERNAL_9a86fe55_4_k_cu_e58fdc9e4cuda3std3__48unexpectE
	.align		8
        /*0070*/ 	.dword	_ZN34_INTERNAL_9a86fe55_4_k_cu_e58fdc9e4cuda3std6ranges3__45__cpo4swapE
	.align		8
        /*0078*/ 	.dword	_ZN34_INTERNAL_9a86fe55_4_k_cu_e58fdc9e4cuda3std6ranges3__45__cpo9iter_moveE
	.align		8
        /*0080*/ 	.dword	_ZN34_INTERNAL_9a86fe55_4_k_cu_e58fdc9e4cuda3std6ranges3__45__cpo5beginE
	.align		8
        /*0088*/ 	.dword	_ZN34_INTERNAL_9a86fe55_4_k_cu_e58fdc9e4cuda3std6ranges3__45__cpo3endE
	.align		8
        /*0090*/ 	.dword	_ZN34_INTERNAL_9a86fe55_4_k_cu_e58fdc9e4cuda3std6ranges3__45__cpo6cbeginE
	.align		8
        /*0098*/ 	.dword	_ZN34_INTERNAL_9a86fe55_4_k_cu_e58fdc9e4cuda3std6ranges3__45__cpo4cendE
	.align		8
        /*00a0*/ 	.dword	_ZN34_INTERNAL_9a86fe55_4_k_cu_e58fdc9e4cuda3std6ranges3__45__cpo7advanceE
	.align		8
        /*00a8*/ 	.dword	_ZN34_INTERNAL_9a86fe55_4_k_cu_e58fdc9e4cuda3std6ranges3__45__cpo9iter_swapE
	.align		8
        /*00b0*/ 	.dword	_ZN34_INTERNAL_9a86fe55_4_k_cu_e58fdc9e4cuda3std6ranges3__45__cpo4nextE
	.align		8
        /*00b8*/ 	.dword	_ZN34_INTERNAL_9a86fe55_4_k_cu_e58fdc9e4cuda3std6ranges3__45__cpo4prevE
	.align		8
        /*00c0*/ 	.dword	_ZN34_INTERNAL_9a86fe55_4_k_cu_e58fdc9e4cuda3std6ranges3__45__cpo4dataE
	.align		8
        /*00c8*/ 	.dword	_ZN34_INTERNAL_9a86fe55_4_k_cu_e58fdc9e4cuda3std6ranges3__45__cpo5cdataE
	.align		8
        /*00d0*/ 	.dword	_ZN34_INTERNAL_9a86fe55_4_k_cu_e58fdc9e4cuda3std6ranges3__45__cpo4sizeE
	.align		8
        /*00d8*/ 	.dword	_ZN34_INTERNAL_9a86fe55_4_k_cu_e58fdc9e4cuda3std6ranges3__45__cpo5ssizeE
	.align		8
        /*00e0*/ 	.dword	_ZN34_INTERNAL_9a86fe55_4_k_cu_e58fdc9e4cuda3std6ranges3__45__cpo8distanceE
	.align		8
        /*00e8*/ 	.dword	_ZN34_INTERNAL_9a86fe55_4_k_cu_e58fdc9e6thrust24THRUST_300001_SM_1000_NS6system6detail10sequential3seqE
	.align		8
        /*00f0*/ 	.dword	_ZN34_INTERNAL_9a86fe55_4_k_cu_e58fdc9e6thrust24THRUST_300001_SM_1000_NS12placeholders2_1E
	.align		8
        /*00f8*/ 	.dword	_ZN34_INTERNAL_9a86fe55_4_k_cu_e58fdc9e6thrust24THRUST_300001_SM_1000_NS12placeholders2_2E
	.align		8
        /*0100*/ 	.dword	_ZN34_INTERNAL_9a86fe55_4_k_cu_e58fdc9e6thrust24THRUST_300001_SM_1000_NS12placeholders2_3E
	.align		8
        /*0108*/ 	.dword	_ZN34_INTERNAL_9a86fe55_4_k_cu_e58fdc9e6thrust24THRUST_300001_SM_1000_NS12placeholders2_4E
	.align		8
        /*0110*/ 	.dword	_ZN34_INTERNAL_9a86fe55_4_k_cu_e58fdc9e6thrust24THRUST_300001_SM_1000_NS12placeholders2_5E
	.align		8
        /*0118*/ 	.dword	_ZN34_INTERNAL_9a86fe55_4_k_cu_e58fdc9e6thrust24THRUST_300001_SM_1000_NS12placeholders2_6E
	.align		8
        /*0120*/ 	.dword	_ZN34_INTERNAL_9a86fe55_4_k_cu_e58fdc9e6thrust24THRUST_300001_SM_1000_NS12placeholders2_7E
	.align		8
        /*0128*/ 	.dword	_ZN34_INTERNAL_9a86fe55_4_k_cu_e58fdc9e6thrust24THRUST_300001_SM_1000_NS12placeholders2_8E
	.align		8
        /*0130*/ 	.dword	_ZN34_INTERNAL_9a86fe55_4_k_cu_e58fdc9e6thrust24THRUST_300001_SM_1000_NS12placeholders2_9E
	.align		8
        /*0138*/ 	.dword	_ZN34_INTERNAL_9a86fe55_4_k_cu_e58fdc9e6thrust24THRUST_300001_SM_1000_NS12placeholders3_10E


//--------------------- .text._ZN3cub18CUB_300001_SM_10006detail6reduce28DeviceReduceSingleTileKernelINS2_10policy_hubIdjN4cuda3__47maximumIvEEE10Policy1000EPdSB_iS8_ddNS5_3std3__410__identityEEEvT0_T1_T2_T3_T4_T6_ --------------------------
	.section	.text._ZN3cub18CUB_300001_SM_10006detail6reduce28DeviceReduceSingleTileKernelINS2_10policy_hubIdjN4cuda3__47maximumIvEEE10Policy1000EPdSB_iS8_ddNS5_3std3__410__identityEEEvT0_T1_T2_T3_T4_T6_,"ax",@progbits
	.align	128
        .global         _ZN3cub18CUB_300001_SM_10006detail6reduce28DeviceReduceSingleTileKernelINS2_10policy_hubIdjN4cuda3__47maximumIvEEE10Policy1000EPdSB_iS8_ddNS5_3std3__410__identityEEEvT0_T1_T2_T3_T4_T6_
        .type           _ZN3cub18CUB_300001_SM_10006detail6reduce28DeviceReduceSingleTileKernelINS2_10policy_hubIdjN4cuda3__47maximumIvEEE10Policy1000EPdSB_iS8_ddNS5_3std3__410__identityEEEvT0_T1_T2_T3_T4_T6_,@function
        .size           _ZN3cub18CUB_300001_SM_10006detail6reduce28DeviceReduceSingleTileKernelINS2_10policy_hubIdjN4cuda3__47maximumIvEEE10Policy1000EPdSB_iS8_ddNS5_3std3__410__identityEEEvT0_T1_T2_T3_T4_T6_,(.L_x_149 - _ZN3cub18CUB_300001_SM_10006detail6reduce28DeviceReduceSingleTileKernelINS2_10policy_hubIdjN4cuda3__47maximumIvEEE10Policy1000EPdSB_iS8_ddNS5_3std3__410__identityEEEvT0_T1_T2_T3_T4_T6_)
        .other          _ZN3cub18CUB_300001_SM_10006detail6reduce28DeviceReduceSingleTileKernelINS2_10policy_hubIdjN4cuda3__47maximumIvEEE10Policy1000EPdSB_iS8_ddNS5_3std3__410__identityEEEvT0_T1_T2_T3_T4_T6_,@"STO_CUDA_ENTRY STV_DEFAULT"
_ZN3cub18CUB_300001_SM_10006detail6reduce28DeviceReduceSingleTileKernelINS2_10policy_hubIdjN4cuda3__47maximumIvEEE10Policy1000EPdSB_iS8_ddNS5_3std3__410__identityEEEvT0_T1_T2_T3_T4_T6_:
.text._ZN3cub18CUB_300001_SM_10006detail6reduce28DeviceReduceSingleTileKernelINS2_10policy_hubIdjN4cuda3__47maximumIvEEE10Policy1000EPdSB_iS8_ddNS5_3std3__410__identityEEEvT0_T1_T2_T3_T4_T6_:
[----:B------:R-:W-:Y:S01]  /*0000*/  LDC R1, c[0x0][0x37c] ;  /* 0x0000df00ff017b82 */ /* 0x000fe20000000800 */
[----:B------:R-:W0:Y:S01]  /*0010*/  LDCU UR4, c[0x0][0x390] ;  /* 0x00007200ff0477ac */ /* 0x000e220008000800 */
[----:B------:R-:W1:Y:S01]  /*0020*/  LDCU.64 UR6, c[0x0][0x358] ;  /* 0x00006b00ff0677ac */ /* 0x000e620008000a00 */
[----:B0-----:R-:W-:-:S05]  /*0030*/  IMAD.U32 R4, RZ, RZ, UR4 ;  /* 0x00000004ff047e24 */ /* 0x001fca000f8e00ff */
[----:B------:R-:W-:-:S13]  /*0040*/  ISETP.NE.AND P0, PT, R4, RZ, PT ;  /* 0x000000ff0400720c */ /* 0x000fda0003f05270 */
[----:B-1----:R-:W-:Y:S05]  /*0050*/  @P0 BRA `(.L_x_0) ;  /* 0x00000000001c0947 */ /* 0x002fea0003800000 */
[----:B------:R-:W0:Y:S02]  /*0060*/  S2R R0, SR_TID.X ;  /* 0x0000000000007919 */ /* 0x000e240000002100 */
[----:B0-----:R-:W-:-:S13]  /*0070*/  ISETP.NE.AND P0, PT, R0, RZ, PT ;  /* 0x000000ff0000720c */ /* 0x001fda0003f05270 */
[----:B------:R-:W-:Y:S05]  /*0080*/  @P0 EXIT ;  /* 0x000000000000094d */ /* 0x000fea0003800000 */
[----:B------:R-:W0:Y:S08]  /*0090*/  LDC.64 R2, c[0x0][0x388] ;  /* 0x0000e200ff027b82 */ /* 0x000e300000000a00 */
[----:B------:R-:W0:Y:S02]  /*00a0*/  LDC.64 R4, c[0x0][0x398] ;  /* 0x0000e600ff047b82 */ /* 0x000e240000000a00 */
[----:B0-----:R-:W-:Y:S01]  /*00b0*/  STG.E.64 desc[UR6][R2.64], R4 ;  /* 0x0000000402007986 */ /* 0x001fe2000c101b06 */
[----:B------:R-:W-:Y:S05]  /*00c0*/  EXIT ;  /* 0x000000000000794d */ /* 0x000fea0003800000 */
.L_x_0:
[----:B------:R-:W0:Y:S01]  /*00d0*/  LDCU UR4, c[0x0][0x380] ;  /* 0x00007000ff0477ac */ /* 0x000e220008000800 */
[----:B------:R-:W-:Y:S01]  /*00e0*/  BSSY.RECONVERGENT B0, `(.L_x_1) ;  /* 0x00005b3000007945 */ /* 0x000fe20003800200 */
[----:B0-----:R-:W-:-:S09]  /*00f0*/  ULOP3.LUT UP0, URZ, UR4, 0x1f, URZ, 0xc0, !UPT ;  /* 0x0000001f04ff7892 */ /* 0x001fd2000f80c0ff */
[----:B------:R-:W-:Y:S05]  /*0100*/  BRA.U UP0, `(.L_x_2) ;  /* 0x0000002d003c7547 */ /* 0x000fea000b800000 */
[----:B------:R-:W-:-:S13]  /*0110*/  ISETP.GT.AND P0, PT, R4, 0x7ff, PT ;  /* 0x000007ff0400780c */ /* 0x000fda0003f04270 */
[----:B------:R-:W-:Y:S05]  /*0120*/  @P0 BRA `(.L_x_3) ;  /* 0x0000001400e80947 */ /* 0x000fea0003800000 */
[----:B------:R-:W0:Y:S01]  /*0130*/  S2R R3, SR_TID.X ;  /* 0x0000000000037919 */ /* 0x000e220000002100 */
[----:B------:R-:W-:Y:S01]  /*0140*/  BSSY.RECONVERGENT B1, `(.L_x_4) ;  /* 0x0000009000017945 */ /* 0x000fe20003800200 */
[----:B------:R-:W-:Y:S02]  /*0150*/  CS2R R6, SRZ ;  /* 0x0000000000067805 */ /* 0x000fe4000001ff00 */
[----:B0-----:R-:W-:Y:S01]  /*0160*/  ISETP.GE.AND P0, PT, R3, R4, PT ;  /* 0x000000040300720c */ /* 0x001fe20003f06270 */
[----:B------:R-:W-:-:S12]  /*0170*/  IMAD.MOV.U32 R5, RZ, RZ, R3 ;  /* 0x000000ffff057224 */ /* 0x000fd800078e0003 */
[----:B------:R-:W-:Y:S05]  /*0180*/  @P0 BRA `(.L_x_5) ;  /* 0x0000000000100947 */ /* 0x000fea0003800000 */
[----:B------:R-:W0:Y:S02]  /*0190*/  LDC.64 R6, c[0x0][0x380] ;  /* 0x0000e000ff067b82 */ /* 0x000e240000000a00 */
[----:B0-----:R-:W-:-:S06]  /*01a0*/  IMAD.WIDE.U32 R6, R3, 0x8, R6 ;  /* 0x0000000803067825 */ /* 0x001fcc00078e0006 */
[----:B------:R-:W5:Y:S01]  /*01b0*/  LDG.E.64.CONSTANT R6, desc[UR6][R6.64] ;  /* 0x0000000606067981 */ /* 0x000f62000c1e9b00 */
[----:B------:R-:W-:-:S07]  /*01c0*/  VIADD R5, R3, 0x100 ;  /* 0x0000010003057836 */ /* 0x000fce0000000000 */
.L_x_5:
[----:B------:R-:W-:Y:S05]  /*01d0*/  BSYNC.RECONVERGENT B1 ;  /* 0x0000000000017941 */ /* 0x000fea0003800200 */
.L_x_4:
[----:B------:R-:W-:Y:S01]  /*01e0*/  ISETP.GE.AND P0, PT, R5, R4, PT ;  /* 0x000000040500720c */ /* 0x000fe20003f06270 */
[----:B------:R-:W-:-:S12]  /*01f0*/  BSSY.RECONVERGENT B1, `(.L_x_6) ;  /* 0x00000b0000017945 */ /* 0x000fd80003800200 */
[----:B------:R-:W-:Y:S05]  /*0200*/  @P0 BRA `(.L_x_7) ;  /* 0x0000000800b80947 */ /* 0x000fea0003800000 */
[----:B------:R-:W-:Y:S01]  /*0210*/  LOP3.LUT R9, RZ, R5, RZ, 0x33, !PT ;  /* 0x00000005ff097212 */ /* 0x000fe200078e33ff */
[----:B------:R-:W-:Y:S04]  /*0220*/  BSSY.RECONVERGENT B2, `(.L_x_8) ;  /* 0x0000019000027945 */ /* 0x000fe80003800200 */
[----:B------:R-:W-:-:S05]  /*0230*/  IMAD.IADD R0, R9, 0x1, R4 ;  /* 0x0000000109007824 */ /* 0x000fca00078e0204 */
[C---:B------:R-:W-:Y:S02]  /*0240*/  LOP3.LUT R2, R0.reuse, 0x300, RZ, 0xc0, !PT ;  /* 0x0000030000027812 */ /* 0x040fe400078ec0ff */
[----:B------:R-:W-:Y:S02]  /*0250*/  ISETP.GE.U32.AND P0, PT, R0, 0x300, PT ;  /* 0x000003000000780c */ /* 0x000fe40003f06070 */
[----:B------:R-:W-:-:S13]  /*0260*/  ISETP.NE.AND P1, PT, R2, 0x300, PT ;  /* 0x000003000200780c */ /* 0x000fda0003f25270 */
[----:B------:R-:W-:Y:S05]  /*0270*/  @!P1 BRA `(.L_x_9) ;  /* 0x00000000004c9947 */ /* 0x000fea0003800000 */
[----:B------:R-:W0:Y:S01]  /*0280*/  LDC.64 R8, c[0x0][0x380] ;  /* 0x0000e000ff087b82 */ /* 0x000e220000000a00 */
[----:B------:R-:W-:-:S04]  /*0290*/  LEA.HI R0, R0, 0x1, RZ, 0x18 ;  /* 0x0000000100007811 */ /* 0x000fc800078fc0ff */
[----:B------:R-:W-:-:S05]  /*02a0*/  LOP3.LUT R0, R0, 0x3, RZ, 0xc0, !PT ;  /* 0x0000000300007812 */ /* 0x000fca00078ec0ff */
[----:B------:R-:W-:Y:S02]  /*02b0*/  IMAD.MOV R0, RZ, RZ, -R0 ;  /* 0x000000ffff007224 */ /* 0x000fe400078e0a00 */
[----:B0-----:R-:W-:-:S04]  /*02c0*/  IMAD.WIDE.U32 R8, R5, 0x8, R8 ;  /* 0x0000000805087825 */ /* 0x001fc800078e0008 */
[----:B------:R-:W-:Y:S02]  /*02d0*/  IMAD.MOV.U32 R2, RZ, RZ, R8 ;  /* 0x000000ffff027224 */ /* 0x000fe400078e0008 */
[----:B------:R-:W-:-:S07]  /*02e0*/  IMAD.MOV.U32 R11, RZ, RZ, R9 ;  /* 0x000000ffff0b7224 */ /* 0x000fce00078e0009 */
.L_x_10:
[----:B------:R-:W-:Y:S02]  /*02f0*/  IMAD.MOV.U32 R8, RZ, RZ, R2 ;  /* 0x000000ffff087224 */ /* 0x000fe400078e0002 */
[----:B------:R-:W-:-:S06]  /*0300*/  IMAD.MOV.U32 R9, RZ, RZ, R11 ;  /* 0x000000ffff097224 */ /* 0x000fcc00078e000b */
[----:B------:R-:W2:Y:S01]  /*0310*/  LDG.E.64.CONSTANT R8, desc[UR6][R8.64] ;  /* 0x0000000608087981 */ /* 0x000ea2000c1e9b00 */
[----:B------:R-:W-:Y:S01]  /*0320*/  VIADD R0, R0, 0x1 ;  /* 0x0000000100007836 */ /* 0x000fe20000000000 */
[----:B------:R-:W-:Y:S01]  /*0330*/  IADD3 R2, P3, PT, R2, 0x800, RZ ;  /* 0x0000080002027810 */ /* 0x000fe20007f7e0ff */
[----:B------:R-:W-:-:S03]  /*0340*/  VIADD R5, R5, 0x100 ;  /* 0x0000010005057836 */ /* 0x000fc60000000000 */
[----:B------:R-:W-:Y:S01]  /*0350*/  ISETP.NE.AND P2, PT, R0, RZ, PT ;  /* 0x000000ff0000720c */ /* 0x000fe20003f45270 */
[----:B------:R-:W-:Y:S01]  /*0360*/  IMAD.X R11, RZ, RZ, R11, P3 ;  /* 0x000000ffff0b7224 */ /* 0x000fe200018e060b */
[----:B--2--5:R-:W-:-:S06]  /*0370*/  DSETP.GEU.AND P1, PT, R6, R8, PT ;  /* 0x000000080600722a */ /* 0x024fcc0003f2e000 */
[----:B------:R-:W-:Y:S02]  /*0380*/  FSEL R6, R8, R6, !P1 ;  /* 0x0000000608067208 */ /* 0x000fe40004800000 */
[----:B------:R-:W-:-:S03]  /*0390*/  FSEL R7, R9, R7, !P1 ;  /* 0x0000000709077208 */ /* 0x000fc60004800000 */
[----:B------:R-:W-:Y:S05]  /*03a0*/  @P2 BRA `(.L_x_10) ;  /* 0xfffffffc00d02947 */ /* 0x000fea000383ffff */
.L_x_9:
[----:B------:R-:W-:Y:S05]  /*03b0*/  BSYNC.RECONVERGENT B2 ;  /* 0x0000000000027941 */ /* 0x000fea0003800200 */
.L_x_8:
[----:B------:R-:W-:Y:S05]  /*03c0*/  @!P0 BRA `(.L_x_7) ;  /* 0x0000000800488947 */ /* 0x000fea0003800000 */
[----:B------:R-:W-:Y:S01]  /*03d0*/  IMAD.IADD R0, R4, 0x1, -R5 ;  /* 0x0000000104007824 */ /* 0x000fe200078e0a05 */
[----:B------:R-:W-:Y:S01]  /*03e0*/  BSSY.RECONVERGENT B2, `(.L_x_11) ;  /* 0x0000051000027945 */ /* 0x000fe20003800200 */
[----:B------:R-:W-:-:S03]  /*03f0*/  PLOP3.LUT P0, PT, PT, PT, PT, 0x80, 0x8 ;  /* 0x000000000008781c */ /* 0x000fc60003f0f070 */
[----:B------:R-:W-:-:S13]  /*0400*/  ISETP.GT.AND P1, PT, R0, 0xc00, PT ;  /* 0x00000c000000780c */ /* 0x000fda0003f24270 */
[----:B------:R-:W-:Y:S05]  /*0410*/  @!P1 BRA `(.L_x_12) ;  /* 0x0000000400349947 */ /* 0x000fea0003800000 */
[----:B------:R-:W0:Y:S01]  /*0420*/  LDC.64 R8, c[0x0][0x380] ;  /* 0x0000e000ff087b82 */ /* 0x000e220000000a00 */
[----:B------:R-:W-:Y:S01]  /*0430*/  PLOP3.LUT P0, PT, PT, PT, PT, 0x8, 0x80 ;  /* 0x000000000080781c */ /* 0x000fe20003f0e170 */
[----:B------:R-:W-:-:S12]  /*0440*/  VIADD R0, R4, 0xfffff400 ;  /* 0xfffff40004007836 */ /* 0x000fd80000000000 */
.L_x_13:
[----:B0-----:R-:W-:-:S05]  /*0450*/  IMAD.WIDE R30, R5, 0x8, R8 ;  /* 0x00000008051e7825 */ /* 0x001fca00078e0208 */
[----:B------:R-:W2:Y:S04]  /*0460*/  LDG.E.64.CONSTANT R10, desc[UR6][R30.64] ;  /* 0x000000061e0a7981 */ /* 0x000ea8000c1e9b00 */
[----:B------:R-:W3:Y:S04]  /*0470*/  LDG.E.64.CONSTANT R12, desc[UR6][R30.64+0x800] ;  /* 0x000800061e0c7981 */ /* 0x000ee8000c1e9b00 */
[----:B------:R-:W4:Y:S01]  /*0480*/  LDG.E.64.CONSTANT R14, desc[UR6][R30.64+0x1000] ;  /* 0x001000061e0e7981 */ /* 0x000f22000c1e9b00 */
[----:B------:R-:W-:-:S03]  /*0490*/  VIADD R39, R5, 0x400 ;  /* 0x0000040005277836 */ /* 0x000fc60000000000 */
[----:B------:R-:W4:Y:S01]  /*04a0*/  LDG.E.64.CONSTANT R16, desc[UR6][R30.64+0x1800] ;  /* 0x001800061e107981 */ /* 0x000f22000c1e9b00 */
[----:B------:R-:W-:-:S05]  /*04b0*/  IMAD.WIDE R38, R39, 0x8, R8 ;  /* 0x0000000827267825 */ /* 0x000fca00078e0208 */
[----:B------:R-:W4:Y:S04]  /*04c0*/  LDG.E.64.CONSTANT R18, desc[UR6][R38.64] ;  /* 0x0000000626127981 */ /* 0x000f28000c1e9b00 */
[----:B------:R-:W4:Y:S04]  /*04d0*/  LDG.E.64.CONSTANT R20, desc[UR6][R38.64+0x800] ;  /* 0x0008000626147981 */ /* 0x000f28000c1e9b00 */
        /* <DEDUP_REMOVED lines=12> */
[----:B------:R-:W4:Y:S04]  /*05a0*/  LDG.E.64.CONSTANT R38, desc[UR6][R44.64+0x1000] ;  /* 0x001000062c267981 */ /* 0x000f28000c1e9b00 */
[----:B------:R-:W4:Y:S01]  /*05b0*/  LDG.E.64.CONSTANT R40, desc[UR6][R44.64+0x1800] ;  /* 0x001800062c287981 */ /* 0x000f22000c1e9b00 */
[----:B------:R-:W-:-:S05]  /*05c0*/  VIADD R5, R5, 0x1000 ;  /* 0x0000100005057836 */ /* 0x000fca0000000000 */
[----:B------:R-:W-:Y:S01]  /*05d0*/  ISETP.GE.AND P2, PT, R5, R0, PT ;  /* 0x000000000500720c */ /* 0x000fe20003f46270 */
[----:B--2--5:R-:W-:-:S06]  /*05e0*/  DSETP.GEU.AND P1, PT, R6, R10, PT ;  /* 0x0000000a0600722a */ /* 0x024fcc0003f2e000 */
[----:B------:R-:W-:Y:S02]  /*05f0*/  FSEL R6, R10, R6, !P1 ;  /* 0x000000060a067208 */ /* 0x000fe40004800000 */
[----:B------:R-:W-:-:S06]  /*0600*/  FSEL R7, R11, R7, !P1 ;  /* 0x000000070b077208 */ /* 0x000fcc0004800000 */
[----:B---3--:R-:W-:-:S06]  /*0610*/  DSETP.GEU.AND P1, PT, R6, R12, PT ;  /* 0x0000000c0600722a */ /* 0x008fcc0003f2e000 */
[----:B------:R-:W-:Y:S02]  /*0620*/  FSEL R6, R12, R6, !P1 ;  /* 0x000000060c067208 */ /* 0x000fe40004800000 */
[----:B------:R-:W-:-:S06]  /*0630*/  FSEL R7, R13, R7, !P1 ;  /* 0x000000070d077208 */ /* 0x000fcc0004800000 */
[----:B----4-:R-:W-:-:S06]  /*0640*/  DSETP.GEU.AND P1, PT, R6, R14, PT ;  /* 0x0000000e0600722a */ /* 0x010fcc0003f2e000 */
[----:B------:R-:W-:Y:S02]  /*0650*/  FSEL R6, R14, R6, !P1 ;  /* 0x000000060e067208 */ /* 0x000fe40004800000 */
[----:B------:R-:W-:-:S06]  /*0660*/  FSEL R7, R15, R7, !P1 ;  /* 0x000000070f077208 */ /* 0x000fcc0004800000 */
[----:B------:R-:W-:-:S06]  /*0670*/  DSETP.GEU.AND P1, PT, R6, R16, PT ;  /* 0x000000100600722a */ /* 0x000fcc0003f2e000 */
        /* <DEDUP_REMOVED lines=37> */
[----:B------:R-:W-:Y:S01]  /*08d0*/  FSEL R7, R41, R7, !P1 ;  /* 0x0000000729077208 */ /* 0x000fe20004800000 */
[----:B------:R-:W-:Y:S06]  /*08e0*/  @!P2 BRA `(.L_x_13) ;  /* 0xfffffff800d8a947 */ /* 0x000fec000383ffff */
.L_x_12:
[----:B------:R-:W-:Y:S05]  /*08f0*/  BSYNC.RECONVERGENT B2 ;  /* 0x0000000000027941 */ /* 0x000fea0003800200 */
.L_x_11:
[----:B------:R-:W-:Y:S01]  /*0900*/  IMAD.IADD R0, R4, 0x1, -R5 ;  /* 0x0000000104007824 */ /* 0x000fe200078e0a05 */
[----:B------:R-:W-:Y:S04]  /*0910*/  BSSY.RECONVERGENT B2, `(.L_x_14) ;  /* 0x0000029000027945 */ /* 0x000fe80003800200 */
[----:B------:R-:W-:-:S13]  /*0920*/  ISETP.GT.AND P1, PT, R0, 0x400, PT ;  /* 0x000004000000780c */ /* 0x000fda0003f24270 */
[----:B------:R-:W-:Y:S05]  /*0930*/  @!P1 BRA `(.L_x_15) ;  /* 0x0000000000989947 */ /* 0x000fea0003800000 */
[----:B------:R-:W0:Y:S02]  /*0940*/  LDC.64 R18, c[0x0][0x380] ;  /* 0x0000e000ff127b82 */ /* 0x000e240000000a00 */
        /* <DEDUP_REMOVED lines=11> */
[----:B------:R-:W-:Y:S01]  /*0a00*/  VIADD R5, R5, 0x800 ;  /* 0x0000080005057836 */ /* 0x000fe20000000000 */
        /* <DEDUP_REMOVED lines=20> */
[----:B------:R-:W-:Y:S02]  /*0b50*/  FSEL R7, R25, R7, !P0 ;  /* 0x0000000719077208 */ /* 0x000fe40004000000 */
[----:B------:R-:W-:-:S04]  /*0b60*/  PLOP3.LUT P0, PT, PT, PT, PT, 0x8, 0x80 ;  /* 0x000000000080781c */ /* 0x000fc80003f0e170 */
[----:B------:R-:W-:-:S06]  /*0b70*/  DSETP.GEU.AND P1, PT, R6, R26, PT ;  /* 0x0000001a0600722a */ /* 0x000fcc0003f2e000 */
[----:B------:R-:W-:Y:S02]  /*0b80*/  FSEL R6, R26, R6, !P1 ;  /* 0x000000061a067208 */ /* 0x000fe40004800000 */
[----:B------:R-:W-:-:S07]  /*0b90*/  FSEL R7, R27, R7, !P1 ;  /* 0x000000071b077208 */ /* 0x000fce0004800000 */
.L_x_15:
[----:B------:R-:W-:Y:S05]  /*0ba0*/  BSYNC.RECONVERGENT B2 ;  /* 0x0000000000027941 */ /* 0x000fea0003800200 */
.L_x_14:
[----:B------:R-:W-:-:S13]  /*0bb0*/  ISETP.LT.OR P0, PT, R5, R4, P0 ;  /* 0x000000040500720c */ /* 0x000fda0000701670 */
[----:B------:R-:W-:Y:S05]  /*0bc0*/  @!P0 BRA `(.L_x_7) ;  /* 0x0000000000488947 */ /* 0x000fea0003800000 */
[----:B------:R-:W0:Y:S02]  /*0bd0*/  LDC.64 R8, c[0x0][0x380] ;  /* 0x0000e000ff087b82 */ /* 0x000e240000000a00 */
[----:B0-----:R-:W-:-:S05]  /*0be0*/  IMAD.WIDE R8, R5, 0x8, R8 ;  /* 0x0000000805087825 */ /* 0x001fca00078e0208 */
[----:B------:R-:W2:Y:S04]  /*0bf0*/  LDG.E.64.CONSTANT R10, desc[UR6][R8.64] ;  /* 0x00000006080a7981 */ /* 0x000ea8000c1e9b00 */
[----:B------:R-:W3:Y:S04]  /*0c00*/  LDG.E.64.CONSTANT R12, desc[UR6][R8.64+0x800] ;  /* 0x00080006080c7981 */ /* 0x000ee8000c1e9b00 */
[----:B------:R-:W4:Y:S04]  /*0c10*/  LDG.E.64.CONSTANT R14, desc[UR6][R8.64+0x1000] ;  /* 0x00100006080e7981 */ /* 0x000f28000c1e9b00 */
[----:B------:R-:W4:Y:S01]  /*0c20*/  LDG.E.64.CONSTANT R16, desc[UR6][R8.64+0x1800] ;  /* 0x0018000608107981 */ /* 0x000f22000c1e9b00 */
        /* <DEDUP_REMOVED lines=11> */
[----:B------:R-:W-:-:S07]  /*0ce0*/  FSEL R7, R17, R7, !P0 ;  /* 0x0000000711077208 */ /* 0x000fce0004000000 */
.L_x_7:
[----:B------:R-:W-:Y:S05]  /*0cf0*/  BSYNC.RECONVERGENT B1 ;  /* 0x0000000000017941 */ /* 0x000fea0003800200 */
.L_x_6:
[----:B------:R-:W-:-:S13]  /*0d00*/  ISETP.GE.AND P0, PT, R4, 0x100, PT ;  /* 0x000001000400780c */ /* 0x000fda0003f06270 */
[----:B------:R-:W-:Y:S05]  /*0d10*/  @!P0 BRA `(.L_x_16) ;  /* 0x00000004003c8947 */ /* 0x000fea0003800000 */
[----:B------:R-:W0:Y:S01]  /*0d20*/  S2R R8, SR_LANEID ;  /* 0x0000000000087919 */ /* 0x000e220000000000 */
[----:B-----5:R-:W-:Y:S04]  /*0d30*/  SHFL.DOWN PT, R4, R6, 0x1, 0x1f ;  /* 0x08201f0006047f89 */ /* 0x020fe800000e0000 */
[----:B------:R-:W1:Y:S02]  /*0d40*/  SHFL.DOWN PT, R5, R7, 0x1, 0x1f ;  /* 0x08201f0007057f89 */ /* 0x000e6400000e0000 */
[----:B-1----:R-:W-:Y:S01]  /*0d50*/  DSETP.GEU.AND P1, PT, R6, R4, PT ;  /* 0x000000040600722a */ /* 0x002fe20003f2e000 */
[C---:B0-----:R-:W-:Y:S02]  /*0d60*/  ISETP.GT.AND P0, PT, R8.reuse, 0x1e, PT ;  /* 0x0000001e0800780c */ /* 0x041fe40003f04270 */
[----:B------:R-:W-:-:S03]  /*0d70*/  ISETP.NE.AND P2, PT, R8, RZ, PT ;  /* 0x000000ff0800720c */ /* 0x000fc60003f45270 */
[----:B------:R-:W-:Y:S02]  /*0d80*/  FSEL R9, R4, R6, !P1 ;  /* 0x0000000604097208 */ /* 0x000fe40004800000 */
[----:B------:R-:W-:Y:S02]  /*0d90*/  FSEL R5, R5, R7, !P1 ;  /* 0x0000000705057208 */ /* 0x000fe40004800000 */
[----:B------:R-:W-:Y:S02]  /*0da0*/  FSEL R6, R6, R9, P0 ;  /* 0x0000000906067208 */ /* 0x000fe40000000000 */
[----:B------:R-:W-:Y:S02]  /*0db0*/  FSEL R11, R7, R5, P0 ;  /* 0x00000005070b7208 */ /* 0x000fe40000000000 */
[----:B------:R-:W-:Y:S01]  /*0dc0*/  ISETP.GT.AND P0, PT, R8, 0x1d, PT ;  /* 0x0000001d0800780c */ /* 0x000fe20003f04270 */
[----:B------:R-:W-:Y:S01]  /*0dd0*/  SHFL.DOWN PT, R4, R6, 0x2, 0x1f ;  /* 0x08401f0006047f89 */ /* 0x000fe200000e0000 */
[----:B------:R-:W-:Y:S01]  /*0de0*/  @!P2 MOV R2, 0x400 ;  /* 0x000004000002a802 */ /* 0x000fe20000000f00 */
[----:B------:R-:W-:Y:S01]  /*0df0*/  IMAD.MOV.U32 R7, RZ, RZ, R11 ;  /* 0x000000ffff077224 */ /* 0x000fe200078e000b */
[----:B------:R-:W-:Y:S01]  /*0e00*/  @!P2 SHF.R.U32.HI R0, RZ, 0x2, R3 ;  /* 0x00000002ff00a819 */ /* 0x000fe20000011603 */
[----:B------:R-:W0:Y:S03]  /*0e10*/  SHFL.DOWN PT, R5, R11, 0x2, 0x1f ;  /* 0x08401f000b057f89 */ /* 0x000e2600000e0000 */
[----:B------:R-:W-:Y:S01]  /*0e20*/  @!P2 LOP3.LUT R0, R0, 0xf8, RZ, 0xc0, !PT ;  /* 0x000000f80000a812 */ /* 0x000fe200078ec0ff */
[----:B------:R-:W1:Y:S01]  /*0e30*/  @!P2 S2R R9, SR_CgaCtaId ;  /* 0x000000000009a919 */ /* 0x000e620000008800 */
[----:B0-----:R-:W-:-:S06]  /*0e40*/  DSETP.GEU.AND P1, PT, R6, R4, PT ;  /* 0x000000040600722a */ /* 0x001fcc0003f2e000 */
[----:B------:R-:W-:Y:S02]  /*0e50*/  @!P0 FSEL R6, R4, R6, !P1 ;  /* 0x0000000604068208 */ /* 0x000fe40004800000 */
[----:B------:R-:W-:Y:S02]  /*0e60*/  @!P0 FSEL R11, R5, R11, !P1 ;  /* 0x0000000b050b8208 */ /* 0x000fe40004800000 */
[----:B------:R-:W-:Y:S01]  /*0e70*/  ISETP.GT.AND P0, PT, R8, 0x1b, PT ;  /* 0x0000001b0800780c */ /* 0x000fe20003f04270 */
[----:B------:R-:W-:Y:S02]  /*0e80*/  SHFL.DOWN PT, R4, R6, 0x4, 0x1f ;  /* 0x08801f0006047f89 */ /* 0x000fe400000e0000 */
[----:B------:R-:W-:Y:S02]  /*0e90*/  IMAD.MOV.U32 R7, RZ, RZ, R11 ;  /* 0x000000ffff077224 */ /* 0x000fe400078e000b */
[----:B------:R-:W0:Y:S04]  /*0ea0*/  SHFL.DOWN PT, R5, R11, 0x4, 0x1f ;  /* 0x08801f000b057f89 */ /* 0x000e2800000e0000 */
        /* <DEDUP_REMOVED lines=14> */
[----:B0-----:R-:W-:Y:S01]  /*0f90*/  DSETP.GEU.AND P0, PT, R6, R4, PT ;  /* 0x000000040600722a */ /* 0x001fe20003f0e000 */
[----:B-1----:R-:W-:-:S05]  /*0fa0*/  @!P2 LEA R7, R9, R2, 0x18 ;  /* 0x000000020907a211 */ /* 0x002fca00078ec0ff */
[----:B------:R-:W-:Y:S01]  /*0fb0*/  FSEL R4, R4, R6, !P0 ;  /* 0x0000000604047208 */ /* 0x000fe20004000000 */
[----:B------:R-:W-:Y:S01]  /*0fc0*/  @!P2 IMAD.IADD R9, R0, 0x1, R7 ;  /* 0x000000010009a824 */ /* 0x000fe200078e0207 */
[----:B------:R-:W-:Y:S02]  /*0fd0*/  FSEL R5, R5, R11, !P0 ;  /* 0x0000000b05057208 */ /* 0x000fe40004000000 */
[----:B------:R-:W-:Y:S02]  /*0fe0*/  ISETP.NE.AND P0, PT, R3, RZ, PT ;  /* 0x000000ff0300720c */ /* 0x000fe40003f05270 */
[----:B------:R-:W-:Y:S01]  /*0ff0*/  FSEL R6, R6, R4, P1 ;  /* 0x0000000406067208 */ /* 0x000fe20000800000 */
[----:B------:R3:W-:Y:S01]  /*1000*/  @!P2 STS.64 [R9+0x8], R4 ;  /* 0x000008040900a388 */ /* 0x0007e20000000a00 */
[----:B------:R-:W-:Y:S01]  /*1010*/  FSEL R7, R11, R5, P1 ;  /* 0x000000050b077208 */ /* 0x000fe20000800000 */
[----:B------:R-:W-:Y:S08]  /*1020*/  BAR.SYNC.DEFER_BLOCKING 0x0 ;  /* 0x0000000000007b1d */ /* 0x000ff00000010000 */
[----:B------:R-:W-:Y:S05]  /*1030*/  @P0 BRA `(.L_x_17) ;  /* 0x0000004800f40947 */ /* 0x000fea0003800000 */
[----:B------:R-:W0:Y:S01]  /*1040*/  S2UR UR5, SR_CgaCtaId ;  /* 0x00000000000579c3 */ /* 0x000e220000008800 */
[----:B------:R-:W-:Y:S02]  /*1050*/  UMOV UR4, 0x400 ;  /* 0x0000040000047882 */ /* 0x000fe40000000000 */
[----:B0-----:R-:W-:-:S09]  /*1060*/  ULEA UR4, UR5, UR4, 0x18 ;  /* 0x0000000405047291 */ /* 0x001fd2000f8ec0ff */
[----:B---3--:R-:W0:Y:S04]  /*1070*/  LDS.128 R8, [UR4+0x10] ;  /* 0x00001004ff087984 */ /* 0x008e280008000c00 */
[----:B------:R-:W1:Y:S01]  /*1080*/  LDS.128 R12, [UR4+0x20] ;  /* 0x00002004ff0c7984 */ /* 0x000e620008000c00 */
[----:B0-----:R-:W-:-:S06]  /*1090*/  DSETP.GEU.AND P1, PT, R6, R8, PT ;  /* 0x000000080600722a */ /* 0x001fcc0003f2e000 */
[----:B------:R-:W-:Y:S02]  /*10a0*/  FSEL R2, R8, R6, !P1 ;  /* 0x0000000608027208 */ /* 0x000fe40004800000 */
[----:B------:R-:W-:Y:S02]  /*10b0*/  FSEL R3, R9, R7, !P1 ;  /* 0x0000000709037208 */ /* 0x000fe40004800000 */
[----:B------:R-:W0:Y:S04]  /*10c0*/  LDS.128 R4, [UR4+0x30] ;  /* 0x00003004ff047984 */ /* 0x000e280008000c00 */
[----:B------:R-:W-:-:S06]  /*10d0*/  DSETP.GEU.AND P1, PT, R2, R10, PT ;  /* 0x0000000a0200722a */ /* 0x000fcc0003f2e000 */
[----:B------:R-:W-:Y:S02]  /*10e0*/  FSEL R2, R10, R2, !P1 ;  /* 0x000000020a027208 */ /* 0x000fe40004800000 */
[----:B------:R-:W-:-:S06]  /*10f0*/  FSEL R3, R11, R3, !P1 ;  /* 0x000000030b037208 */ /* 0x000fcc0004800000 */
[----:B-1----:R-:W-:-:S06]  /*1100*/  DSETP.GEU.AND P1, PT, R2, R12, PT ;  /* 0x0000000c0200722a */ /* 0x002fcc0003f2e000 */
[----:B------:R-:W-:Y:S02]  /*1110*/  FSEL R8, R12, R2, !P1 ;  /* 0x000000020c087208 */ /* 0x000fe40004800000 */
[----:B------:R-:W-:Y:S02]  /*1120*/  FSEL R9, R13, R3, !P1 ;  /* 0x000000030d097208 */ /* 0x000fe40004800000 */
[----:B------:R-:W1:Y:S04]  /*1130*/  LDS.64 R2, [UR4+0x40] ;  /* 0x00004004ff027984 */ /* 0x000e680008000a00 */
[----:B------:R-:W-:-:S06]  /*1140*/  DSETP.GEU.AND P1, PT, R8, R14, PT ;  /* 0x0000000e0800722a */ /* 0x000fcc0003f2e000 */
[----:B------:R-:W-:Y:S02]  /*1150*/  FSEL R8, R14, R8, !P1 ;  /* 0x000000080e087208 */ /* 0x000fe40004800000 */
[----:B------:R-:W-:-:S06]  /*1160*/  FSEL R9, R15, R9, !P1 ;  /* 0x000000090f097208 */ /* 0x000fcc0004800000 */
[----:B0-----:R-:W-:-:S06]  /*1170*/  DSETP.GEU.AND P1, PT, R8, R4, PT ;  /* 0x000000040800722a */ /* 0x001fcc0003f2e000 */
[----:B------:R-:W-:Y:S02]  /*1180*/  FSEL R4, R4, R8, !P1 ;  /* 0x0000000804047208 */ /* 0x000fe40004800000 */
[----:B------:R-:W-:-:S06]  /*1190*/  FSEL R5, R5, R9, !P1 ;  /* 0x0000000905057208 */ /* 0x000fcc0004800000 */
[----:B------:R-:W-:-:S06]  /*11a0*/  DSETP.GEU.AND P1, PT, R4, R6, PT ;  /* 0x000000060400722a */ /* 0x000fcc0003f2e000 */
[----:B------:R-:W-:Y:S02]  /*11b0*/  FSEL R4, R6, R4, !P1 ;  /* 0x0000000406047208 */ /* 0x000fe40004800000 */
[----:B------:R-:W-:-:S06]  /*11c0*/  FSEL R5, R7, R5, !P1 ;  /* 0x0000000507057208 */ /* 0x000fcc0004800000 */
[----:B-1----:R-:W-:-:S06]  /*11d0*/  DSETP.GEU.AND P1, PT, R4, R2, PT ;  /* 0x000000020400722a */ /* 0x002fcc0003f2e000 */
[----:B------:R-:W-:Y:S02]  /*11e0*/  FSEL R6, R2, R4, !P1 ;  /* 0x0000000402067208 */ /* 0x000fe40004800000 */
[----:B------:R-:W-:Y:S01]  /*11f0*/  FSEL R7, R3, R5, !P1 ;  /* 0x0000000503077208 */ /* 0x000fe20004800000 */
[----:B------:R-:W-:Y:S06]  /*1200*/  BRA `(.L_x_17) ;  /* 0x0000004800807947 */ /* 0x000fec0003800000 */
.L_x_16:
[----:B------:R-:W-:Y:S01]  /*1210*/  LOP3.LUT R0, R3, 0x3e0, RZ, 0xc0, !PT ;  /* 0x000003e003007812 */ /* 0x000fe200078ec0ff */
[----:B------:R-:W0:Y:S03]  /*1220*/  S2R R10, SR_LANEID ;  /* 0x00000000000a7919 */ /* 0x000e260000000000 */
[----:B------:R-:W-:Y:S01]  /*1230*/  LOP3.LUT R9, RZ, R0, RZ, 0x33, !PT ;  /* 0x00000000ff097212 */ /* 0x000fe200078e33ff */
[----:B------:R-:W-:-:S04]  /*1240*/  VIADD R5, R0, 0x20 ;  /* 0x0000002000057836 */ /* 0x000fc80000000000 */
[----:B------:R-:W-:Y:S01]  /*1250*/  IMAD.IADD R9, R9, 0x1, R4 ;  /* 0x0000000109097824 */ /* 0x000fe200078e0204 */
[----:B------:R-:W-:-:S04]  /*1260*/  ISETP.GT.AND P0, PT, R5, R4, PT ;  /* 0x000000040500720c */ /* 0x000fc80003f04270 */
[----:B------:R-:W-:-:S05]  /*1270*/  SEL R5, R9, 0x1f, P0 ;  /* 0x0000001f09057807 */ /* 0x000fca0000000000 */
[----:B-----5:R-:W-:Y:S04]  /*1280*/  SHFL.DOWN PT, R8, R6, 0x1, R5 ;  /* 0x0820000006087989 */ /* 0x020fe800000e0005 */
[----:B------:R-:W1:Y:S01]  /*1290*/  SHFL.DOWN PT, R9, R7, 0x1, R5 ;  /* 0x0820000007097989 */ /* 0x000e6200000e0005 */
[C---:B0-----:R-:W-:Y:S01]  /*12a0*/  ISETP.GE.AND P0, PT, R10.reuse, R5, PT ;  /* 0x000000050a00720c */ /* 0x041fe20003f06270 */
[----:B------:R-:W-:Y:S01]  /*12b0*/  VIADD R0, R10, 0x2 ;  /* 0x000000020a007836 */ /* 0x000fe20000000000 */
[----:B-1----:R-:W-:-:S06]  /*12c0*/  DSETP.GEU.AND P1, PT, R6, R8, PT ;  /* 0x000000080600722a */ /* 0x002fcc0003f2e000 */
[-C--:B------:R-:W-:Y:S02]  /*12d0*/  FSEL R11, R8, R6.reuse, !P1 ;  /* 0x00000006080b7208 */ /* 0x080fe40004800000 */
[-C--:B------:R-:W-:Y:S02]  /*12e0*/  FSEL R9, R9, R7.reuse, !P1 ;  /* 0x0000000709097208 */ /* 0x080fe40004800000 */
[----:B------:R-:W-:Y:S02]  /*12f0*/  FSEL R2, R11, R6, !P0 ;  /* 0x000000060b027208 */ /* 0x000fe40004000000 */
[----:B------:R-:W-:Y:S02]  /*1300*/  FSEL R11, R9, R7, !P0 ;  /* 0x00000007090b7208 */ /* 0x000fe40004000000 */
[----:B------:R-:W-:Y:S01]  /*1310*/  ISETP.GT.AND P0, PT, R0, R5, PT ;  /* 0x000000050000720c */ /* 0x000fe20003f04270 */
[----:B------:R-:W-:Y:S01]  /*1320*/  SHFL.DOWN PT, R8, R2, 0x2, R5 ;  /* 0x0840000002087989 */ /* 0x000fe200000e0005 */
[----:B------:R-:W-:-:S02]  /*1330*/  IMAD.MOV.U32 R6, RZ, RZ, R2 ;  /* 0x000000ffff067224 */ /* 0x000fc400078e0002 */
[----:B------:R-:W-:Y:S01]  /*1340*/  IMAD.MOV.U32 R7, RZ, RZ, R11 ;  /* 0x000000ffff077224 */ /* 0x000fe200078e000b */
[----:B------:R-:W0:Y:S01]  /*1350*/  SHFL.DOWN PT, R9, R11, 0x2, R5 ;  /* 0x084000000b097989 */ /* 0x000e2200000e0005 */
[----:B------:R-:W-:-:S04]  /*1360*/  VIADD R0, R10, 0x4 ;  /* 0x000000040a007836 */ /* 0x000fc80000000000 */
[----:B0-----:R-:W-:-:S06]  /*1370*/  DSETP.GEU.AND P1, PT, R6, R8, PT ;  /* 0x000000080600722a */ /* 0x001fcc0003f2e000 */
[----:B------:R-:W-:Y:S02]  /*1380*/  @!P0 FSEL R2, R8, R2, !P1 ;  /* 0x0000000208028208 */ /* 0x000fe40004800000 */
[----:B------:R-:W-:Y:S02]  /*1390*/  @!P0 FSEL R11, R9, R11, !P1 ;  /* 0x0000000b090b8208 */ /* 0x000fe40004800000 */
[----:B------:R-:W-:Y:S01]  /*13a0*/  ISETP.GT.AND P0, PT, R0, R5, PT ;  /* 0x000000050000720c */ /* 0x000fe20003f04270 */
[----:B------:R-:W-:Y:S01]  /*13b0*/  SHFL.DOWN PT, R6, R2, 0x4, R5 ;  /* 0x0880000002067989 */ /* 0x000fe200000e0005 */
[----:B------:R-:W-:Y:S02]  /*13c0*/  IMAD.MOV.U32 R8, RZ, RZ, R2 ;  /* 0x000000ffff087224 */ /* 0x000fe400078e0002 */
        /* <DEDUP_REMOVED lines=8> */
[----:B------:R-:W-:Y:S01]  /*1450*/  IMAD.MOV.U32 R8, RZ, RZ, R2 ;  /* 0x000000ffff087224 */ /* 0x000fe200078e0002 */
[C---:B------:R-:W-:Y:S01]  /*1460*/  ISETP.NE.AND P0, PT, R10.reuse, RZ, PT ;  /* 0x000000ff0a00720c */ /* 0x040fe20003f05270 */
[----:B------:R-:W-:Y:S01]  /*1470*/  IMAD.MOV.U32 R9, RZ, RZ, R11 ;  /* 0x000000ffff097224 */ /* 0x000fe200078e000b */
[----:B------:R-:W0:Y:S01]  /*1480*/  SHFL.DOWN PT, R7, R11, 0x8, R5 ;  /* 0x090000000b077989 */ /* 0x000e2200000e0005 */
[----:B------:R-:W-:-:S10]  /*1490*/  VIADD R0, R10, 0x10 ;  /* 0x000000100a007836 */ /* 0x000fd40000000000 */
[----:B------:R-:W1:Y:S01]  /*14a0*/  @!P0 S2R R13, SR_CgaCtaId ;  /* 0x00000000000d8919 */ /* 0x000e620000008800 */
[----:B0-----:R-:W-:-:S06]  /*14b0*/  DSETP.GEU.AND P2, PT, R8, R6, PT ;  /* 0x000000060800722a */ /* 0x001fcc0003f4e000 */
[----:B------:R-:W-:Y:S02]  /*14c0*/  @!P1 FSEL R2, R6, R2, !P2 ;  /* 0x0000000206029208 */ /* 0x000fe40005000000 */
[----:B------:R-:W-:Y:S02]  /*14d0*/  @!P1 FSEL R11, R7, R11, !P2 ;  /* 0x0000000b070b9208 */ /* 0x000fe40005000000 */
[----:B------:R-:W-:Y:S01]  /*14e0*/  ISETP.GT.AND P1, PT, R0, R5, PT ;  /* 0x000000050000720c */ /* 0x000fe20003f24270 */
[----:B------:R-:W-:Y:S01]  /*14f0*/  SHFL.DOWN PT, R6, R2, 0x10, R5 ;  /* 0x0a00000002067989 */ /* 0x000fe200000e0005 */
[----:B------:R-:W-:Y:S01]  /*1500*/  IMAD.MOV.U32 R8, RZ, RZ, R2 ;  /* 0x000000ffff087224 */ /* 0x000fe200078e0002 */
[----:B------:R-:W-:Y:S01]  /*1510*/  @!P0 SHF.R.U32.HI R0, RZ, 0x2, R3 ;  /* 0x00000002ff008819 */ /* 0x000fe20000011603 */
[----:B------:R-:W-:Y:S01]  /*1520*/  IMAD.MOV.U32 R9, RZ, RZ, R11 ;  /* 0x000000ffff097224 */ /* 0x000fe200078e000b */
[----:B------:R-:W0:Y:S02]  /*1530*/  SHFL.DOWN PT, R7, R11, 0x10, R5 ;  /* 0x0a0000000b077989 */ /* 0x000e2400000e0005 */
[----:B------:R-:W-:-:S03]  /*1540*/  @!P0 LOP3.LUT R0, R0, 0xf8, RZ, 0xc0, !PT ;  /* 0x000000f800008812 */ /* 0x000fc600078ec0ff */
[----:B0-----:R-:W-:Y:S01]  /*1550*/  DSETP.GEU.AND P2, PT, R8, R6, PT ;  /* 0x000000060800722a */ /* 0x001fe20003f4e000 */
[----:B------:R-:W-:-:S04]  /*1560*/  @!P0 MOV R8, 0x400 ;  /* 0x0000040000088802 */ /* 0x000fc80000000f00 */
[----:B-1----:R-:W-:Y:S02]  /*1570*/  @!P0 LEA R13, R13, R8, 0x18 ;  /* 0x000000080d0d8211 */ /* 0x002fe400078ec0ff */
[----:B------:R-:W-:Y:S02]  /*1580*/  @!P1 FSEL R2, R6, R2, !P2 ;  /* 0x0000000206029208 */ /* 0x000fe40005000000 */
[----:B------:R-:W-:Y:S01]  /*1590*/  @!P1 FSEL R11, R7, R11, !P2 ;  /* 0x0000000b070b9208 */ /* 0x000fe20005000000 */
[----:B------:R-:W-:Y:S02]  /*15a0*/  @!P0 IMAD.IADD R13, R0, 0x1, R13 ;  /* 0x00000001000d8824 */ /* 0x000fe400078e020d */
[----:B------:R-:W-:Y:S02]  /*15b0*/  IMAD.MOV.U32 R6, RZ, RZ, R2 ;  /* 0x000000ffff067224 */ /* 0x000fe400078e0002 */
[----:B------:R-:W-:-:S05]  /*15c0*/  IMAD.MOV.U32 R7, RZ, RZ, R11 ;  /* 0x000000ffff077224 */ /* 0x000fca00078e000b */
[----:B------:R3:W-:Y:S01]  /*15d0*/  @!P0 STS.64 [R13+0x8], R6 ;  /* 0x000008060d008388 */ /* 0x0007e20000000a00 */
[----:B------:R-:W-:Y:S01]  /*15e0*/  BAR.SYNC.DEFER_BLOCKING 0x0 ;  /* 0x0000000000007b1d */ /* 0x000fe20000010000 */
[----:B------:R-:W-:-:S13]  /*15f0*/  ISETP.NE.AND P0, PT, R3, RZ, PT ;  /* 0x000000ff0300720c */ /* 0x000fda0003f05270 */
[----:B---3--:R-:W-:Y:S05]  /*1600*/  @P0 BRA `(.L_x_17) ;  /* 0x0000004400800947 */ /* 0x008fea0003800000 */
[----:B------:R-:W0:Y:S01]  /*1610*/  S2UR UR5, SR_CgaCtaId ;  /* 0x00000000000579c3 */ /* 0x000e220000008800 */
[----:B------:R-:W-:Y:S01]  /*1620*/  UMOV UR4, 0x400 ;  /* 0x0000040000047882 */ /* 0x000fe20000000000 */
[----:B------:R-:W-:Y:S01]  /*1630*/  ISETP.GT.AND P2, PT, R4, 0x20, PT ;  /* 0x000000200400780c */ /* 0x000fe20003f44270 */
[----:B0-----:R-:W-:-:S09]  /*1640*/  ULEA UR4, UR5, UR4, 0x18 ;  /* 0x0000000405047291 */ /* 0x001fd2000f8ec0ff */
[----:B------:R-:W0:Y:S04]  /*1650*/  LDS.128 R16, [UR4+0x10] ;  /* 0x00001004ff107984 */ /* 0x000e280008000c00 */
[----:B------:R-:W1:Y:S04]  /*1660*/  LDS.128 R12, [UR4+0x20] ;  /* 0x00002004ff0c7984 */ /* 0x000e680008000c00 */
[----:B------:R-:W2:Y:S01]  /*1670*/  LDS.128 R8, [UR4+0x30] ;  /* 0x00003004ff087984 */ /* 0x000ea20008000c00 */
[----:B0-----:R-:W-:-:S06]  /*1680*/  DSETP.GEU.AND P1, PT, R6, R16, PT ;  /* 0x000000100600722a */ /* 0x001fcc0003f2e000 */
[-C--:B------:R-:W-:Y:S02]  /*1690*/  FSEL R3, R16, R6.reuse, !P1 ;  /* 0x0000000610037208 */ /* 0x080fe40004800000 */
[-C--:B------:R-:W-:Y:S02]  /*16a0*/  FSEL R17, R17, R7.reuse, !P1 ;  /* 0x0000000711117208 */ /* 0x080fe40004800000 */
[----:B------:R-:W-:Y:S02]  /*16b0*/  FSEL R6, R3, R6, P2 ;  /* 0x0000000603067208 */ /* 0x000fe40001000000 */
[----:B------:R-:W-:Y:S02]  /*16c0*/  FSEL R7, R17, R7, P2 ;  /* 0x0000000711077208 */ /* 0x000fe40001000000 */
[C---:B------:R-:W-:Y:S01]  /*16d0*/  ISETP.GT.AND P1, PT, R4.reuse, 0x40, PT ;  /* 0x000000400400780c */ /* 0x040fe20003f24270 */
[----:B------:R-:W-:Y:S01]  /*16e0*/  IMAD.MOV.U32 R2, RZ, RZ, R6 ;  /* 0x000000ffff027224 */ /* 0x000fe200078e0006 */
[----:B------:R-:W-:Y:S01]  /*16f0*/  ISETP.GT.AND P2, PT, R4, 0x60, PT ;  /* 0x000000600400780c */ /* 0x000fe20003f44270 */
[----:B------:R-:W-:-:S06]  /*1700*/  IMAD.MOV.U32 R3, RZ, RZ, R7 ;  /* 0x000000ffff037224 */ /* 0x000fcc00078e0007 */
[----:B------:R-:W-:-:S06]  /*1710*/  DSETP.GEU.AND P3, PT, R2, R18, PT ;  /* 0x000000120200722a */ /* 0x000fcc0003f6e000 */
[----:B------:R-:W-:Y:S02]  /*1720*/  @P1 FSEL R6, R18, R6, !P3 ;  /* 0x0000000612061208 */ /* 0x000fe40005800000 */
[----:B------:R-:W-:Y:S02]  /*1730*/  @P1 FSEL R7, R19, R7, !P3 ;  /* 0x0000000713071208 */ /* 0x000fe40005800000 */
[----:B------:R-:W-:Y:S01]  /*1740*/  ISETP.GT.AND P1, PT, R4, 0x80, PT ;  /* 0x000000800400780c */ /* 0x000fe20003f24270 */
[----:B------:R-:W-:Y:S02]  /*1750*/  IMAD.MOV.U32 R2, RZ, RZ, R6 ;  /* 0x000000ffff027224 */ /* 0x000fe400078e0006 */
[----:B------:R-:W-:-:S06]  /*1760*/  IMAD.MOV.U32 R3, RZ, RZ, R7 ;  /* 0x000000ffff037224 */ /* 0x000fcc00078e0007 */
[----:B-1----:R-:W-:Y:S01]  /*1770*/  DSETP.GEU.AND P3, PT, R2, R12, PT ;  /* 0x0000000c0200722a */ /* 0x002fe20003f6e000 */
[----:B------:R-:W0:Y:S05]  /*1780*/  LDS.64 R2, [UR4+0x40] ;  /* 0x00004004ff027984 */ /* 0x000e2a0008000a00 */
[----:B------:R-:W-:Y:S02]  /*1790*/  @P2 FSEL R6, R12, R6, !P3 ;  /* 0x000000060c062208 */ /* 0x000fe40005800000 */
[----:B------:R-:W-:Y:S02]  /*17a0*/  @P2 FSEL R7, R13, R7, !P3 ;  /* 0x000000070d072208 */ /* 0x000fe40005800000 */
[----:B------:R-:W-:-:S04]  /*17b0*/  ISETP.GT.AND P2, PT, R4, 0xa0, PT ;  /* 0x000000a00400780c */ /* 0x000fc80003f44270 */
[----:B------:R-:W-:-:S06]  /*17c0*/  DSETP.GEU.AND P3, PT, R6, R14, PT ;  /* 0x0000000e0600722a */ /* 0x000fcc0003f6e000 */
[----:B------:R-:W-:Y:S02]  /*17d0*/  @P1 FSEL R6, R14, R6, !P3 ;  /* 0x000000060e061208 */ /* 0x000fe40005800000 */
[----:B------:R-:W-:Y:S02]  /*17e0*/  @P1 FSEL R7, R15, R7, !P3 ;  /* 0x000000070f071208 */ /* 0x000fe40005800000 */
[----:B------:R-:W-:-:S04]  /*17f0*/  ISETP.GT.AND P1, PT, R4, 0xc0, PT ;  /* 0x000000c00400780c */ /* 0x000fc80003f24270 */
[----:B--2---:R-:W-:-:S06]  /*1800*/  DSETP.GEU.AND P3, PT, R6, R8, PT ;  /* 0x000000080600722a */ /* 0x004fcc0003f6e000 */
[----:B------:R-:W-:Y:S02]  /*1810*/  @P2 FSEL R6, R8, R6, !P3 ;  /* 0x0000000608062208 */ /* 0x000fe40005800000 */
[----:B------:R-:W-:Y:S02]  /*1820*/  @P2 FSEL R7, R9, R7, !P3 ;  /* 0x0000000709072208 */ /* 0x000fe40005800000 */
[----:B------:R-:W-:-:S04]  /*1830*/  ISETP.GT.AND P2, PT, R4, 0xe0, PT ;  /* 0x000000e00400780c */ /* 0x000fc80003f44270 */
[----:B------:R-:W-:-:S06]  /*1840*/  DSETP.GEU.AND P3, PT, R6, R10, PT ;  /* 0x0000000a0600722a */ /* 0x000fcc0003f6e000 */
[----:B------:R-:W-:Y:S02]  /*1850*/  @P1 FSEL R6, R10, R6, !P3 ;  /* 0x000000060a061208 */ /* 0x000fe40005800000 */
[----:B------:R-:W-:-:S03]  /*1860*/  @P1 FSEL R7, R11, R7, !P3 ;  /* 0x000000070b071208 */ /* 0x000fc60005800000 */
[----:B------:R-:W-:Y:S02]  /*1870*/  IMAD.MOV.U32 R4, RZ, RZ, R6 ;  /* 0x000000ffff047224 */ /* 0x000fe400078e0006 */
[----:B------:R-:W-:-:S06]  /*1880*/  IMAD.MOV.U32 R5, RZ, RZ, R7 ;  /* 0x000000ffff057224 */ /* 0x000fcc00078e0007 */
[----:B0-----:R-:W-:-:S06]  /*1890*/  DSETP.GEU.AND P1, PT, R4, R2, PT ;  /* 0x000000020400722a */ /* 0x001fcc0003f2e000 */
[----:B------:R-:W-:Y:S02]  /*18a0*/  @P2 FSEL R6, R2, R6, !P1 ;  /* 0x0000000602062208 */ /* 0x000fe40004800000 */
[----:B------:R-:W-:Y:S01]  /*18b0*/  @P2 FSEL R7, R3, R7, !P1 ;  /* 0x0000000703072208 */ /* 0x000fe20004800000 */
[----:B------:R-:W-:Y:S06]  /*18c0*/  BRA `(.L_x_17) ;  /* 0x0000004000d07947 */ /* 0x000fec0003800000 */
.L_x_3:
[----:B------:R-:W0:Y:S01]  /*18d0*/  S2R R0, SR_TID.X ;  /* 0x0000000000007919 */ /* 0x000e220000002100 */
[----:B------:R-:W1:Y:S02]  /*18e0*/  LDCU.64 UR4, c[0x0][0x380] ;  /* 0x00007000ff0477ac */ /* 0x000e640008000a00 */
[----:B-1----:R-:W-:Y:S02]  /*18f0*/  IMAD.U32 R2, RZ, RZ, UR4 ;  /* 0x00000004ff027e24 */ /* 0x002fe4000f8e00ff */
[----:B------:R-:W-:Y:S02]  /*1900*/  IMAD.U32 R3, RZ, RZ, UR5 ;  /* 0x00000005ff037e24 */ /* 0x000fe4000f8e00ff */
[----:B0-----:R-:W-:-:S04]  /*1910*/  IMAD.SHL.U32 R5, R0, 0x4, RZ ;  /* 0x0000000400057824 */ /* 0x001fc800078e00ff */
[----:B------:R-:W-:-:S05]  /*1920*/  IMAD.WIDE.U32 R6, R5, 0x8, R2 ;  /* 0x0000000805067825 */ /* 0x000fca00078e0002 */
[----:B------:R-:W2:Y:S04]  /*1930*/  LDG.E.128.CONSTANT R20, desc[UR6][R6.64] ;  /* 0x0000000606147981 */ /* 0x000ea8000c1e9d00 */
[----:B------:R-:W3:Y:S04]  /*1940*/  LDG.E.128.CONSTANT R12, desc[UR6][R6.64+0x10] ;  /* 0x00001006060c7981 */ /* 0x000ee8000c1e9d00 */
[----:B------:R-:W4:Y:S04]  /*1950*/  LDG.E.128.CONSTANT R8, desc[UR6][R6.64+0x2000] ;  /* 0x0020000606087981 */ /* 0x000f28000c1e9d00 */
[----:B------:R0:W5:Y:S01]  /*1960*/  LDG.E.128.CONSTANT R16, desc[UR6][R6.64+0x2010] ;  /* 0x0020100606107981 */ /* 0x000162000c1e9d00 */
[----:B------:R-:W-:Y:S01]  /*1970*/  ISETP.GE.U32.AND P1, PT, R4, 0x1000, PT ;  /* 0x000010000400780c */ /* 0x000fe20003f26070 */
[----:B------:R-:W-:Y:S01]  /*1980*/  UMOV UR4, 0x800 ;  /* 0x0000080000047882 */ /* 0x000fe20000000000 */
[----:B--2---:R-:W-:-:S06]  /*1990*/  DSETP.GEU.AND P0, PT, R20, R22, PT ;  /* 0x000000161400722a */ /* 0x004fcc0003f0e000 */
[----:B------:R-:W-:Y:S02]  /*19a0*/  FSEL R20, R22, R20, !P0 ;  /* 0x0000001416147208 */ /* 0x000fe40004000000 */
[----:B------:R-:W-:-:S06]  /*19b0*/  FSEL R21, R23, R21, !P0 ;  /* 0x0000001517157208 */ /* 0x000fcc0004000000 */
[----:B---3--:R-:W-:-:S06]  /*19c0*/  DSETP.GEU.AND P0, PT, R20, R12, PT ;  /* 0x0000000c1400722a */ /* 0x008fcc0003f0e000 */
[----:B------:R-:W-:Y:S02]  /*19d0*/  FSEL R12, R12, R20, !P0 ;  /* 0x000000140c0c7208 */ /* 0x000fe40004000000 */
[----:B------:R-:W-:-:S06]  /*19e0*/  FSEL R13, R13, R21, !P0 ;  /* 0x000000150d0d7208 */ /* 0x000fcc0004000000 */
[----:B------:R-:W-:-:S06]  /*19f0*/  DSETP.GEU.AND P0, PT, R12, R14, PT ;  /* 0x0000000e0c00722a */ /* 0x000fcc0003f0e000 */
[----:B------:R-:W-:Y:S02]  /*1a00*/  FSEL R12, R14, R12, !P0 ;  /* 0x0000000c0e0c7208 */ /* 0x000fe40004000000 */
[----:B------:R-:W-:-:S06]  /*1a10*/  FSEL R13, R15, R13, !P0 ;  /* 0x0000000d0f0d7208 */ /* 0x000fcc0004000000 */
[----:B----4-:R-:W-:-:S06]  /*1a20*/  DSETP.GEU.AND P0, PT, R12, R8, PT ;  /* 0x000000080c00722a */ /* 0x010fcc0003f0e000 */
[----:B0-----:R-:W-:Y:S02]  /*1a30*/  FSEL R6, R8, R12, !P0 ;  /* 0x0000000c08067208 */ /* 0x001fe40004000000 */
[----:B------:R-:W-:-:S06]  /*1a40*/  FSEL R7, R9, R13, !P0 ;  /* 0x0000000d09077208 */ /* 0x000fcc0004000000 */
[----:B------:R-:W-:-:S06]  /*1a50*/  DSETP.GEU.AND P0, PT, R6, R10, PT ;  /* 0x0000000a0600722a */ /* 0x000fcc0003f0e000 */
[----:B------:R-:W-:Y:S02]  /*1a60*/  FSEL R6, R10, R6, !P0 ;  /* 0x000000060a067208 */ /* 0x000fe40004000000 */
[----:B------:R-:W-:-:S06]  /*1a70*/  FSEL R7, R11, R7, !P0 ;  /* 0x000000070b077208 */ /* 0x000fcc0004000000 */
[----:B-----5:R-:W-:-:S06]  /*1a80*/  DSETP.GEU.AND P0, PT, R6, R16, PT ;  /* 0x000000100600722a */ /* 0x020fcc0003f0e000 */
[----:B------:R-:W-:Y:S02]  /*1a90*/  FSEL R6, R16, R6, !P0 ;  /* 0x0000000610067208 */ /* 0x000fe40004000000 */
[----:B------:R-:W-:-:S06]  /*1aa0*/  FSEL R7, R17, R7, !P0 ;  /* 0x0000000711077208 */ /* 0x000fcc0004000000 */
[----:B------:R-:W-:-:S06]  /*1ab0*/  DSETP.GEU.AND P0, PT, R6, R18, PT ;  /* 0x000000120600722a */ /* 0x000fcc0003f0e000 */
[----:B------:R-:W-:Y:S02]  /*1ac0*/  FSEL R6, R18, R6, !P0 ;  /* 0x0000000612067208 */ /* 0x000fe40004000000 */
[----:B------:R-:W-:Y:S01]  /*1ad0*/  FSEL R7, R19, R7, !P0 ;  /* 0x0000000713077208 */ /* 0x000fe20004000000 */
[----:B------:R-:W-:Y:S06]  /*1ae0*/  @!P1 BRA `(.L_x_18) ;  /* 0x0000000000a49947 */ /* 0x000fec0003800000 */
[----:B------:R-:W0:Y:S01]  /*1af0*/  LDC R24, c[0x0][0x390] ;  /* 0x0000e400ff187b82 */ /* 0x000e220000000800 */
[----:B------:R-:W-:Y:S01]  /*1b00*/  VIADD R25, R4, 0xfffff800 ;  /* 0xfffff80004197836 */ /* 0x000fe20000000000 */
[----:B------:R-:W-:-:S06]  /*1b10*/  UMOV UR4, 0x800 ;  /* 0x0000080000047882 */ /* 0x000fcc0000000000 */
[----:B------:R-:W1:Y:S02]  /*1b20*/  LDC.64 R2, c[0x0][0x380] ;  /* 0x0000e000ff027b82 */ /* 0x000e640000000a00 */
.L_x_20:
[----:B------:R-:W-:-:S04]  /*1b30*/  VIADD R27, R5, UR4 ;  /* 0x00000004051b7c36 */ /* 0x000fc80008000000 */
[----:B-1----:R-:W-:-:S05]  /*1b40*/  IMAD.WIDE.U32 R26, R27, 0x8, R2 ;  /* 0x000000081b1a7825 */ /* 0x002fca00078e0002 */
[----:B------:R-:W2:Y:S04]  /*1b50*/  LDG.E.128.CONSTANT R12, desc[UR6][R26.64] ;  /* 0x000000061a0c7981 */ /* 0x000ea8000c1e9d00 */
[----:B------:R-:W3:Y:S04]  /*1b60*/  LDG.E.128.CONSTANT R16, desc[UR6][R26.64+0x10] ;  /* 0x000010061a107981 */ /* 0x000ee8000c1e9d00 */
[----:B------:R-:W4:Y:S04]  /*1b70*/  LDG.E.128.CONSTANT R20, desc[UR6][R26.64+0x2000] ;  /* 0x002000061a147981 */ /* 0x000f28000c1e9d00 */
[----:B------:R-:W5:Y:S01]  /*1b80*/  LDG.E.128.CONSTANT R8, desc[UR6][R26.64+0x2010] ;  /* 0x002010061a087981 */ /* 0x000f62000c1e9d00 */
[----:B0-----:R-:W-:Y:S01]  /*1b90*/  IMAD.MOV.U32 R4, RZ, RZ, R24 ;  /* 0x000000ffff047224 */ /* 0x001fe200078e0018 */
[----:B--2---:R-:W-:-:S06]  /*1ba0*/  DSETP.GEU.AND P0, PT, R6, R12, PT ;  /* 0x0000000c0600722a */ /* 0x004fcc0003f0e000 */
[----:B------:R-:W-:Y:S02]  /*1bb0*/  FSEL R6, R12, R6, !P0 ;  /* 0x000000060c067208 */ /* 0x000fe40004000000 */
[----:B------:R-:W-:-:S06]  /*1bc0*/  FSEL R7, R13, R7, !P0 ;  /* 0x000000070d077208 */ /* 0x000fcc0004000000 */
[----:B------:R-:W-:-:S06]  /*1bd0*/  DSETP.GEU.AND P0, PT, R6, R14, PT ;  /* 0x0000000e0600722a */ /* 0x000fcc0003f0e000 */
        /* <DEDUP_REMOVED lines=14> */
[----:B-----5:R-:W-:-:S06]  /*1cc0*/  DSETP.GEU.AND P0, PT, R6, R8, PT ;  /* 0x000000080600722a */ /* 0x020fcc0003f0e000 */
[----:B------:R-:W-:Y:S01]  /*1cd0*/  FSEL R6, R8, R6, !P0 ;  /* 0x0000000608067208 */ /* 0x000fe20004000000 */
[----:B------:R-:W-:Y:S01]  /*1ce0*/  VIADD R8, R4, -UR4 ;  /* 0x8000000404087c36 */ /* 0x000fe20008000000 */
[----:B------:R-:W-:-:S04]  /*1cf0*/  FSEL R7, R9, R7, !P0 ;  /* 0x0000000709077208 */ /* 0x000fc80004000000 */
[----:B------:R-:W-:Y:S02]  /*1d00*/  ISETP.GE.AND P1, PT, R8, 0x800, PT ;  /* 0x000008000800780c */ /* 0x000fe40003f26270 */
[----:B------:R-:W-:-:S06]  /*1d10*/  DSETP.GEU.AND P0, PT, R6, R10, PT ;  /* 0x0000000a0600722a */ /* 0x000fcc0003f0e000 */
[----:B------:R-:W-:Y:S02]  /*1d20*/  FSEL R6, R10, R6, !P0 ;  /* 0x000000060a067208 */ /* 0x000fe40004000000 */
[----:B------:R-:W-:-:S03]  /*1d30*/  FSEL R7, R11, R7, !P0 ;  /* 0x000000070b077208 */ /* 0x000fc60004000000 */
[----:B------:R-:W-:Y:S05]  /*1d40*/  @!P1 BRA `(.L_x_19) ;  /* 0x0000000c00009947 */ /* 0x000fea0003800000 */
[----:B------:R-:W-:-:S06]  /*1d50*/  UIADD3 UR4, UPT, UPT, UR4, 0x800, URZ ;  /* 0x0000080004047890 */ /* 0x000fcc000fffe0ff */
[----:B------:R-:W-:-:S13]  /*1d60*/  ISETP.LT.AND P0, PT, R25, UR4, PT ;  /* 0x0000000419007c0c */ /* 0x000fda000bf01270 */
[----:B------:R-:W-:Y:S05]  /*1d70*/  @!P0 BRA `(.L_x_20) ;  /* 0xfffffffc006c8947 */ /* 0x000fea000383ffff */
.L_x_18:
[----:B------:R-:W-:-:S13]  /*1d80*/  ISETP.LE.AND P0, PT, R4, UR4, PT ;  /* 0x0000000404007c0c */ /* 0x000fda000bf03270 */
[----:B------:R-:W-:Y:S05]  /*1d90*/  @P0 BRA `(.L_x_19) ;  /* 0x0000000800ec0947 */ /* 0x000fea0003800000 */
[----:B------:R-:W-:Y:S01]  /*1da0*/  VIADD R41, R4, -UR4 ;  /* 0x8000000404297c36 */ /* 0x000fe20008000000 */
[----:B------:R-:W-:Y:S04]  /*1db0*/  BSSY.RECONVERGENT B1, `(.L_x_19) ;  /* 0x00000b9000017945 */ /* 0x000fe80003800200 */
[----:B------:R-:W-:-:S13]  /*1dc0*/  ISETP.GE.AND P0, PT, R0, R41, PT ;  /* 0x000000290000720c */ /* 0x000fda0003f06270 */
[----:B------:R-:W-:Y:S05]  /*1dd0*/  @P0 BRA `(.L_x_21) ;  /* 0x0000000800d80947 */ /* 0x000fea0003800000 */
[----:B------:R-:W-:Y:S01]  /*1de0*/  LOP3.LUT R5, RZ, R0, RZ, 0x33, !PT ;  /* 0x00000000ff057212 */ /* 0x000fe200078e33ff */
[----:B------:R-:W-:Y:S01]  /*1df0*/  BSSY.RECONVERGENT B2, `(.L_x_22) ;  /* 0x0000016000027945 */ /* 0x000fe20003800200 */
[----:B------:R-:W-:Y:S02]  /*1e00*/  IMAD.MOV.U32 R40, RZ, RZ, R0 ;  /* 0x000000ffff287224 */ /* 0x000fe400078e0000 */
[----:B------:R-:W-:-:S04]  /*1e10*/  IADD3 R4, PT, PT, R4, -UR4, R5 ;  /* 0x8000000404047c10 */ /* 0x000fc8000fffe005 */
[C---:B------:R-:W-:Y:S02]  /*1e20*/  LOP3.LUT R5, R4.reuse, 0x300, RZ, 0xc0, !PT ;  /* 0x0000030004057812 */ /* 0x040fe400078ec0ff */
[----:B------:R-:W-:Y:S02]  /*1e30*/  ISETP.GE.U32.AND P2, PT, R4, 0x300, PT ;  /* 0x000003000400780c */ /* 0x000fe40003f46070 */
[----:B------:R-:W-:-:S13]  /*1e40*/  ISETP.NE.AND P0, PT, R5, 0x300, PT ;  /* 0x000003000500780c */ /* 0x000fda0003f05270 */
[----:B------:R-:W-:Y:S05]  /*1e50*/  @!P0 BRA `(.L_x_23) ;  /* 0x00000000003c8947 */ /* 0x000fea0003800000 */
[----:B------:R-:W-:Y:S01]  /*1e60*/  LEA.HI R4, R4, 0x1, RZ, 0x18 ;  /* 0x0000000104047811 */ /* 0x000fe200078fc0ff */
[----:B------:R-:W-:Y:S02]  /*1e70*/  VIADD R9, R0, UR4 ;  /* 0x0000000400097c36 */ /* 0x000fe40008000000 */
[----:B------:R-:W-:Y:S01]  /*1e80*/  IMAD.MOV.U32 R40, RZ, RZ, R0 ;  /* 0x000000ffff287224 */ /* 0x000fe200078e0000 */
[----:B------:R-:W-:-:S05]  /*1e90*/  LOP3.LUT R4, R4, 0x3, RZ, 0xc0, !PT ;  /* 0x0000000304047812 */ /* 0x000fca00078ec0ff */
[----:B------:R-:W-:-:S07]  /*1ea0*/  IMAD.MOV R8, RZ, RZ, -R4 ;  /* 0x000000ffff087224 */ /* 0x000fce00078e0a04 */
.L_x_24:
[----:B------:R-:W-:-:S06]  /*1eb0*/  IMAD.WIDE.U32 R4, R9, 0x8, R2 ;  /* 0x0000000809047825 */ /* 0x000fcc00078e0002 */
[----:B------:R-:W2:Y:S01]  /*1ec0*/  LDG.E.64.CONSTANT R4, desc[UR6][R4.64] ;  /* 0x0000000604047981 */ /* 0x000ea2000c1e9b00 */
[----:B------:R-:W-:Y:S02]  /*1ed0*/  VIADD R8, R8, 0x1 ;  /* 0x0000000108087836 */ /* 0x000fe40000000000 */
[----:B------:R-:W-:Y:S02]  /*1ee0*/  VIADD R40, R40, 0x100 ;  /* 0x0000010028287836 */ /* 0x000fe40000000000 */
[----:B------:R-:W-:Y:S01]  /*1ef0*/  VIADD R9, R9, 0x100 ;  /* 0x0000010009097836 */ /* 0x000fe20000000000 */
[----:B------:R-:W-:Y:S01]  /*1f00*/  ISETP.NE.AND P1, PT, R8, RZ, PT ;  /* 0x000000ff0800720c */ /* 0x000fe20003f25270 */
[----:B--2---:R-:W-:-:S06]  /*1f10*/  DSETP.GEU.AND P0, PT, R6, R4, PT ;  /* 0x000000040600722a */ /* 0x004fcc0003f0e000 */
[----:B------:R-:W-:Y:S02]  /*1f20*/  FSEL R6, R4, R6, !P0 ;  /* 0x0000000604067208 */ /* 0x000fe40004000000 */
[----:B------:R-:W-:-:S04]  /*1f30*/  FSEL R7, R5, R7, !P0 ;  /* 0x0000000705077208 */ /* 0x000fc80004000000 */
[----:B------:R-:W-:Y:S05]  /*1f40*/  @P1 BRA `(.L_x_24) ;  /* 0xfffffffc00d81947 */ /* 0x000fea000383ffff */
.L_x_23:
[----:B------:R-:W-:Y:S05]  /*1f50*/  BSYNC.RECONVERGENT B2 ;  /* 0x0000000000027941 */ /* 0x000fea0003800200 */
.L_x_22:
[----:B------:R-:W-:Y:S05]  /*1f60*/  @!P2 BRA `(.L_x_21) ;  /* 0x000000080074a947 */ /* 0x000fea0003800000 */
[----:B------:R-:W0:Y:S01]  /*1f70*/  LDCU.64 UR8, c[0x0][0x380] ;  /* 0x00007000ff0877ac */ /* 0x000e220008000a00 */
[----:B------:R-:W-:Y:S01]  /*1f80*/  IMAD.IADD R9, R41, 0x1, -R40 ;  /* 0x0000000129097824 */ /* 0x000fe200078e0a28 */
[C---:B------:R-:W-:Y:S01]  /*1f90*/  IADD3 R5, P0, PT, R40.reuse, UR4, RZ ;  /* 0x0000000428057c10 */ /* 0x040fe2000ff1e0ff */
[----:B------:R-:W-:Y:S01]  /*1fa0*/  BSSY.RECONVERGENT B2, `(.L_x_25) ;  /* 0x0000059000027945 */ /* 0x000fe20003800200 */
[----:B------:R-:W-:Y:S02]  /*1fb0*/  VIADD R43, R40, UR4 ;  /* 0x00000004282b7c36 */ /* 0x000fe40008000000 */
[----:B------:R-:W-:Y:S01]  /*1fc0*/  ISETP.GT.AND P1, PT, R9, 0xc00, PT ;  /* 0x00000c000900780c */ /* 0x000fe20003f24270 */
[----:B------:R-:W-:Y:S01]  /*1fd0*/  IMAD.X R8, RZ, RZ, RZ, P0 ;  /* 0x000000ffff087224 */ /* 0x000fe200000e06ff */
[----:B0-----:R-:W-:-:S04]  /*1fe0*/  LEA R4, P0, R5, UR8, 0x3 ;  /* 0x0000000805047c11 */ /* 0x001fc8000f8018ff */
[----:B------:R-:W-:Y:S02]  /*1ff0*/  LEA.HI.X R5, R5, UR9, R8, 0x3, P0 ;  /* 0x0000000905057c11 */ /* 0x000fe400080f1c08 */
[----:B------:R-:W-:-:S05]  /*2000*/  IADD3 R4, P0, PT, R4, 0x1000, RZ ;  /* 0x0000100004047810 */ /* 0x000fca0007f1e0ff */
[----:B------:R-:W-:Y:S01]  /*2010*/  IMAD.X R5, RZ, RZ, R5, P0 ;  /* 0x000000ffff057224 */ /* 0x000fe200000e0605 */
[----:B------:R-:W-:Y:S01]  /*2020*/  PLOP3.LUT P0, PT, PT, PT, PT, 0x80, 0x8 ;  /* 0x000000000008781c */ /* 0x000fe20003f0f070 */
[----:B------:R-:W-:-:S12]  /*2030*/  @!P1 BRA `(.L_x_26) ;  /* 0x00000004003c9947 */ /* 0x000fd80003800000 */
[----:B------:R-:W-:Y:S01]  /*2040*/  PLOP3.LUT P0, PT, PT, PT, PT, 0x8, 0x80 ;  /* 0x000000000080781c */ /* 0x000fe20003f0e170 */
[----:B------:R-:W-:-:S12]  /*2050*/  VIADD R45, R41, 0xfffff400 ;  /* 0xfffff400292d7836 */ /* 0x000fd80000000000 */
.L_x_27:
[C---:B------:R-:W-:Y:S01]  /*2060*/  IMAD.WIDE.U32 R38, R43.reuse, 0x8, R2 ;  /* 0x000000082b267825 */ /* 0x040fe200078e0002 */
[----:B------:R-:W2:Y:S04]  /*2070*/  LDG.E.64.CONSTANT R8, desc[UR6][R4.64+-0x800] ;  /* 0xfff8000604087981 */ /* 0x000ea8000c1e9b00 */
[----:B------:R-:W3:Y:S04]  /*2080*/  LDG.E.64.CONSTANT R10, desc[UR6][R4.64] ;  /* 0x00000006040a7981 */ /* 0x000ee8000c1e9b00 */
[----:B------:R-:W4:Y:S01]  /*2090*/  LDG.E.64.CONSTANT R38, desc[UR6][R38.64] ;  /* 0x0000000626267981 */ /* 0x000f22000c1e9b00 */
[----:B------:R-:W-:-:S03]  /*20a0*/  VIADD R15, R43, 0x400 ;  /* 0x000004002b0f7836 */ /* 0x000fc60000000000 */
[----:B------:R-:W5:Y:S01]  /*20b0*/  LDG.E.64.CONSTANT R12, desc[UR6][R4.64+0x800] ;  /* 0x00080006040c7981 */ /* 0x000f62000c1e9b00 */
[----:B------:R-:W-:-:S03]  /*20c0*/  IMAD.WIDE.U32 R14, R15, 0x8, R2 ;  /* 0x000000080f0e7825 */ /* 0x000fc600078e0002 */
[----:B------:R-:W5:Y:S04]  /*20d0*/  LDG.E.64.CONSTANT R16, desc[UR6][R4.64+0x1800] ;  /* 0x0018000604107981 */ /* 0x000f68000c1e9b00 */
[----:B------:R-:W5:Y:S04]  /*20e0*/  LDG.E.64.CONSTANT R14, desc[UR6][R14.64] ;  /* 0x000000060e0e7981 */ /* 0x000f68000c1e9b00 */
[----:B------:R-:W5:Y:S01]  /*20f0*/  LDG.E.64.CONSTANT R18, desc[UR6][R4.64+0x2000] ;  /* 0x0020000604127981 */ /* 0x000f62000c1e9b00 */
        /* <DEDUP_REMOVED lines=11> */
[----:B------:R-:W5:Y:S04]  /*21b0*/  LDG.E.64.CONSTANT R34, desc[UR6][R4.64+0x6000] ;  /* 0x0060000604227981 */ /* 0x000f68000c1e9b00 */
[----:B------:R0:W5:Y:S01]  /*21c0*/  LDG.E.64.CONSTANT R36, desc[UR6][R4.64+0x6800] ;  /* 0x0068000604247981 */ /* 0x000162000c1e9b00 */
[----:B------:R-:W-:-:S05]  /*21d0*/  VIADD R40, R40, 0x1000 ;  /* 0x0000100028287836 */ /* 0x000fca0000000000 */
[----:B------:R-:W-:Y:S02]  /*21e0*/  ISETP.GE.AND P2, PT, R40, R45, PT ;  /* 0x0000002d2800720c */ /* 0x000fe40003f46270 */
[----:B0-----:R-:W-:Y:S01]  /*21f0*/  IADD3 R4, P3, PT, R4, 0x8000, RZ ;  /* 0x0000800004047810 */ /* 0x001fe20007f7e0ff */
[----:B------:R-:W-:-:S04]  /*2200*/  VIADD R43, R43, 0x1000 ;  /* 0x000010002b2b7836 */ /* 0x000fc80000000000 */
[----:B------:R-:W-:Y:S01]  /*2210*/  IMAD.X R5, RZ, RZ, R5, P3 ;  /* 0x000000ffff057224 */ /* 0x000fe200018e0605 */
[----:B----4-:R-:W-:-:S06]  /*2220*/  DSETP.GEU.AND P1, PT, R6, R38, PT ;  /* 0x000000260600722a */ /* 0x010fcc0003f2e000 */
[----:B------:R-:W-:Y:S02]  /*2230*/  FSEL R6, R38, R6, !P1 ;  /* 0x0000000626067208 */ /* 0x000fe40004800000 */
[----:B------:R-:W-:-:S06]  /*2240*/  FSEL R7, R39, R7, !P1 ;  /* 0x0000000727077208 */ /* 0x000fcc0004800000 */
[----:B--2---:R-:W-:-:S06]  /*2250*/  DSETP.GEU.AND P1, PT, R6, R8, PT ;  /* 0x000000080600722a */ /* 0x004fcc0003f2e000 */
[----:B------:R-:W-:Y:S02]  /*2260*/  FSEL R6, R8, R6, !P1 ;  /* 0x0000000608067208 */ /* 0x000fe40004800000 */
[----:B------:R-:W-:-:S06]  /*2270*/  FSEL R7, R9, R7, !P1 ;  /* 0x0000000709077208 */ /* 0x000fcc0004800000 */
[----:B---3--:R-:W-:-:S06]  /*2280*/  DSETP.GEU.AND P1, PT, R6, R10, PT ;  /* 0x0000000a0600722a */ /* 0x008fcc0003f2e000 */
[----:B------:R-:W-:Y:S02]  /*2290*/  FSEL R6, R10, R6, !P1 ;  /* 0x000000060a067208 */ /* 0x000fe40004800000 */
[----:B------:R-:W-:-:S06]  /*22a0*/  FSEL R7, R11, R7, !P1 ;  /* 0x000000070b077208 */ /* 0x000fcc0004800000 */
[----:B-----5:R-:W-:-:S06]  /*22b0*/  DSETP.GEU.AND P1, PT, R6, R12, PT ;  /* 0x0000000c0600722a */ /* 0x020fcc0003f2e000 */
        /* <DEDUP_REMOVED lines=39> */
.L_x_26:
[----:B------:R-:W-:Y:S05]  /*2530*/  BSYNC.RECONVERGENT B2 ;  /* 0x0000000000027941 */ /* 0x000fea0003800200 */
.L_x_25:
[----:B------:R-:W-:Y:S01]  /*2540*/  IMAD.IADD R8, R41, 0x1, -R40 ;  /* 0x0000000129087824 */ /* 0x000fe200078e0a28 */
[----:B------:R-:W-:Y:S04]  /*2550*/  BSSY.RECONVERGENT B2, `(.L_x_28) ;  /* 0x000002b000027945 */ /* 0x000fe80003800200 */
[----:B------:R-:W-:-:S13]  /*2560*/  ISETP.GT.AND P1, PT, R8, 0x400, PT ;  /* 0x000004000800780c */ /* 0x000fda0003f24270 */
[----:B------:R-:W-:Y:S05]  /*2570*/  @!P1 BRA `(.L_x_29) ;  /* 0x0000000000a09947 */ /* 0x000fea0003800000 */
        /* <DEDUP_REMOVED lines=9> */
[----:B------:R-:W5:Y:S04]  /*2610*/  LDG.E.64.CONSTANT R22, desc[UR6][R4.64+0x2000] ;  /* 0x0020000604167981 */ /* 0x000f68000c1e9b00 */
[----:B------:R0:W5:Y:S01]  /*2620*/  LDG.E.64.CONSTANT R8, desc[UR6][R4.64+0x2800] ;  /* 0x0028000604087981 */ /* 0x000162000c1e9b00 */
[----:B------:R-:W-:-:S02]  /*2630*/  VIADD R40, R40, 0x800 ;  /* 0x0000080028287836 */ /* 0x000fc40000000000 */
[----:B------:R-:W-:Y:S01]  /*2640*/  VIADD R43, R43, 0x800 ;  /* 0x000008002b2b7836 */ /* 0x000fe20000000000 */
[----:B0-----:R-:W-:-:S05]  /*2650*/  IADD3 R4, P2, PT, R4, 0x4000, RZ ;  /* 0x0000400004047810 */ /* 0x001fca0007f5e0ff */
        /* <DEDUP_REMOVED lines=22> */
[----:B------:R-:W-:Y:S01]  /*27c0*/  DSETP.GEU.AND P1, PT, R6, R8, PT ;  /* 0x000000080600722a */ /* 0x000fe20003f2e000 */
[----:B------:R-:W-:-:S05]  /*27d0*/  PLOP3.LUT P0, PT, PT, PT, PT, 0x8, 0x80 ;  /* 0x000000000080781c */ /* 0x000fca0003f0e170 */
[----:B------:R-:W-:Y:S02]  /*27e0*/  FSEL R6, R8, R6, !P1 ;  /* 0x0000000608067208 */ /* 0x000fe40004800000 */
[----:B------:R-:W-:-:S07]  /*27f0*/  FSEL R7, R9, R7, !P1 ;  /* 0x0000000709077208 */ /* 0x000fce0004800000 */
.L_x_29:
[----:B------:R-:W-:Y:S05]  /*2800*/  BSYNC.RECONVERGENT B2 ;  /* 0x0000000000027941 */ /* 0x000fea0003800200 */
.L_x_28:
[----:B------:R-:W-:-:S13]  /*2810*/  ISETP.LT.OR P0, PT, R40, R41, P0 ;  /* 0x000000292800720c */ /* 0x000fda0000701670 */
[----:B------:R-:W-:Y:S05]  /*2820*/  @!P0 BRA `(.L_x_21) ;  /* 0x0000000000448947 */ /* 0x000fea0003800000 */
[----:B------:R-:W-:Y:S01]  /*2830*/  IMAD.WIDE.U32 R2, R43, 0x8, R2 ;  /* 0x000000082b027825 */ /* 0x000fe200078e0002 */
[----:B------:R-:W2:Y:S04]  /*2840*/  LDG.E.64.CONSTANT R8, desc[UR6][R4.64+-0x800] ;  /* 0xfff8000604087981 */ /* 0x000ea8000c1e9b00 */
[----:B------:R-:W3:Y:S04]  /*2850*/  LDG.E.64.CONSTANT R10, desc[UR6][R4.64] ;  /* 0x00000006040a7981 */ /* 0x000ee8000c1e9b00 */
[----:B------:R-:W4:Y:S04]  /*2860*/  LDG.E.64.CONSTANT R2, desc[UR6][R2.64] ;  /* 0x0000000602027981 */ /* 0x000f28000c1e9b00 */
[----:B------:R-:W5:Y:S01]  /*2870*/  LDG.E.64.CONSTANT R12, desc[UR6][R4.64+0x800] ;  /* 0x00080006040c7981 */ /* 0x000f62000c1e9b00 */
        /* <DEDUP_REMOVED lines=11> */
[----:B------:R-:W-:-:S07]  /*2930*/  FSEL R7, R13, R3, !P0 ;  /* 0x000000030d077208 */ /* 0x000fce0004000000 */
.L_x_21:
[----:B------:R-:W-:Y:S05]  /*2940*/  BSYNC.RECONVERGENT B1 ;  /* 0x0000000000017941 */ /* 0x000fea0003800200 */
.L_x_19:
[----:B------:R-:W0:Y:S01]  /*2950*/  S2R R10, SR_LANEID ;  /* 0x00000000000a7919 */ /* 0x000e220000000000 */
[----:B------:R-:W-:Y:S04]  /*2960*/  SHFL.DOWN PT, R2, R6, 0x1, 0x1f ;  /* 0x08201f0006027f89 */ /* 0x000fe800000e0000 */
        /* <DEDUP_REMOVED lines=10> */
[----:B------:R-:W-:-:S02]  /*2a10*/  @!P2 MOV R7, 0x400 ;  /* 0x000004000007a802 */ /* 0x000fc40000000f00 */
        /* <DEDUP_REMOVED lines=8> */
[----:B------:R-:W-:Y:S01]  /*2aa0*/  SHFL.DOWN PT, R2, R4, 0x4, 0x1f ;  /* 0x08801f0004027f89 */ /* 0x000fe200000e0000 */
[----:B-1----:R-:W-:-:S03]  /*2ab0*/  @!P2 LEA R7, R8, R7, 0x18 ;  /* 0x000000070807a211 */ /* 0x002fc600078ec0ff */
[----:B------:R-:W0:Y:S02]  /*2ac0*/  SHFL.DOWN PT, R3, R5, 0x4, 0x1f ;  /* 0x08801f0005037f89 */ /* 0x000e2400000e0000 */
[----:B------:R-:W-:Y:S01]  /*2ad0*/  @!P2 IMAD.IADD R9, R6, 0x1, R7 ;  /* 0x000000010609a824 */ /* 0x000fe200078e0207 */
[----:B0-----:R-:W-:-:S06]  /*2ae0*/  DSETP.GEU.AND P0, PT, R4, R2, PT ;  /* 0x000000020400722a */ /* 0x001fcc0003f0e000 */
[----:B------:R-:W-:Y:S02]  /*2af0*/  @!P1 FSEL R4, R2, R4, !P0 ;  /* 0x0000000402049208 */ /* 0x000fe40004000000 */
[----:B------:R-:W-:Y:S02]  /*2b00*/  @!P1 FSEL R5, R3, R5, !P0 ;  /* 0x0000000503059208 */ /* 0x000fe40004000000 */
[----:B------:R-:W-:Y:S01]  /*2b10*/  ISETP.GT.AND P1, PT, R10, 0x17, PT ;  /* 0x000000170a00780c */ /* 0x000fe20003f24270 */
[----:B------:R-:W-:Y:S04]  /*2b20*/  SHFL.DOWN PT, R2, R4, 0x8, 0x1f ;  /* 0x09001f0004027f89 */ /* 0x000fe800000e0000 */
[----:B------:R-:W0:Y:S02]  /*2b30*/  SHFL.DOWN PT, R3, R5, 0x8, 0x1f ;  /* 0x09001f0005037f89 */ /* 0x000e2400000e0000 */
[----:B0-----:R-:W-:-:S06]  /*2b40*/  DSETP.GEU.AND P0, PT, R4, R2, PT ;  /* 0x000000020400722a */ /* 0x001fcc0003f0e000 */
[----:B------:R-:W-:Y:S02]  /*2b50*/  @!P1 FSEL R4, R2, R4, !P0 ;  /* 0x0000000402049208 */ /* 0x000fe40004000000 */
[----:B------:R-:W-:Y:S02]  /*2b60*/  @!P1 FSEL R5, R3, R5, !P0 ;  /* 0x0000000503059208 */ /* 0x000fe40004000000 */
[----:B------:R-:W-:Y:S01]  /*2b70*/  ISETP.GT.AND P1, PT, R10, 0xf, PT ;  /* 0x0000000f0a00780c */ /* 0x000fe20003f24270 */
[----:B------:R-:W-:Y:S04]  /*2b80*/  SHFL.DOWN PT, R2, R4, 0x10, 0x1f ;  /* 0x0a001f0004027f89 */ /* 0x000fe800000e0000 */
[----:B------:R-:W0:Y:S02]  /*2b90*/  SHFL.DOWN PT, R3, R5, 0x10, 0x1f ;  /* 0x0a001f0005037f89 */ /* 0x000e2400000e0000 */
[----:B0-----:R-:W-:-:S06]  /*2ba0*/  DSETP.GEU.AND P0, PT, R4, R2, PT ;  /* 0x000000020400722a */ /* 0x001fcc0003f0e000 */
[----:B------:R-:W-:Y:S02]  /*2bb0*/  FSEL R2, R2, R4, !P0 ;  /* 0x0000000402027208 */ /* 0x000fe40004000000 */
        /* <DEDUP_REMOVED lines=10> */
[----:B--2---:R-:W0:Y:S04]  /*2c60*/  LDS.128 R8, [UR4+0x10] ;  /* 0x00001004ff087984 */ /* 0x004e280008000c00 */
        /* <DEDUP_REMOVED lines=25> */
.L_x_2:
        /* <DEDUP_REMOVED lines=12> */
.L_x_32:
[----:B------:R-:W-:Y:S05]  /*2ec0*/  BSYNC.RECONVERGENT B1 ;  /* 0x0000000000017941 */ /* 0x000fea0003800200 */
.L_x_31:
        /* <DEDUP_REMOVED lines=17> */
.L_x_37:
        /* <DEDUP_REMOVED lines=12> */
.L_x_36:
[----:B------:R-:W-:Y:S05]  /*30a0*/  BSYNC.RECONVERGENT B2 ;  /* 0x0000000000027941 */ /* 0x000fea0003800200 */
.L_x_35:
        /* <DEDUP_REMOVED lines=9> */
.L_x_40:
        /* <DEDUP_REMOVED lines=74> */
.L_x_39:
[----:B------:R-:W-:Y:S05]  /*35e0*/  BSYNC.RECONVERGENT B2 ;  /* 0x0000000000027941 */ /* 0x000fea0003800200 */
.L_x_38:
        /* <DEDUP_REMOVED lines=42> */
.L_x_42:
[----:B------:R-:W-:Y:S05]  /*3890*/  BSYNC.RECONVERGENT B2 ;  /* 0x0000000000027941 */ /* 0x000fea0003800200 */
.L_x_41:
        /* <DEDUP_REMOVED lines=20> */
.L_x_34:
[----:B------:R-:W-:Y:S05]  /*39e0*/  BSYNC.RECONVERGENT B1 ;  /* 0x0000000000017941 */ /* 0x000fea0003800200 */
.L_x_33:
        /* <DEDUP_REMOVED lines=14> */
[----:B------:R-:W-:Y:S01]  /*3ad0*/  IMAD.MOV.U32 R2, RZ, RZ, R9 ;  /* 0x000000ffff027224 */ /* 0x000fe200078e0009 */
[----:B------:R-:W-:Y:S01]  /*3ae0*/  @!P2 MOV R4, 0x400 ;  /* 0x000004000004a802 */ /* 0x000fe20000000f00 */
[----:B------:R-:W-:Y:S01]  /*3af0*/  IMAD.MOV.U32 R3, RZ, RZ, R11 ;  /* 0x000000ffff037224 */ /* 0x000fe200078e000b */
[----:B------:R-:W0:Y:S01]  /*3b00*/  SHFL.DOWN PT, R7, R11, 0x2, 0x1f ;  /* 0x08401f000b077f89 */ /* 0x000e2200000e0000 */
[----:B------:R-:W-:Y:S01]  /*3b10*/  @!P2 SHF.R.U32.HI R0, RZ, 0x2, R5 ;  /* 0x00000002ff00a819 */ /* 0x000fe20000011605 */
[----:B------:R-:W1:Y:S03]  /*3b20*/  @!P2 S2R R13, SR_CgaCtaId ;  /* 0x00000000000da919 */ /* 0x000e660000008800 */
[----:B------:R-:W-:Y:S01]  /*3b30*/  @!P2 LOP3.LUT R0, R0, 0xf8, RZ, 0xc0, !PT ;  /* 0x000000f80000a812 */ /* 0x000fe200078ec0ff */
[----:B0-----:R-:W-:-:S06]  /*3b40*/  DSETP.GEU.AND P0, PT, R2, R6, PT ;  /* 0x000000060200722a */ /* 0x001fcc0003f0e000 */
[----:B------:R-:W-:Y:S02]  /*3b50*/  @!P1 FSEL R9, R6, R9, !P0 ;  /* 0x0000000906099208 */ /* 0x000fe40004000000 */
[----:B------:R-:W-:Y:S02]  /*3b60*/  @!P1 FSEL R11, R7, R11, !P0 ;  /* 0x0000000b070b9208 */ /* 0x000fe40004000000 */
[----:B------:R-:W-:Y:S01]  /*3b70*/  ISETP.GT.AND P1, PT, R8, 0x1b, PT ;  /* 0x0000001b0800780c */ /* 0x000fe20003f24270 */
[----:B------:R-:W-:Y:S01]  /*3b80*/  SHFL.DOWN PT, R2, R9, 0x4, 0x1f ;  /* 0x08801f0009027f89 */ /* 0x000fe200000e0000 */
[----:B------:R-:W-:Y:S01]  /*3b90*/  IMAD.MOV.U32 R6, RZ, RZ, R9 ;  /* 0x000000ffff067224 */ /* 0x000fe200078e0009 */
[----:B-1----:R-:W-:Y:S01]  /*3ba0*/  @!P2 LEA R13, R13, R4, 0x18 ;  /* 0x000000040d0da211 */ /* 0x002fe200078ec0ff */
[----:B------:R-:W-:Y:S01]  /*3bb0*/  IMAD.MOV.U32 R7, RZ, RZ, R11 ;  /* 0x000000ffff077224 */ /* 0x000fe200078e000b */
[----:B------:R-:W0:Y:S03]  /*3bc0*/  SHFL.DOWN PT, R3, R11, 0x4, 0x1f ;  /* 0x08801f000b037f89 */ /* 0x000e2600000e0000 */
[----:B------:R-:W-:-:S02]  /*3bd0*/  @!P2 IMAD.IADD R13, R0, 0x1, R13 ;  /* 0x00000001000da824 */ /* 0x000fc400078e020d */
[----:B0-----:R-:W-:-:S06]  /*3be0*/  DSETP.GEU.AND P0, PT, R6, R2, PT ;  /* 0x000000020600722a */ /* 0x001fcc0003f0e000 */
[----:B------:R-:W-:Y:S02]  /*3bf0*/  @!P1 FSEL R9, R2, R9, !P0 ;  /* 0x0000000902099208 */ /* 0x000fe40004000000 */
[----:B------:R-:W-:Y:S02]  /*3c00*/  @!P1 FSEL R11, R3, R11, !P0 ;  /* 0x0000000b030b9208 */ /* 0x000fe40004000000 */
[----:B------:R-:W-:Y:S01]  /*3c10*/  ISETP.GT.AND P1, PT, R8, 0x17, PT ;  /* 0x000000170800780c */ /* 0x000fe20003f24270 */
[----:B------:R-:W-:Y:S01]  /*3c20*/  SHFL.DOWN PT, R2, R9, 0x8, 0x1f ;  /* 0x09001f0009027f89 */ /* 0x000fe200000e0000 */
[----:B------:R-:W-:Y:S02]  /*3c30*/  IMAD.MOV.U32 R6, RZ, RZ, R9 ;  /* 0x000000ffff067224 */ /* 0x000fe400078e0009 */
[----:B------:R-:W-:Y:S01]  /*3c40*/  IMAD.MOV.U32 R7, RZ, RZ, R11 ;  /* 0x000000ffff077224 */ /* 0x000fe200078e000b */
[----:B------:R-:W0:Y:S05]  /*3c50*/  SHFL.DOWN PT, R3, R11, 0x8, 0x1f ;  /* 0x09001f000b037f89 */ /* 0x000e2a00000e0000 */
        /* <DEDUP_REMOVED lines=20> */
[----:B------:R-:W0:Y:S04]  /*3da0*/  LDS.128 R8, [UR4+0x10] ;  /* 0x00001004ff087984 */ /* 0x000e280008000c00 */
[----:B-1----:R-:W1:Y:S01]  /*3db0*/  LDS.128 R12, [UR4+0x20] ;  /* 0x00002004ff0c7984 */ /* 0x002e620008000c00 */
        /* <DEDUP_REMOVED lines=24> */
.L_x_43:
        /* <DEDUP_REMOVED lines=20> */
[----:B------:R-:W0:Y:S05]  /*4080*/  SHFL.DOWN PT, R7, R0, 0x2, R11 ;  /* 0x0840000000077989 */ /* 0x000e2a00000e000b */
[----:B0-----:R-:W-:-:S06]  /*4090*/  DSETP.GEU.AND P0, PT, R2, R6, PT ;  /* 0x000000060200722a */ /* 0x001fcc0003f0e000 */
[----:B------:R-:W-:Y:S01]  /*40a0*/  @!P1 FSEL R9, R6, R9, !P0 ;  /* 0x0000000906099208 */ /* 0x000fe20004000000 */
[----:B------:R-:W-:Y:S01]  /*40b0*/  VIADD R6, R8, 0x4 ;  /* 0x0000000408067836 */ /* 0x000fe20000000000 */
[----:B------:R-:W-:-:S03]  /*40c0*/  @!P1 FSEL R0, R7, R0, !P0 ;  /* 0x0000000007009208 */ /* 0x000fc60004000000 */
[----:B------:R-:W-:Y:S01]  /*40d0*/  SHFL.DOWN PT, R2, R9, 0x4, R11 ;  /* 0x0880000009027989 */ /* 0x000fe200000e000b */
[----:B------:R-:W-:Y:S01]  /*40e0*/  ISETP.GT.AND P1, PT, R6, R11, PT ;  /* 0x0000000b0600720c */ /* 0x000fe20003f24270 */
[----:B------:R-:W-:Y:S02]  /*40f0*/  IMAD.MOV.U32 R6, RZ, RZ, R9 ;  /* 0x000000ffff067224 */ /* 0x000fe400078e0009 */
[----:B------:R-:W0:Y:S01]  /*4100*/  SHFL.DOWN PT, R3, R0, 0x4, R11 ;  /* 0x0880000000037989 */ /* 0x000e2200000e000b */
[----:B------:R-:W-:-:S06]  /*4110*/  IMAD.MOV.U32 R7, RZ, RZ, R0 ;  /* 0x000000ffff077224 */ /* 0x000fcc00078e0000 */
[----:B0-----:R-:W-:Y:S01]  /*4120*/  DSETP.GEU.AND P0, PT, R6, R2, PT ;  /* 0x000000020600722a */ /* 0x001fe20003f0e000 */
[----:B------:R-:W-:-:S05]  /*4130*/  VIADD R6, R8, 0x8 ;  /* 0x0000000808067836 */ /* 0x000fca0000000000 */
        /* <DEDUP_REMOVED lines=15> */
[----:B------:R-:W-:Y:S02]  /*4230*/  IMAD.MOV.U32 R6, RZ, RZ, R9 ;  /* 0x000000ffff067224 */ /* 0x000fe400078e0009 */
[----:B------:R-:W-:Y:S01]  /*4240*/  IMAD.MOV.U32 R7, RZ, RZ, R0 ;  /* 0x000000ffff077224 */ /* 0x000fe200078e0000 */
[----:B------:R-:W0:Y:S05]  /*4250*/  SHFL.DOWN PT, R3, R0, 0x10, R11 ;  /* 0x0a00000000037989 */ /* 0x000e2a00000e000b */
[----:B0-----:R-:W-:Y:S01]  /*4260*/  DSETP.GEU.AND P1, PT, R6, R2, PT ;  /* 0x000000020600722a */ /* 0x001fe20003f2e000 */
[----:B------:R-:W-:-:S02]  /*4270*/  @!P0 MOV R7, 0x400 ;  /* 0x0000040000078802 */ /* 0x000fc40000000f00 */
[----:B------:R-:W-:Y:S02]  /*4280*/  @!P0 SHF.R.U32.HI R6, RZ, 0x2, R5 ;  /* 0x00000002ff068819 */ /* 0x000fe40000011605 */
[----:B-1----:R-:W-:Y:S02]  /*4290*/  @!P0 LEA R7, R10, R7, 0x18 ;  /* 0x000000070a078211 */ /* 0x002fe400078ec0ff */
[----:B------:R-:W-:Y:S02]  /*42a0*/  @!P0 LOP3.LUT R6, R6, 0xf8, RZ, 0xc0, !PT ;  /* 0x000000f806068812 */ /* 0x000fe400078ec0ff */
[----:B------:R-:W-:Y:S02]  /*42b0*/  @!P2 FSEL R9, R2, R9, !P1 ;  /* 0x000000090209a208 */ /* 0x000fe40004800000 */
[----:B------:R-:W-:Y:S01]  /*42c0*/  @!P2 FSEL R0, R3, R0, !P1 ;  /* 0x000000000300a208 */ /* 0x000fe20004800000 */
[----:B------:R-:W-:Y:S02]  /*42d0*/  @!P0 IMAD.IADD R3, R6, 0x1, R7 ;  /* 0x0000000106038824 */ /* 0x000fe400078e0207 */
[----:B------:R-:W-:-:S02]  /*42e0*/  IMAD.MOV.U32 R6, RZ, RZ, R9 ;  /* 0x000000ffff067224 */ /* 0x000fc400078e0009 */
[----:B------:R-:W-:-:S05]  /*42f0*/  IMAD.MOV.U32 R7, RZ, RZ, R0 ;  /* 0x000000ffff077224 */ /* 0x000fca00078e0000 */
[----:B------:R1:W-:Y:S01]  /*4300*/  @!P0 STS.64 [R3+0x8], R6 ;  /* 0x0000080603008388 */ /* 0x0003e20000000a00 */
[----:B------:R-:W-:Y:S01]  /*4310*/  BAR.SYNC.DEFER_BLOCKING 0x0 ;  /* 0x0000000000007b1d */ /* 0x000fe20000010000 */
[----:B------:R-:W-:-:S13]  /*4320*/  ISETP.NE.AND P0, PT, R5, RZ, PT ;  /* 0x000000ff0500720c */ /* 0x000fda0003f05270 */
[----:B-1----:R-:W-:Y:S05]  /*4330*/  @P0 BRA `(.L_x_17) ;  /* 0x0000001800340947 */ /* 0x002fea0003800000 */
[----:B------:R-:W0:Y:S01]  /*4340*/  S2UR UR5, SR_CgaCtaId ;  /* 0x00000000000579c3 */ /* 0x000e220000008800 */
[----:B------:R-:W-:Y:S01]  /*4350*/  UMOV UR4, 0x400 ;  /* 0x0000040000047882 */ /* 0x000fe20000000000 */
[C---:B------:R-:W-:Y:S02]  /*4360*/  ISETP.GT.AND P3, PT, R4.reuse, 0x20, PT ;  /* 0x000000200400780c */ /* 0x040fe40003f64270 */
        /* <DEDUP_REMOVED lines=10> */
[----:B------:R-:W-:Y:S01]  /*4410*/  ISETP.GT.AND P1, PT, R4, 0x60, PT ;  /* 0x000000600400780c */ /* 0x000fe20003f24270 */
[----:B------:R-:W-:Y:S02]  /*4420*/  IMAD.MOV.U32 R2, RZ, RZ, R6 ;  /* 0x000000ffff027224 */ /* 0x000fe400078e0006 */
        /* <DEDUP_REMOVED lines=29> */
.L_x_30:
[----:B------:R-:W0:Y:S01]  /*4600*/  S2R R41, SR_TID.X ;  /* 0x0000000000297919 */ /* 0x000e220000002100 */
[----:B------:R-:W0:Y:S02]  /*4610*/  LDC.64 R6, c[0x0][0x380] ;  /* 0x0000e000ff067b82 */ /* 0x000e240000000a00 */
[----:B0-----:R-:W-:-:S05]  /*4620*/  IMAD.WIDE.U32 R6, R41, 0x8, R6 ;  /* 0x0000000829067825 */ /* 0x001fca00078e0006 */
[----:B------:R-:W2:Y:S04]  /*4630*/  LDG.E.64.CONSTANT R20, desc[UR6][R6.64] ;  /* 0x0000000606147981 */ /* 0x000ea8000c1e9b00 */
[----:B------:R-:W2:Y:S04]  /*4640*/  LDG.E.64.CONSTANT R2, desc[UR6][R6.64+0x800] ;  /* 0x0008000606027981 */ /* 0x000ea8000c1e9b00 */
[----:B------:R-:W3:Y:S04]  /*4650*/  LDG.E.64.CONSTANT R8, desc[UR6][R6.64+0x1000] ;  /* 0x0010000606087981 */ /* 0x000ee8000c1e9b00 */
[----:B------:R-:W4:Y:S04]  /*4660*/  LDG.E.64.CONSTANT R10, desc[UR6][R6.64+0x1800] ;  /* 0x00180006060a7981 */ /* 0x000f28000c1e9b00 */
[----:B------:R-:W5:Y:S04]  /*4670*/  LDG.E.64.CONSTANT R12, desc[UR6][R6.64+0x2000] ;  /* 0x00200006060c7981 */ /* 0x000f68000c1e9b00 */
[----:B------:R-:W5:Y:S04]  /*4680*/  LDG.E.64.CONSTANT R14, desc[UR6][R6.64+0x2800] ;  /* 0x00280006060e7981 */ /* 0x000f68000c1e9b00 */
[----:B------:R-:W5:Y:S04]  /*4690*/  LDG.E.64.CONSTANT R16, desc[UR6][R6.64+0x3000] ;  /* 0x0030000606107981 */ /* 0x000f68000c1e9b00 */
[----:B------:R-:W5:Y:S01]  /*46a0*/  LDG.E.64.CONSTANT R18, desc[UR6][R6.64+0x3800] ;  /* 0x0038000606127981 */ /* 0x000f62000c1e9b00 */
[----:B------:R-:W-:Y:S01]  /*46b0*/  ISETP.GE.U32.AND P1, PT, R4, 0x1000, PT ;  /* 0x000010000400780c */ /* 0x000fe20003f26070 */
[----:B------:R-:W-:Y:S01]  /*46c0*/  IMAD.MOV.U32 R45, RZ, RZ, 0x800 ;  /* 0x00000800ff2d7424 */ /* 0x000fe200078e00ff */
[----:B--2---:R-:W-:-:S06]  /*46d0*/  DSETP.GEU.AND P0, PT, R20, R2, PT ;  /* 0x000000021400722a */ /* 0x004fcc0003f0e000 */
        /* <DEDUP_REMOVED lines=21> */
[----:B------:R-:W0:Y:S01]  /*4830*/  LDC R24, c[0x0][0x390] ;  /* 0x0000e400ff187b82 */ /* 0x000e220000000800 */
[----:B------:R-:W-:Y:S02]  /*4840*/  VIADD R0, R4, 0xfffff800 ;  /* 0xfffff80004007836 */ /* 0x000fe40000000000 */
[----:B------:R-:W-:-:S07]  /*4850*/  IMAD.MOV.U32 R45, RZ, RZ, 0x800 ;  /* 0x00000800ff2d7424 */ /* 0x000fce00078e00ff */
.L_x_46:
[----:B------:R-:W-:-:S05]  /*4860*/  IMAD.WIDE R4, R45, 0x8, R6 ;  /* 0x000000082d047825 */ /* 0x000fca00078e0206 */
[----:B------:R-:W2:Y:S04]  /*4870*/  LDG.E.64.CONSTANT R10, desc[UR6][R4.64] ;  /* 0x00000006040a7981 */ /* 0x000ea8000c1e9b00 */
[----:B------:R-:W3:Y:S04]  /*4880*/  LDG.E.64.CONSTANT R12, desc[UR6][R4.64+0x800] ;  /* 0x00080006040c7981 */ /* 0x000ee8000c1e9b00 */
[----:B------:R-:W4:Y:S04]  /*4890*/  LDG.E.64.CONSTANT R14, desc[UR6][R4.64+0x1000] ;  /* 0x00100006040e7981 */ /* 0x000f28000c1e9b00 */
[----:B------:R-:W5:Y:S04]  /*48a0*/  LDG.E.64.CONSTANT R16, desc[UR6][R4.64+0x1800] ;  /* 0x0018000604107981 */ /* 0x000f68000c1e9b00 */
[----:B------:R-:W5:Y:S04]  /*48b0*/  LDG.E.64.CONSTANT R18, desc[UR6][R4.64+0x2000] ;  /* 0x0020000604127981 */ /* 0x000f68000c1e9b00 */
[----:B------:R-:W5:Y:S04]  /*48c0*/  LDG.E.64.CONSTANT R20, desc[UR6][R4.64+0x2800] ;  /* 0x0028000604147981 */ /* 0x000f68000c1e9b00 */
[----:B------:R-:W5:Y:S04]  /*48d0*/  LDG.E.64.CONSTANT R22, desc[UR6][R4.64+0x3000] ;  /* 0x0030000604167981 */ /* 0x000f68000c1e9b00 */
[----:B------:R0:W5:Y:S02]  /*48e0*/  LDG.E.64.CONSTANT R8, desc[UR6][R4.64+0x3800] ;  /* 0x0038000604087981 */ /* 0x000164000c1e9b00 */
[----:B0-----:R-:W-:-:S04]  /*48f0*/  IMAD.MOV.U32 R4, RZ, RZ, R24 ;  /* 0x000000ffff047224 */ /* 0x001fc800078e0018 */
[----:B------:R-:W-:-:S05]  /*4900*/  IMAD.IADD R5, R4, 0x1, -R45 ;  /* 0x0000000104057824 */ /* 0x000fca00078e0a2d */
[----:B------:R-:W-:Y:S01]  /*4910*/  ISETP.GE.AND P1, PT, R5, 0x800, PT ;  /* 0x000008000500780c */ /* 0x000fe20003f26270 */
        /* <DEDUP_REMOVED lines=25> */
[----:B------:R-:W-:-:S05]  /*4ab0*/  VIADD R45, R45, 0x800 ;  /* 0x000008002d2d7836 */ /* 0x000fca0000000000 */
[----:B------:R-:W-:-:S13]  /*4ac0*/  ISETP.GT.AND P0, PT, R45, R0, PT ;  /* 0x000000002d00720c */ /* 0x000fda0003f04270 */
[----:B------:R-:W-:Y:S05]  /*4ad0*/  @!P0 BRA `(.L_x_46) ;  /* 0xfffffffc00608947 */ /* 0x000fea000383ffff */
.L_x_44:
[----:B------:R-:W-:-:S13]  /*4ae0*/  ISETP.GE.AND P0, PT, R45, R4, PT ;  /* 0x000000042d00720c */ /* 0x000fda0003f06270 */
[----:B------:R-:W-:Y:S05]  /*4af0*/  @P0 BRA `(.L_x_45) ;  /* 0x0000000800fc0947 */ /* 0x000fea0003800000 */
[----:B------:R-:W-:Y:S01]  /*4b00*/  IMAD.IADD R0, R4, 0x1, -R45 ;  /* 0x0000000104007824 */ /* 0x000fe200078e0a2d */
[----:B------:R-:W-:Y:S04]  /*4b10*/  BSSY.RECONVERGENT B1, `(.L_x_45) ;  /* 0x00000bd000017945 */ /* 0x000fe80003800200 */
[----:B------:R-:W-:-:S13]  /*4b20*/  ISETP.GE.AND P0, PT, R41, R0, PT ;  /* 0x000000002900720c */ /* 0x000fda0003f06270 */
[----:B------:R-:W-:Y:S05]  /*4b30*/  @P0 BRA `(.L_x_47) ;  /* 0x0000000800e80947 */ /* 0x000fea0003800000 */
[----:B------:R-:W-:Y:S01]  /*4b40*/  LOP3.LUT R5, RZ, R41, RZ, 0x33, !PT ;  /* 0x00000029ff057212 */ /* 0x000fe200078e33ff */
[----:B------:R-:W-:Y:S01]  /*4b50*/  BSSY.RECONVERGENT B2, `(.L_x_48) ;  /* 0x0000017000027945 */ /* 0x000fe20003800200 */
[----:B------:R-:W-:Y:S02]  /*4b60*/  IMAD.MOV.U32 R43, RZ, RZ, R41 ;  /* 0x000000ffff2b7224 */ /* 0x000fe400078e0029 */
[----:B------:R-:W-:-:S04]  /*4b70*/  IADD3 R4, PT, PT, -R45, R4, R5 ;  /* 0x000000042d047210 */ /* 0x000fc80007ffe105 */
[C---:B------:R-:W-:Y:S02]  /*4b80*/  LOP3.LUT R5, R4.reuse, 0x300, RZ, 0xc0, !PT ;  /* 0x0000030004057812 */ /* 0x040fe400078ec0ff */
[----:B------:R-:W-:Y:S02]  /*4b90*/  ISETP.GE.U32.AND P2, PT, R4, 0x300, PT ;  /* 0x000003000400780c */ /* 0x000fe40003f46070 */
[----:B------:R-:W-:-:S13]  /*4ba0*/  ISETP.NE.AND P0, PT, R5, 0x300, PT ;  /* 0x000003000500780c */ /* 0x000fda0003f05270 */
[----:B------:R-:W-:Y:S05]  /*4bb0*/  @!P0 BRA `(.L_x_49) ;  /* 0x0000000000408947 */ /* 0x000fea0003800000 */
[----:B------:R-:W0:Y:S01]  /*4bc0*/  LDC.64 R6, c[0x0][0x380] ;  /* 0x0000e000ff067b82 */ /* 0x000e220000000a00 */
[----:B------:R-:W-:Y:S01]  /*4bd0*/  LEA.HI R4, R4, 0x1, RZ, 0x18 ;  /* 0x0000000104047811 */ /* 0x000fe200078fc0ff */
[----:B------:R-:W-:Y:S02]  /*4be0*/  IMAD.IADD R9, R41, 0x1, R45 ;  /* 0x0000000129097824 */ /* 0x000fe400078e022d */
[----:B------:R-:W-:Y:S01]  /*4bf0*/  IMAD.MOV.U32 R43, RZ, RZ, R41 ;  /* 0x000000ffff2b7224 */ /* 0x000fe200078e0029 */
[----:B------:R-:W-:-:S05]  /*4c00*/  LOP3.LUT R4, R4, 0x3, RZ, 0xc0, !PT ;  /* 0x0000000304047812 */ /* 0x000fca00078ec0ff */
[----:B------:R-:W-:-:S07]  /*4c10*/  IMAD.MOV R8, RZ, RZ, -R4 ;  /* 0x000000ffff087224 */ /* 0x000fce00078e0a04 */
.L_x_50:
[----:B0-----:R-:W-:-:S06]  /*4c20*/  IMAD.WIDE.U32 R4, R9, 0x8, R6 ;  /* 0x0000000809047825 */ /* 0x001fcc00078e0006 */
        /* <DEDUP_REMOVED lines=9> */
.L_x_49:
[----:B------:R-:W-:Y:S05]  /*4cc0*/  BSYNC.RECONVERGENT B2 ;  /* 0x0000000000027941 */ /* 0x000fea0003800200 */
.L_x_48:
[----:B------:R-:W-:Y:S05]  /*4cd0*/  @!P2 BRA `(.L_x_47) ;  /* 0x000000080080a947 */ /* 0x000fea0003800000 */
[----:B------:R-:W0:Y:S01]  /*4ce0*/  LDCU.64 UR4, c[0x0][0x380] ;  /* 0x00007000ff0477ac */ /* 0x000e220008000a00 */
[----:B------:R-:W-:Y:S01]  /*4cf0*/  IMAD.IADD R7, R0, 0x1, -R43 ;  /* 0x0000000100077824 */ /* 0x000fe200078e0a2b */
[C---:B------:R-:W-:Y:S01]  /*4d00*/  IADD3 R5, P0, PT, R43.reuse, R45, RZ ;  /* 0x0000002d2b057210 */ /* 0x040fe20007f1e0ff */
[----:B------:R-:W-:Y:S01]  /*4d10*/  BSSY.RECONVERGENT B2, `(.L_x_51) ;  /* 0x000005a000027945 */ /* 0x000fe20003800200 */
[----:B------:R-:W-:Y:S02]  /*4d20*/  IMAD.IADD R45, R43, 0x1, R45 ;  /* 0x000000012b2d7824 */ /* 0x000fe400078e022d */
        /* <DEDUP_REMOVED lines=8> */
[----:B------:R-:W0:Y:S01]  /*4db0*/  LDC.64 R6, c[0x0][0x380] ;  /* 0x0000e000ff067b82 */ /* 0x000e220000000a00 */
[----:B------:R-:W-:Y:S01]  /*4dc0*/  PLOP3.LUT P0, PT, PT, PT, PT, 0x8, 0x80 ;  /* 0x000000000080781c */ /* 0x000fe20003f0e170 */
[----:B------:R-:W-:-:S12]  /*4dd0*/  VIADD R40, R0, 0xfffff400 ;  /* 0xfffff40000287836 */ /* 0x000fd80000000000 */
.L_x_53:
[C---:B0-----:R-:W-:Y:S01]  /*4de0*/  IMAD.WIDE.U32 R38, R45.reuse, 0x8, R6 ;  /* 0x000000082d267825 */ /* 0x041fe200078e0006 */
        /* <DEDUP_REMOVED lines=76> */
.L_x_52:
[----:B------:R-:W-:Y:S05]  /*52b0*/  BSYNC.RECONVERGENT B2 ;  /* 0x0000000000027941 */ /* 0x000fea0003800200 */
.L_x_51:
[----:B------:R-:W-:Y:S01]  /*52c0*/  IMAD.IADD R6, R0, 0x1, -R43 ;  /* 0x0000000100067824 */ /* 0x000fe200078e0a2b */
[----:B------:R-:W-:Y:S04]  /*52d0*/  BSSY.RECONVERGENT B2, `(.L_x_54) ;  /* 0x000002c000027945 */ /* 0x000fe80003800200 */
[----:B------:R-:W-:-:S13]  /*52e0*/  ISETP.GT.AND P1, PT, R6, 0x400, PT ;  /* 0x000004000600780c */ /* 0x000fda0003f24270 */
[----:B------:R-:W-:Y:S05]  /*52f0*/  @!P1 BRA `(.L_x_55) ;  /* 0x0000000000a49947 */ /* 0x000fea0003800000 */
[----:B------:R-:W0:Y:S01]  /*5300*/  LDC.64 R16, c[0x0][0x380] ;  /* 0x0000e000ff107b82 */ /* 0x000e220000000a00 */
[----:B------:R-:W2:Y:S04]  /*5310*/  LDG.E.64.CONSTANT R10, desc[UR6][R4.64+-0x800] ;  /* 0xfff80006040a7981 */ /* 0x000ea8000c1e9b00 */
[----:B------:R-:W3:Y:S01]  /*5320*/  LDG.E.64.CONSTANT R12, desc[UR6][R4.64] ;  /* 0x00000006040c7981 */ /* 0x000ee2000c1e9b00 */
[----:B------:R-:W-:-:S03]  /*5330*/  VIADD R7, R45, 0x400 ;  /* 0x000004002d077836 */ /* 0x000fc60000000000 */
[----:B------:R-:W4:Y:S04]  /*5340*/  LDG.E.64.CONSTANT R14, desc[UR6][R4.64+0x800] ;  /* 0x00080006040e7981 */ /* 0x000f28000c1e9b00 */
[----:B------:R-:W5:Y:S04]  /*5350*/  LDG.E.64.CONSTANT R18, desc[UR6][R4.64+0x1800] ;  /* 0x0018000604127981 */ /* 0x000f68000c1e9b00 */
[----:B------:R-:W5:Y:S01]  /*5360*/  LDG.E.64.CONSTANT R20, desc[UR6][R4.64+0x2000] ;  /* 0x0020000604147981 */ /* 0x000f62000c1e9b00 */
[----:B0-----:R-:W-:-:S06]  /*5370*/  IMAD.WIDE.U32 R8, R45, 0x8, R16 ;  /* 0x000000082d087825 */ /* 0x001fcc00078e0010 */
[----:B------:R-:W2:Y:S01]  /*5380*/  LDG.E.64.CONSTANT R8, desc[UR6][R8.64] ;  /* 0x0000000608087981 */ /* 0x000ea2000c1e9b00 */
[----:B------:R-:W-:-:S03]  /*5390*/  IMAD.WIDE.U32 R16, R7, 0x8, R16 ;  /* 0x0000000807107825 */ /* 0x000fc600078e0010 */
[----:B------:R0:W5:Y:S04]  /*53a0*/  LDG.E.64.CONSTANT R6, desc[UR6][R4.64+0x2800] ;  /* 0x0028000604067981 */ /* 0x000168000c1e9b00 */
[----:B------:R-:W5:Y:S01]  /*53b0*/  LDG.E.64.CONSTANT R16, desc[UR6][R16.64] ;  /* 0x0000000610107981 */ /* 0x000f62000c1e9b00 */
[----:B------:R-:W-:Y:S01]  /*53c0*/  VIADD R43, R43, 0x800 ;  /* 0x000008002b2b7836 */ /* 0x000fe20000000000 */
[----:B0-----:R-:W-:Y:S01]  /*53d0*/  IADD3 R4, P2, PT, R4, 0x4000, RZ ;  /* 0x0000400004047810 */ /* 0x001fe20007f5e0ff */
[----:B------:R-:W-:-:S04]  /*53e0*/  VIADD R45, R45, 0x800 ;  /* 0x000008002d2d7836 */ /* 0x000fc80000000000 */
[----:B------:R-:W-:Y:S01]  /*53f0*/  IMAD.X R5, RZ, RZ, R5, P2 ;  /* 0x000000ffff057224 */ /* 0x000fe200010e0605 */
        /* <DEDUP_REMOVED lines=25> */
.L_x_55:
[----:B------:R-:W-:Y:S05]  /*5590*/  BSYNC.RECONVERGENT B2 ;  /* 0x0000000000027941 */ /* 0x000fea0003800200 */
.L_x_54:
[----:B------:R-:W-:-:S13]  /*55a0*/  ISETP.LT.OR P0, PT, R43, R0, P0 ;  /* 0x000000002b00720c */ /* 0x000fda0000701670 */
[----:B------:R-:W-:Y:S05]  /*55b0*/  @!P0 BRA `(.L_x_47) ;  /* 0x0000000000488947 */ /* 0x000fea0003800000 */
[----:B------:R-:W0:Y:S01]  /*55c0*/  LDC.64 R6, c[0x0][0x380] ;  /* 0x0000e000ff067b82 */ /* 0x000e220000000a00 */
[----:B------:R-:W2:Y:S04]  /*55d0*/  LDG.E.64.CONSTANT R8, desc[UR6][R4.64+-0x800] ;  /* 0xfff8000604087981 */ /* 0x000ea8000c1e9b00 */
[----:B------:R-:W3:Y:S04]  /*55e0*/  LDG.E.64.CONSTANT R10, desc[UR6][R4.64] ;  /* 0x00000006040a7981 */ /* 0x000ee8000c1e9b00 */
[----:B------:R-:W4:Y:S01]  /*55f0*/  LDG.E.64.CONSTANT R12, desc[UR6][R4.64+0x800] ;  /* 0x00080006040c7981 */ /* 0x000f22000c1e9b00 */
[----:B0-----:R-:W-:-:S06]  /*5600*/  IMAD.WIDE.U32 R6, R45, 0x8, R6 ;  /* 0x000000082d067825 */ /* 0x001fcc00078e0006 */
[----:B------:R-:W5:Y:S02]  /*5610*/  LDG.E.64.CONSTANT R6, desc[UR6][R6.64] ;  /* 0x0000000606067981 */ /* 0x000f64000c1e9b00 */
[----:B-----5:R-:W-:-:S06]  /*5620*/  DSETP.GEU.AND P0, PT, R2, R6, PT ;  /* 0x000000060200722a */ /* 0x020fcc0003f0e000 */
        /* <DEDUP_REMOVED lines=10> */
[----:B------:R-:W-:-:S07]  /*56d0*/  FSEL R3, R13, R3, !P0 ;  /* 0x000000030d037208 */ /* 0x000fce0004000000 */
.L_x_47:
[----:B------:R-:W-:Y:S05]  /*56e0*/  BSYNC.RECONVERGENT B1 ;  /* 0x0000000000017941 */ /* 0x000fea0003800200 */
.L_x_45:
        /* <DEDUP_REMOVED lines=54> */
[----:B------:R-:W1:Y:S01]  /*5a50*/  S2UR UR5, SR_CgaCtaId ;  /* 0x00000000000579c3 */ /* 0x000e620000008800 */
[----:B------:R-:W-:Y:S02]  /*5a60*/  UMOV UR4, 0x400 ;  /* 0x0000040000047882 */ /* 0x000fe40000000000 */
[----:B-1----:R-:W-:-:S09]  /*5a70*/  ULEA UR4, UR5, UR4, 0x18 ;  /* 0x0000000405047291 */ /* 0x002fd2000f8ec0ff */
[----:B0-----:R-:W0:Y:S04]  /*5a80*/  LDS.128 R8, [UR4+0x10] ;  /* 0x00001004ff087984 */ /* 0x001e280008000c00 */
        /* <DEDUP_REMOVED lines=23> */
[----:B------:R-:W-:-:S07]  /*5c00*/  FSEL R7, R3, R5, !P1 ;  /* 0x0000000503077208 */ /* 0x000fce0004800000 */
.L_x_17:
[----:B------:R-:W-:Y:S05]  /*5c10*/  BSYNC.RECONVERGENT B0 ;  /* 0x0000000000007941 */ /* 0x000fea0003800200 */
.L_x_1:
[----:B------:R-:W-:Y:S05]  /*5c20*/  @P0 EXIT ;  /* 0x000000000000094d */ /* 0x000fea0003800000 */
[----:B------:R-:W4:Y:S01]  /*5c30*/  LDCU.64 UR8, c[0x0][0x398] ;  /* 0x00007300ff0877ac */ /* 0x000f220008000a00 */
[----:B---3--:R-:W3:Y:S01]  /*5c40*/  LDC.64 R4, c[0x0][0x388] ;  /* 0x0000e200ff047b82 */ /* 0x008ee20000000a00 */
[----:B------:R-:W0:Y:S01]  /*5c50*/  LDCU.64 UR4, c[0x0][0x398] ;  /* 0x00007300ff0477ac */ /* 0x000e220008000a00 */
[----:B----4-:R-:W-:-:S06]  /*5c60*/  DSETP.GT.AND P0, PT, R6, UR8, PT ;  /* 0x0000000806007e2a */ /* 0x010fcc000bf04000 */
[----:B012---:R-:W-:Y:S02]  /*5c70*/  FSEL R2, R6, UR4, P0 ;  /* 0x0000000406027c08 */ /* 0x007fe40008000000 */
[----:B------:R-:W-:-:S05]  /*5c80*/  FSEL R3, R7, UR5, P0 ;  /* 0x0000000507037c08 */ /* 0x000fca0008000000 */
[----:B---3--:R-:W-:Y:S01]  /*5c90*/  STG.E.64 desc[UR6][R4.64], R2 ;  /* 0x0000000204007986 */ /* 0x008fe2000c101b06 */
[----:B------:R-:W-:Y:S05]  /*5ca0*/  EXIT ;  /* 0x000000000000794d */ /* 0x000fea0003800000 */
.L_x_56:
[----:B------:R-:W-:-:S00]  /*5cb0*/  BRA `(.L_x_56) ;  /* 0xfffffffc00fc7947 */ /* 0x000fc0000383ffff */
[----:B------:R-:W-:-:S00]  /*5cc0*/  NOP ;  /* 0x0000000000007918 */ /* 0x000fc00000000000 */
        /* <DEDUP_REMOVED lines=11> */
.L_x_149:


//--------------------- .text._ZN3cub18CUB_300001_SM_10006detail6reduce18DeviceReduceKernelINS2_10policy_hubIdjN4cuda3__47maximumIvEEE10Policy1000EPdjS8_dNS5_3std3__410__identityEEEvT0_PT3_T1_NS0_13GridEvenShareISI_EET2_T4_ --------------------------
	.section	.text._ZN3cub18CUB_300001_SM_10006detail6reduce18DeviceReduceKernelINS2_10policy_hubIdjN4cuda3__47maximumIvEEE10Policy1000EPdjS8_dNS5_3std3__410__identityEEEvT0_PT3_T1_NS0_13GridEvenShareISI_EET2_T4_,"ax",@progbits
	.align	128
        .global         _ZN3cub18CUB_300001_SM_10006detail6reduce18DeviceReduceKernelINS2_10policy_hubIdjN4cuda3__47maximumIvEEE10Policy1000EPdjS8_dNS5_3std3__410__identityEEEvT0_PT3_T1_NS0_13GridEvenShareISI_EET2_T4_
        .type           _ZN3cub18CUB_300001_SM_10006detail6reduce18DeviceReduceKernelINS2_10policy_hubIdjN4cuda3__47maximumIvEEE10Policy1000EPdjS8_dNS5_3std3__410__identityEEEvT0_PT3_T1_NS0_13GridEvenShareISI_EET2_T4_,@function
        .size           _ZN3cub18CUB_300001_SM_10006detail6reduce18DeviceReduceKernelINS2_10policy_hubIdjN4cuda3__47maximumIvEEE10Policy1000EPdjS8_dNS5_3std3__410__identityEEEvT0_PT3_T1_NS0_13GridEvenShareISI_EET2_T4_,(.L_x_150 - _ZN3cub18CUB_300001_SM_10006detail6reduce18DeviceReduceKernelINS2_10policy_hubIdjN4cuda3__47maximumIvEEE10Policy1000EPdjS8_dNS5_3std3__410__identityEEEvT0_PT3_T1_NS0_13GridEvenShareISI_EET2_T4_)
        .other          _ZN3cub18CUB_300001_SM_10006detail6reduce18DeviceReduceKernelINS2_10policy_hubIdjN4cuda3__47maximumIvEEE10Policy1000EPdjS8_dNS5_3std3__410__identityEEEvT0_PT3_T1_NS0_13GridEvenShareISI_EET2_T4_,@"STO_CUDA_ENTRY STV_DEFAULT"
_ZN3cub18CUB_300001_SM_10006detail6reduce18DeviceReduceKernelINS2_10policy_hubIdjN4cuda3__47maximumIvEEE10Policy1000EPdjS8_dNS5_3std3__410__identityEEEvT0_PT3_T1_NS0_13GridEvenShareISI_EET2_T4_:
.text._ZN3cub18CUB_300001_SM_10006detail6reduce18DeviceReduceKernelINS2_10policy_hubIdjN4cuda3__47maximumIvEEE10Policy1000EPdjS8_dNS5_3std3__410__identityEEEvT0_PT3_T1_NS0_13GridEvenShareISI_EET2_T4_:
[----:B------:R-:W-:Y:S01]  /*0000*/  LDC R1, c[0x0][0x37c] ;  /* 0x0000df00ff017b82 */ /* 0x000fe20000000800 */
[----:B------:R-:W0:Y:S07]  /*0010*/  LDCU UR4, c[0x0][0x380] ;  /* 0x00007000ff0477ac */ /* 0x000e2e0008000800 */
[----:B------:R-:W1:Y:S01]  /*0020*/  S2UR UR16, SR_CTAID.X ;  /* 0x00000000001079c3 */ /* 0x000e620000002500 */
[----:B------:R-:W-:Y:S01]  /*0030*/  BSSY.RECONVERGENT B0, `(.L_x_57) ;  /* 0x00003fa000007945 */ /* 0x000fe20003800200 */
[----:B------:R-:W2:Y:S01]  /*0040*/  LDCU UR5, c[0x0][0x3ac] ;  /* 0x00007580ff0577ac */ /* 0x000ea20008000800 */
[----:B------:R-:W3:Y:S01]  /*0050*/  LDCU.64 UR10, c[0x0][0x358] ;  /* 0x00006b00ff0a77ac */ /* 0x000ee20008000a00 */
[----:B0-----:R-:W-:-:S02]  /*0060*/  ULOP3.LUT UP0, URZ, UR4, 0x1f, URZ, 0xc0, !UPT ;  /* 0x0000001f04ff7892 */ /* 0x001fc4000f80c0ff */
[----:B--2---:R-:W-:-:S07]  /*0070*/  USHF.L.U32 UR5, UR5, 0xb, URZ ;  /* 0x0000000b05057899 */ /* 0x004fce00080006ff */
[----:B---3--:R-:W-:Y:S05]  /*0080*/  BRA.U UP0, `(.L_x_58) ;  /* 0x0000001d00dc7547 */ /* 0x008fea000b800000 */
[----:B------:R-:W1:Y:S02]  /*0090*/  LDCU UR8, c[0x0][0x3a8] ;  /* 0x00007500ff0877ac */ /* 0x000e640008000800 */
[----:B-1----:R-:W-:-:S04]  /*00a0*/  UIMAD UR12, UR16, -0x800, UR8 ;  /* 0xfffff800100c78a4 */ /* 0x002fc8000f8e0208 */
[----:B------:R-:W-:-:S09]  /*00b0*/  UISETP.GT.U32.AND UP0, UPT, UR12, 0x7ff, UPT ;  /* 0x000007ff0c00788c */ /* 0x000fd2000bf04070 */
[----:B------:R-:W-:Y:S05]  /*00c0*/  BRA.U UP0, `(.L_x_59) ;  /* 0x0000001100407547 */ /* 0x000fea000b800000 */
[----:B------:R-:W0:Y:S01]  /*00d0*/  S2R R0, SR_TID.X ;  /* 0x0000000000007919 */ /* 0x000e220000002100 */
[----:B------:R-:W-:Y:S01]  /*00e0*/  BSSY.RECONVERGENT B1, `(.L_x_60) ;  /* 0x000000b000017945 */ /* 0x000fe20003800200 */
[----:B------:R-:W-:Y:S02]  /*00f0*/  CS2R R2, SRZ ;  /* 0x0000000000027805 */ /* 0x000fe4000001ff00 */
[----:B0-----:R-:W-:Y:S01]  /*0100*/  ISETP.GE.U32.AND P0, PT, R0, UR12, PT ;  /* 0x0000000c00007c0c */ /* 0x001fe2000bf06070 */
[----:B------:R-:W-:-:S12]  /*0110*/  IMAD.MOV.U32 R8, RZ, RZ, R0 ;  /* 0x000000ffff087224 */ /* 0x000fd800078e0000 */
[----:B------:R-:W-:Y:S05]  /*0120*/  @P0 BRA `(.L_x_61) ;  /* 0x0000000000180947 */ /* 0x000fea0003800000 */
[----:B------:R-:W0:Y:S01]  /*0130*/  LDC.64 R2, c[0x0][0x380] ;  /* 0x0000e000ff027b82 */ /* 0x000e220000000a00 */
[----:B------:R-:W-:-:S04]  /*0140*/  IMAD.U32 R5, RZ, RZ, UR16 ;  /* 0x00000010ff057e24 */ /* 0x000fc8000f8e00ff */
[----:B------:R-:W-:-:S04]  /*0150*/  IMAD R5, R5, 0x800, R0 ;  /* 0x0000080005057824 */ /* 0x000fc800078e0200 */
[----:B0-----:R-:W-:-:S06]  /*0160*/  IMAD.WIDE.U32 R2, R5, 0x8, R2 ;  /* 0x0000000805027825 */ /* 0x001fcc00078e0002 */
[----:B------:R-:W5:Y:S01]  /*0170*/  LDG.E.64.CONSTANT R2, desc[UR10][R2.64] ;  /* 0x0000000a02027981 */ /* 0x000f62000c1e9b00 */
[----:B------:R-:W-:-:S07]  /*0180*/  VIADD R8, R0, 0x100 ;  /* 0x0000010000087836 */ /* 0x000fce0000000000 */
.L_x_61:
[----:B------:R-:W-:Y:S05]  /*0190*/  BSYNC.RECONVERGENT B1 ;  /* 0x0000000000017941 */ /* 0x000fea0003800200 */
.L_x_60:
[----:B------:R-:W-:Y:S01]  /*01a0*/  ISETP.GE.U32.AND P0, PT, R8, UR12, PT ;  /* 0x0000000c08007c0c */ /* 0x000fe2000bf06070 */
[----:B------:R-:W-:-:S12]  /*01b0*/  BSSY.RECONVERGENT B1, `(.L_x_62) ;  /* 0x000003d000017945 */ /* 0x000fd80003800200 */
[----:B------:R-:W-:Y:S05]  /*01c0*/  @P0 BRA `(.L_x_63) ;  /* 0x0000000000ec0947 */ /* 0x000fea0003800000 */
[----:B------:R-:W-:Y:S01]  /*01d0*/  LOP3.LUT R4, RZ, R8, RZ, 0x33, !PT ;  /* 0x00000008ff047212 */ /* 0x000fe200078e33ff */
[----:B------:R-:W-:Y:S01]  /*01e0*/  IMAD.U32 R6, RZ, RZ, UR16 ;  /* 0x00000010ff067e24 */ /* 0x000fe2000f8e00ff */
[----:B------:R-:W-:Y:S03]  /*01f0*/  BSSY.RECONVERGENT B2, `(.L_x_64) ;  /* 0x0000017000027945 */ /* 0x000fe60003800200 */
[----:B------:R-:W-:-:S04]  /*0200*/  VIADD R5, R4, UR8 ;  /* 0x0000000804057c36 */ /* 0x000fc80008000000 */
[----:B------:R-:W-:Y:S01]  /*0210*/  IMAD R4, R6, -0x800, R5 ;  /* 0xfffff80006047824 */ /* 0x000fe200078e0205 */
[----:B------:R-:W-:-:S04]  /*0220*/  LOP3.LUT R6, R5, 0x300, RZ, 0xc0, !PT ;  /* 0x0000030005067812 */ /* 0x000fc800078ec0ff */
[----:B------:R-:W-:Y:S02]  /*0230*/  ISETP.NE.AND P0, PT, R6, 0x300, PT ;  /* 0x000003000600780c */ /* 0x000fe40003f05270 */
[----:B------:R-:W-:-:S11]  /*0240*/  ISETP.GE.U32.AND P2, PT, R4, 0x300, PT ;  /* 0x000003000400780c */ /* 0x000fd60003f46070 */
[----:B------:R-:W-:Y:S05]  /*0250*/  @!P0 BRA `(.L_x_65) ;  /* 0x0000000000408947 */ /* 0x000fea0003800000 */
[----:B------:R-:W0:Y:S01]  /*0260*/  LDC.64 R6, c[0x0][0x380] ;  /* 0x0000e000ff067b82 */ /* 0x000e220000000a00 */
[----:B------:R-:W-:Y:S01]  /*0270*/  LEA.HI R4, R5, 0x1, RZ, 0x18 ;  /* 0x0000000105047811 */ /* 0x000fe200078fc0ff */
[----:B------:R-:W-:-:S03]  /*0280*/  IMAD.U32 R9, RZ, RZ, UR16 ;  /* 0x00000010ff097e24 */ /* 0x000fc6000f8e00ff */
[----:B------:R-:W-:Y:S01]  /*0290*/  LOP3.LUT R4, R4, 0x3, RZ, 0xc0, !PT ;  /* 0x0000000304047812 */ /* 0x000fe200078ec0ff */
[----:B------:R-:W-:-:S04]  /*02a0*/  IMAD R9, R9, 0x800, R8 ;  /* 0x0000080009097824 */ /* 0x000fc800078e0208 */
[----:B------:R-:W-:-:S07]  /*02b0*/  IMAD.MOV R10, RZ, RZ, -R4 ;  /* 0x000000ffff0a7224 */ /* 0x000fce00078e0a04 */
.L_x_66:
[----:B0-----:R-:W-:-:S06]  /*02c0*/  IMAD.WIDE.U32 R4, R9, 0x8, R6 ;  /* 0x0000000809047825 */ /* 0x001fcc00078e0006 */
[----:B------:R-:W2:Y:S01]  /*02d0*/  LDG.E.64.CONSTANT R4, desc[UR10][R4.64] ;  /* 0x0000000a04047981 */ /* 0x000ea2000c1e9b00 */
[----:B------:R-:W-:Y:S02]  /*02e0*/  VIADD R10, R10, 0x1 ;  /* 0x000000010a0a7836 */ /* 0x000fe40000000000 */
[----:B------:R-:W-:Y:S02]  /*02f0*/  VIADD R8, R8, 0x100 ;  /* 0x0000010008087836 */ /* 0x000fe40000000000 */
[----:B------:R-:W-:Y:S01]  /*0300*/  VIADD R9, R9, 0x100 ;  /* 0x0000010009097836 */ /* 0x000fe20000000000 */
[----:B------:R-:W-:Y:S01]  /*0310*/  ISETP.NE.AND P1, PT, R10, RZ, PT ;  /* 0x000000ff0a00720c */ /* 0x000fe20003f25270 */
[----:B--2--5:R-:W-:-:S06]  /*0320*/  DSETP.GEU.AND P0, PT, R2, R4, PT ;  /* 0x000000040200722a */ /* 0x024fcc0003f0e000 */
[----:B------:R-:W-:Y:S02]  /*0330*/  FSEL R2, R4, R2, !P0 ;  /* 0x0000000204027208 */ /* 0x000fe40004000000 */
[----:B------:R-:W-:-:S04]  /*0340*/  FSEL R3, R5, R3, !P0 ;  /* 0x0000000305037208 */ /* 0x000fc80004000000 */
[----:B------:R-:W-:Y:S05]  /*0350*/  @P1 BRA `(.L_x_66) ;  /* 0xfffffffc00d81947 */ /* 0x000fea000383ffff */
.L_x_65:
[----:B------:R-:W-:Y:S05]  /*0360*/  BSYNC.RECONVERGENT B2 ;  /* 0x0000000000027941 */ /* 0x000fea0003800200 */
.L_x_64:
[----:B------:R-:W-:Y:S05]  /*0370*/  @!P2 BRA `(.L_x_63) ;  /* 0x000000000080a947 */ /* 0x000fea0003800000 */
[----:B------:R-:W0:Y:S01]  /*0380*/  LDC.64 R4, c[0x0][0x380] ;  /* 0x0000e000ff047b82 */ /* 0x000e220000000a00 */
[----:B------:R-:W-:Y:S02]  /*0390*/  IMAD.U32 R7, RZ, RZ, UR16 ;  /* 0x00000010ff077e24 */ /* 0x000fe4000f8e00ff */
[----:B------:R-:W-:Y:S02]  /*03a0*/  VIADD R6, R8, 0x200 ;  /* 0x0000020008067836 */ /* 0x000fe40000000000 */
[----:B------:R-:W-:-:S07]  /*03b0*/  IMAD R7, R7, 0x800, R8 ;  /* 0x0000080007077824 */ /* 0x000fce00078e0208 */
.L_x_67:
[----:B0-----:R-:W-:-:S04]  /*03c0*/  IMAD.WIDE.U32 R8, R7, 0x8, R4 ;  /* 0x0000000807087825 */ /* 0x001fc800078e0004 */
[----:B------:R-:W-:Y:S02]  /*03d0*/  VIADD R11, R7, 0x100 ;  /* 0x00000100070b7836 */ /* 0x000fe40000000000 */
[----:B------:R-:W2:Y:S02]  /*03e0*/  LDG.E.64.CONSTANT R8, desc[UR10][R8.64] ;  /* 0x0000000a08087981 */ /* 0x000ea4000c1e9b00 */
[----:B------:R-:W-:-:S04]  /*03f0*/  IMAD.WIDE.U32 R10, R11, 0x8, R4 ;  /* 0x000000080b0a7825 */ /* 0x000fc800078e0004 */
[----:B------:R-:W-:Y:S02]  /*0400*/  VIADD R13, R7, 0x200 ;  /* 0x00000200070d7836 */ /* 0x000fe40000000000 */
[----:B------:R-:W3:Y:S02]  /*0410*/  LDG.E.64.CONSTANT R10, desc[UR10][R10.64] ;  /* 0x0000000a0a0a7981 */ /* 0x000ee4000c1e9b00 */
[----:B------:R-:W-:-:S04]  /*0420*/  IMAD.WIDE.U32 R12, R13, 0x8, R4 ;  /* 0x000000080d0c7825 */ /* 0x000fc800078e0004 */
[----:B------:R-:W-:Y:S02]  /*0430*/  VIADD R15, R7, 0x300 ;  /* 0x00000300070f7836 */ /* 0x000fe40000000000 */
[----:B------:R-:W4:Y:S02]  /*0440*/  LDG.E.64.CONSTANT R12, desc[UR10][R12.64] ;  /* 0x0000000a0c0c7981 */ /* 0x000f24000c1e9b00 */
[----:B------:R-:W-:-:S06]  /*0450*/  IMAD.WIDE.U32 R14, R15, 0x8, R4 ;  /* 0x000000080f0e7825 */ /* 0x000fcc00078e0004 */
[----:B------:R-:W4:Y:S01]  /*0460*/  LDG.E.64.CONSTANT R14, desc[UR10][R14.64] ;  /* 0x0000000a0e0e7981 */ /* 0x000f22000c1e9b00 */
[----:B------:R-:W-:Y:S01]  /*0470*/  VIADD R7, R7, 0x400 ;  /* 0x0000040007077836 */ /* 0x000fe20000000000 */
[----:B--2--5:R-:W-:-:S06]  /*0480*/  DSETP.GEU.AND P0, PT, R2, R8, PT ;  /* 0x000000080200722a */ /* 0x024fcc0003f0e000 */
[----:B------:R-:W-:Y:S01]  /*0490*/  FSEL R2, R8, R2, !P0 ;  /* 0x0000000208027208 */ /* 0x000fe20004000000 */
[C---:B------:R-:W-:Y:S01]  /*04a0*/  VIADD R8, R6.reuse, 0x200 ;  /* 0x0000020006087836 */ /* 0x040fe20000000000 */
[----:B------:R-:W-:Y:S01]  /*04b0*/  FSEL R3, R9, R3, !P0 ;  /* 0x0000000309037208 */ /* 0x000fe20004000000 */
[----:B------:R-:W-:-:S03]  /*04c0*/  VIADD R6, R6, 0x400 ;  /* 0x0000040006067836 */ /* 0x000fc60000000000 */
[----:B------:R-:W-:Y:S02]  /*04d0*/  ISETP.GE.AND P1, PT, R8, UR12, PT ;  /* 0x0000000c08007c0c */ /* 0x000fe4000bf26270 */
        /* <DEDUP_REMOVED lines=8> */
[----:B------:R-:W-:Y:S01]  /*0560*/  FSEL R3, R15, R3, !P0 ;  /* 0x000000030f037208 */ /* 0x000fe20004000000 */
[----:B------:R-:W-:Y:S06]  /*0570*/  @!P1 BRA `(.L_x_67) ;  /* 0xfffffffc00909947 */ /* 0x000fec000383ffff */
.L_x_63:
[----:B------:R-:W-:Y:S05]  /*0580*/  BSYNC.RECONVERGENT B1 ;  /* 0x0000000000017941 */ /* 0x000fea0003800200 */
.L_x_62:
[----:B------:R-:W-:-:S09]  /*0590*/  UISETP.GE.U32.AND UP0, UPT, UR12, 0x100, UPT ;  /* 0x000001000c00788c */ /* 0x000fd2000bf06070 */
[----:B------:R-:W-:Y:S05]  /*05a0*/  BRA.U !UP0, `(.L_x_68) ;  /* 0x00000005082c7547 */ /* 0x000fea000b800000 */
        /* <DEDUP_REMOVED lines=11> */
[----:B------:R-:W-:Y:S04]  /*0660*/  SHFL.DOWN PT, R6, R4, 0x2, 0x1f ;  /* 0x08401f0004067f89 */ /* 0x000fe800000e0000 */
[----:B------:R-:W0:Y:S01]  /*0670*/  SHFL.DOWN PT, R7, R5, 0x2, 0x1f ;  /* 0x08401f0005077f89 */ /* 0x000e2200000e0000 */
[----:B------:R-:W1:Y:S01]  /*0680*/  @!P2 S2R R8, SR_CgaCtaId ;  /* 0x000000000008a919 */ /* 0x000e620000008800 */
[----:B0-----:R-:W-:-:S06]  /*0690*/  DSETP.GEU.AND P1, PT, R4, R6, PT ;  /* 0x000000060400722a */ /* 0x001fcc0003f2e000 */
[----:B------:R-:W-:Y:S02]  /*06a0*/  @!P0 FSEL R4, R6, R4, !P1 ;  /* 0x0000000406048208 */ /* 0x000fe40004800000 */
[----:B------:R-:W-:Y:S02]  /*06b0*/  @!P0 FSEL R5, R7, R5, !P1 ;  /* 0x0000000507058208 */ /* 0x000fe40004800000 */
[----:B------:R-:W-:Y:S01]  /*06c0*/  ISETP.GT.AND P0, PT, R9, 0x1b, PT ;  /* 0x0000001b0900780c */ /* 0x000fe20003f04270 */
[----:B------:R-:W-:Y:S01]  /*06d0*/  SHFL.DOWN PT, R2, R4, 0x4, 0x1f ;  /* 0x08801f0004027f89 */ /* 0x000fe200000e0000 */
[----:B------:R-:W-:Y:S02]  /*06e0*/  @!P2 MOV R7, 0x400 ;  /* 0x000004000007a802 */ /* 0x000fe40000000f00 */
[----:B------:R-:W-:Y:S01]  /*06f0*/  @!P2 SHF.R.U32.HI R6, RZ, 0x2, R0 ;  /* 0x00000002ff06a819 */ /* 0x000fe20000011600 */
[----:B------:R-:W0:Y:S01]  /*0700*/  SHFL.DOWN PT, R3, R5, 0x4, 0x1f ;  /* 0x08801f0005037f89 */ /* 0x000e2200000e0000 */
[----:B-1----:R-:W-:-:S02]  /*0710*/  @!P2 LEA R11, R8, R7, 0x18 ;  /* 0x00000007080ba211 */ /* 0x002fc400078ec0ff */
[----:B------:R-:W-:-:S05]  /*0720*/  @!P2 LOP3.LUT R8, R6, 0xf8, RZ, 0xc0, !PT ;  /* 0x000000f80608a812 */ /* 0x000fca00078ec0ff */
        /* <DEDUP_REMOVED lines=26> */
[----:B-1----:R-:W1:Y:S04]  /*08d0*/  LDS.128 R4, [UR4+0x20] ;  /* 0x00002004ff047984 */ /* 0x002e680008000c00 */
[----:B------:R-:W2:Y:S01]  /*08e0*/  LDS.128 R8, [UR4+0x30] ;  /* 0x00003004ff087984 */ /* 0x000ea20008000c00 */
        /* <DEDUP_REMOVED lines=8> */
[----:B------:R-:W-:Y:S02]  /*0970*/  FSEL R5, R5, R3, !P1 ;  /* 0x0000000305057208 */ /* 0x000fe40004800000 */
[----:B------:R-:W0:Y:S04]  /*0980*/  LDS.64 R2, [UR4+0x40] ;  /* 0x00004004ff027984 */ /* 0x000e280008000a00 */
[----:B------:R-:W-:-:S06]  /*0990*/  DSETP.GEU.AND P1, PT, R4, R6, PT ;  /* 0x000000060400722a */ /* 0x000fcc0003f2e000 */
[----:B------:R-:W-:Y:S02]  /*09a0*/  FSEL R4, R6, R4, !P1 ;  /* 0x0000000406047208 */ /* 0x000fe40004800000 */
[----:B------:R-:W-:-:S06]  /*09b0*/  FSEL R5, R7, R5, !P1 ;  /* 0x0000000507057208 */ /* 0x000fcc0004800000 */
[----:B--2---:R-:W-:-:S06]  /*09c0*/  DSETP.GEU.AND P1, PT, R4, R8, PT ;  /* 0x000000080400722a */ /* 0x004fcc0003f2e000 */
[----:B------:R-:W-:Y:S02]  /*09d0*/  FSEL R4, R8, R4, !P1 ;  /* 0x0000000408047208 */ /* 0x000fe40004800000 */
[----:B------:R-:W-:-:S06]  /*09e0*/  FSEL R5, R9, R5, !P1 ;  /* 0x0000000509057208 */ /* 0x000fcc0004800000 */
[----:B------:R-:W-:-:S06]  /*09f0*/  DSETP.GEU.AND P1, PT, R4, R10, PT ;  /* 0x0000000a0400722a */ /* 0x000fcc0003f2e000 */
[----:B------:R-:W-:Y:S02]  /*0a00*/  FSEL R4, R10, R4, !P1 ;  /* 0x000000040a047208 */ /* 0x000fe40004800000 */
[----:B------:R-:W-:-:S06]  /*0a10*/  FSEL R5, R11, R5, !P1 ;  /* 0x000000050b057208 */ /* 0x000fcc0004800000 */
[----:B0-----:R-:W-:-:S06]  /*0a20*/  DSETP.GEU.AND P1, PT, R4, R2, PT ;  /* 0x000000020400722a */ /* 0x001fcc0003f2e000 */
[----:B------:R-:W-:Y:S02]  /*0a30*/  FSEL R2, R2, R4, !P1 ;  /* 0x0000000402027208 */ /* 0x000fe40004800000 */
[----:B------:R-:W-:Y:S01]  /*0a40*/  FSEL R3, R3, R5, !P1 ;  /* 0x0000000503037208 */ /* 0x000fe20004800000 */
[----:B------:R-:W-:Y:S06]  /*0a50*/  BRA `(.L_x_69) ;  /* 0x00000034005c7947 */ /* 0x000fec0003800000 */
.L_x_68:
[----:B------:R-:W-:Y:S01]  /*0a60*/  LOP3.LUT R4, R0, 0x3e0, RZ, 0xc0, !PT ;  /* 0x000003e000047812 */ /* 0x000fe200078ec0ff */
[----:B------:R-:W0:Y:S04]  /*0a70*/  S2R R10, SR_LANEID ;  /* 0x00000000000a7919 */ /* 0x000e280000000000 */
[----:B------:R-:W-:Y:S01]  /*0a80*/  VIADD R5, R4, 0x20 ;  /* 0x0000002004057836 */ /* 0x000fe20000000000 */
[----:B------:R-:W-:-:S04]  /*0a90*/  LOP3.LUT R4, RZ, R4, RZ, 0x33, !PT ;  /* 0x00000004ff047212 */ /* 0x000fc800078e33ff */
[----:B------:R-:W-:Y:S01]  /*0aa0*/  ISETP.GT.U32.AND P0, PT, R5, UR12, PT ;  /* 0x0000000c05007c0c */ /* 0x000fe2000bf04070 */
[----:B------:R-:W-:-:S05]  /*0ab0*/  VIADD R4, R4, UR12 ;  /* 0x0000000c04047c36 */ /* 0x000fca0008000000 */
[----:B------:R-:W-:-:S05]  /*0ac0*/  SEL R5, R4, 0x1f, P0 ;  /* 0x0000001f04057807 */ /* 0x000fca0000000000 */
[----:B-----5:R-:W-:Y:S04]  /*0ad0*/  SHFL.DOWN PT, R6, R2, 0x1, R5 ;  /* 0x0820000002067989 */ /* 0x020fe800000e0005 */
[----:B------:R-:W1:Y:S01]  /*0ae0*/  SHFL.DOWN PT, R7, R3, 0x1, R5 ;  /* 0x0820000003077989 */ /* 0x000e6200000e0005 */
[----:B0-----:R-:W-:Y:S01]  /*0af0*/  ISETP.GE.AND P0, PT, R10, R5, PT ;  /* 0x000000050a00720c */ /* 0x001fe20003f06270 */
[----:B-1----:R-:W-:-:S06]  /*0b00*/  DSETP.GEU.AND P1, PT, R2, R6, PT ;  /* 0x000000060200722a */ /* 0x002fcc0003f2e000 */
[-C--:B------:R-:W-:Y:S01]  /*0b10*/  FSEL R9, R6, R2.reuse, !P1 ;  /* 0x0000000206097208 */ /* 0x080fe20004800000 */
[----:B------:R-:W-:Y:S01]  /*0b20*/  VIADD R6, R10, 0x2 ;  /* 0x000000020a067836 */ /* 0x000fe20000000000 */
[-C--:B------:R-:W-:Y:S02]  /*0b30*/  FSEL R7, R7, R3.reuse, !P1 ;  /* 0x0000000307077208 */ /* 0x080fe40004800000 */
[----:B------:R-:W-:Y:S02]  /*0b40*/  FSEL R4, R9, R2, !P0 ;  /* 0x0000000209047208 */ /* 0x000fe40004000000 */
[----:B------:R-:W-:Y:S02]  /*0b50*/  FSEL R7, R7, R3, !P0 ;  /* 0x0000000307077208 */ /* 0x000fe40004000000 */
[----:B------:R-:W-:Y:S01]  /*0b60*/  ISETP.GT.AND P0, PT, R6, R5, PT ;  /* 0x000000050600720c */ /* 0x000fe20003f04270 */
[----:B------:R-:W-:Y:S01]  /*0b70*/  SHFL.DOWN PT, R8, R4, 0x2, R5 ;  /* 0x0840000004087989 */ /* 0x000fe200000e0005 */
[----:B------:R-:W-:-:S03]  /*0b80*/  IMAD.MOV.U32 R6, RZ, RZ, R4 ;  /* 0x000000ffff067224 */ /* 0x000fc600078e0004 */
[----:B------:R-:W0:Y:S03]  /*0b90*/  SHFL.DOWN PT, R9, R7, 0x2, R5 ;  /* 0x0840000007097989 */ /* 0x000e2600000e0005 */
[----:B0-----:R-:W-:Y:S01]  /*0ba0*/  DSETP.GEU.AND P1, PT, R6, R8, PT ;  /* 0x000000080600722a */ /* 0x001fe20003f2e000 */
[----:B------:R-:W-:-:S05]  /*0bb0*/  VIADD R6, R10, 0x4 ;  /* 0x000000040a067836 */ /* 0x000fca0000000000 */
[----:B------:R-:W-:Y:S02]  /*0bc0*/  @!P0 FSEL R4, R8, R4, !P1 ;  /* 0x0000000408048208 */ /* 0x000fe40004800000 */
[----:B------:R-:W-:Y:S02]  /*0bd0*/  @!P0 FSEL R7, R9, R7, !P1 ;  /* 0x0000000709078208 */ /* 0x000fe40004800000 */
        /* <DEDUP_REMOVED lines=10> */
[----:B------:R-:W-:Y:S01]  /*0c80*/  IMAD.MOV.U32 R6, RZ, RZ, R4 ;  /* 0x000000ffff067224 */ /* 0x000fe200078e0004 */
[C---:B------:R-:W-:Y:S02]  /*0c90*/  ISETP.NE.AND P0, PT, R10.reuse, RZ, PT ;  /* 0x000000ff0a00720c */ /* 0x040fe40003f05270 */
[----:B------:R-:W0:Y:S11]  /*0ca0*/  SHFL.DOWN PT, R3, R7, 0x8, R5 ;  /* 0x0900000007037989 */ /* 0x000e3600000e0005 */
[----:B------:R-:W1:Y:S01]  /*0cb0*/  @!P0 S2R R9, SR_CgaCtaId ;  /* 0x0000000000098919 */ /* 0x000e620000008800 */
[----:B------:R-:W-:Y:S01]  /*0cc0*/  @!P0 MOV R8, 0x400 ;  /* 0x0000040000088802 */ /* 0x000fe20000000f00 */
[----:B0-----:R-:W-:Y:S01]  /*0cd0*/  DSETP.GEU.AND P2, PT, R6, R2, PT ;  /* 0x000000020600722a */ /* 0x001fe20003f4e000 */
[----:B------:R-:W-:-:S05]  /*0ce0*/  VIADD R6, R10, 0x10 ;  /* 0x000000100a067836 */ /* 0x000fca0000000000 */
[----:B------:R-:W-:Y:S02]  /*0cf0*/  @!P1 FSEL R4, R2, R4, !P2 ;  /* 0x0000000402049208 */ /* 0x000fe40005000000 */
[----:B------:R-:W-:Y:S02]  /*0d00*/  @!P1 FSEL R7, R3, R7, !P2 ;  /* 0x0000000703079208 */ /* 0x000fe40005000000 */
[----:B------:R-:W-:Y:S01]  /*0d10*/  ISETP.GT.AND P1, PT, R6, R5, PT ;  /* 0x000000050600720c */ /* 0x000fe20003f24270 */
[----:B------:R-:W-:Y:S01]  /*0d20*/  SHFL.DOWN PT, R2, R4, 0x10, R5 ;  /* 0x0a00000004027989 */ /* 0x000fe200000e0005 */
[----:B------:R-:W-:-:S03]  /*0d30*/  @!P0 SHF.R.U32.HI R6, RZ, 0x2, R0 ;  /* 0x00000002ff068819 */ /* 0x000fc60000011600 */
[----:B------:R0:W2:Y:S01]  /*0d40*/  SHFL.DOWN PT, R3, R7, 0x10, R5 ;  /* 0x0a00000007037989 */ /* 0x0000a200000e0005 */
[----:B------:R-:W-:Y:S02]  /*0d50*/  @!P0 LOP3.LUT R6, R6, 0xf8, RZ, 0xc0, !PT ;  /* 0x000000f806068812 */ /* 0x000fe400078ec0ff */
[----:B-1----:R-:W-:-:S05]  /*0d60*/  @!P0 LEA R9, R9, R8, 0x18 ;  /* 0x0000000809098211 */ /* 0x002fca00078ec0ff */
[----:B------:R-:W-:Y:S02]  /*0d70*/  @!P0 IMAD.IADD R9, R6, 0x1, R9 ;  /* 0x0000000106098824 */ /* 0x000fe400078e0209 */
[----:B0-----:R-:W-:-:S06]  /*0d80*/  IMAD.MOV.U32 R5, RZ, RZ, R7 ;  /* 0x000000ffff057224 */ /* 0x001fcc00078e0007 */
[----:B--2---:R-:W-:-:S06]  /*0d90*/  DSETP.GEU.AND P2, PT, R4, R2, PT ;  /* 0x000000020400722a */ /* 0x004fcc0003f4e000 */
[----:B------:R-:W-:Y:S02]  /*0da0*/  @!P1 FSEL R4, R2, R4, !P2 ;  /* 0x0000000402049208 */ /* 0x000fe40005000000 */
[----:B------:R-:W-:-:S03]  /*0db0*/  @!P1 FSEL R7, R3, R7, !P2 ;  /* 0x0000000703079208 */ /* 0x000fc60005000000 */
[----:B------:R-:W-:Y:S02]  /*0dc0*/  IMAD.MOV.U32 R2, RZ, RZ, R4 ;  /* 0x000000ffff027224 */ /* 0x000fe400078e0004 */
[----:B------:R-:W-:-:S05]  /*0dd0*/  IMAD.MOV.U32 R3, RZ, RZ, R7 ;  /* 0x000000ffff037224 */ /* 0x000fca00078e0007 */
[----:B------:R1:W-:Y:S01]  /*0de0*/  @!P0 STS.64 [R9+0x8], R2 ;  /* 0x0000080209008388 */ /* 0x0003e20000000a00 */
[----:B------:R-:W-:Y:S01]  /*0df0*/  BAR.SYNC.DEFER_BLOCKING 0x0 ;  /* 0x0000000000007b1d */ /* 0x000fe20000010000 */
[----:B------:R-:W-:-:S13]  /*0e00*/  ISETP.NE.AND P0, PT, R0, RZ, PT ;  /* 0x000000ff0000720c */ /* 0x000fda0003f05270 */
[----:B-1----:R-:W-:Y:S05]  /*0e10*/  @P0 BRA `(.L_x_69) ;  /* 0x00000030006c0947 */ /* 0x002fea0003800000 */
[----:B------:R-:W0:Y:S01]  /*0e20*/  S2UR UR5, SR_CgaCtaId ;  /* 0x00000000000579c3 */ /* 0x000e220000008800 */
[----:B------:R-:W-:Y:S01]  /*0e30*/  UMOV UR4, 0x400 ;  /* 0x0000040000047882 */ /* 0x000fe20000000000 */
[----:B------:R-:W-:Y:S02]  /*0e40*/  UISETP.GT.U32.AND UP0, UPT, UR12, 0x20, UPT ;  /* 0x000000200c00788c */ /* 0x000fe4000bf04070 */
[----:B------:R-:W-:-:S04]  /*0e50*/  UISETP.GT.U32.AND UP1, UPT, UR12, 0x40, UPT ;  /* 0x000000400c00788c */ /* 0x000fc8000bf24070 */
[----:B------:R-:W-:Y:S01]  /*0e60*/  PLOP3.LUT P3, PT, PT, PT, UP0, 0x80, 0x8 ;  /* 0x000000000008781c */ /* 0x000fe20003f6f008 */
[----:B------:R-:W-:Y:S01]  /*0e70*/  UISETP.GT.U32.AND UP0, UPT, UR12, 0x60, UPT ;  /* 0x000000600c00788c */ /* 0x000fe2000bf04070 */
[----:B------:R-:W-:Y:S01]  /*0e80*/  PLOP3.LUT P2, PT, PT, PT, UP1, 0x80, 0x8 ;  /* 0x000000000008781c */ /* 0x000fe20003f4f018 */
[----:B0-----:R-:W-:-:S09]  /*0e90*/  ULEA UR4, UR5, UR4, 0x18 ;  /* 0x0000000405047291 */ /* 0x001fd2000f8ec0ff */
[----:B------:R-:W0:Y:S04]  /*0ea0*/  LDS.128 R12, [UR4+0x10] ;  /* 0x00001004ff0c7984 */ /* 0x000e280008000c00 */
[----:B------:R-:W1:Y:S01]  /*0eb0*/  LDS.128 R4, [UR4+0x20] ;  /* 0x00002004ff047984 */ /* 0x000e620008000c00 */
[----:B0-----:R-:W-:-:S06]  /*0ec0*/  DSETP.GEU.AND P1, PT, R2, R12, PT ;  /* 0x0000000c0200722a */ /* 0x001fcc0003f2e000 */
[-C--:B------:R-:W-:Y:S02]  /*0ed0*/  FSEL R9, R12, R2.reuse, !P1 ;  /* 0x000000020c097208 */ /* 0x080fe40004800000 */
[-C--:B------:R-:W-:Y:S02]  /*0ee0*/  FSEL R11, R13, R3.reuse, !P1 ;  /* 0x000000030d0b7208 */ /* 0x080fe40004800000 */
[----:B------:R-:W-:Y:S02]  /*0ef0*/  FSEL R13, R9, R2, P3 ;  /* 0x00000002090d7208 */ /* 0x000fe40001800000 */
[----:B------:R-:W-:Y:S02]  /*0f00*/  FSEL R0, R11, R3, P3 ;  /* 0x000000030b007208 */ /* 0x000fe40001800000 */
[----:B------:R-:W-:Y:S01]  /*0f10*/  PLOP3.LUT P1, PT, PT, PT, UP0, 0x80, 0x8 ;  /* 0x000000000008781c */ /* 0x000fe20003f2f008 */
[----:B------:R-:W-:Y:S01]  /*0f20*/  IMAD.MOV.U32 R2, RZ, RZ, R13 ;  /* 0x000000ffff027224 */ /* 0x000fe200078e000d */
[----:B------:R-:W0:Y:S01]  /*0f30*/  LDS.128 R8, [UR4+0x30] ;  /* 0x00003004ff087984 */ /* 0x000e220008000c00 */
[----:B------:R-:W-:Y:S01]  /*0f40*/  IMAD.MOV.U32 R3, RZ, RZ, R0 ;  /* 0x000000ffff037224 */ /* 0x000fe200078e0000 */
[----:B------:R-:W-:-:S05]  /*0f50*/  UISETP.GT.U32.AND UP0, UPT, UR12, 0x80, UPT ;  /* 0x000000800c00788c */ /* 0x000fca000bf04070 */
[----:B------:R-:W-:-:S06]  /*0f60*/  DSETP.GEU.AND P3, PT, R2, R14, PT ;  /* 0x0000000e0200722a */ /* 0x000fcc0003f6e000 */
[----:B------:R-:W-:Y:S02]  /*0f70*/  @P2 FSEL R13, R14, R13, !P3 ;  /* 0x0000000d0e0d2208 */ /* 0x000fe40005800000 */
[----:B------:R-:W-:Y:S02]  /*0f80*/  @P2 FSEL R0, R15, R0, !P3 ;  /* 0x000000000f002208 */ /* 0x000fe40005800000 */
[----:B------:R-:W-:Y:S01]  /*0f90*/  PLOP3.LUT P2, PT, PT, PT, UP0, 0x80, 0x8 ;  /* 0x000000000008781c */ /* 0x000fe20003f4f008 */
[----:B------:R-:W-:Y:S01]  /*0fa0*/  IMAD.MOV.U32 R2, RZ, RZ, R13 ;  /* 0x000000ffff027224 */ /* 0x000fe200078e000d */
[----:B------:R-:W-:Y:S01]  /*0fb0*/  UISETP.GT.U32.AND UP0, UPT, UR12, 0xa0, UPT ;  /* 0x000000a00c00788c */ /* 0x000fe2000bf04070 */
[----:B------:R-:W-:-:S06]  /*0fc0*/  IMAD.MOV.U32 R3, RZ, RZ, R0 ;  /* 0x000000ffff037224 */ /* 0x000fcc00078e0000 */
[----:B-1----:R-:W-:Y:S01]  /*0fd0*/  DSETP.GEU.AND P3, PT, R2, R4, PT ;  /* 0x000000040200722a */ /* 0x002fe20003f6e000 */
[----:B------:R-:W1:Y:S05]  /*0fe0*/  LDS.64 R2, [UR4+0x40] ;  /* 0x00004004ff027984 */ /* 0x000e6a0008000a00 */
[----:B------:R-:W-:Y:S02]  /*0ff0*/  @P1 FSEL R13, R4, R13, !P3 ;  /* 0x0000000d040d1208 */ /* 0x000fe40005800000 */
[----:B------:R-:W-:Y:S02]  /*1000*/  @P1 FSEL R0, R5, R0, !P3 ;  /* 0x0000000005001208 */ /* 0x000fe40005800000 */
[----:B------:R-:W-:Y:S01]  /*1010*/  PLOP3.LUT P1, PT, PT, PT, UP0, 0x80, 0x8 ;  /* 0x000000000008781c */ /* 0x000fe20003f2f008 */
[----:B------:R-:W-:Y:S01]  /*1020*/  IMAD.MOV.U32 R4, RZ, RZ, R13 ;  /* 0x000000ffff047224 */ /* 0x000fe200078e000d */
[----:B------:R-:W-:Y:S01]  /*1030*/  UISETP.GT.U32.AND UP0, UPT, UR12, 0xc0, UPT ;  /* 0x000000c00c00788c */ /* 0x000fe2000bf04070 */
[----:B------:R-:W-:-:S06]  /*1040*/  IMAD.MOV.U32 R5, RZ, RZ, R0 ;  /* 0x000000ffff057224 */ /* 0x000fcc00078e0000 */
[----:B------:R-:W-:-:S06]  /*1050*/  DSETP.GEU.AND P3, PT, R4, R6, PT ;  /* 0x000000060400722a */ /* 0x000fcc0003f6e000 */
[----:B------:R-:W-:Y:S02]  /*1060*/  @P2 FSEL R13, R6, R13, !P3 ;  /* 0x0000000d060d2208 */ /* 0x000fe40005800000 */
[----:B------:R-:W-:Y:S02]  /*1070*/  @P2 FSEL R0, R7, R0, !P3 ;  /* 0x0000000007002208 */ /* 0x000fe40005800000 */
[----:B------:R-:W-:Y:S01]  /*1080*/  PLOP3.LUT P2, PT, PT, PT, UP0, 0x80, 0x8 ;  /* 0x000000000008781c */ /* 0x000fe20003f4f008 */
[----:B------:R-:W-:Y:S01]  /*1090*/  IMAD.MOV.U32 R4, RZ, RZ, R13 ;  /* 0x000000ffff047224 */ /* 0x000fe200078e000d */
[----:B------:R-:W-:Y:S01]  /*10a0*/  UISETP.GT.U32.AND UP0, UPT, UR12, 0xe0, UPT ;  /* 0x000000e00c00788c */ /* 0x000fe2000bf04070 */
[----:B------:R-:W-:-:S06]  /*10b0*/  IMAD.MOV.U32 R5, RZ, RZ, R0 ;  /* 0x000000ffff057224 */ /* 0x000fcc00078e0000 */
[----:B0-----:R-:W-:-:S06]  /*10c0*/  DSETP.GEU.AND P3, PT, R4, R8, PT ;  /* 0x000000080400722a */ /* 0x001fcc0003f6e000 */
[----:B------:R-:W-:Y:S02]  /*10d0*/  @P1 FSEL R13, R8, R13, !P3 ;  /* 0x0000000d080d1208 */ /* 0x000fe40005800000 */
[----:B------:R-:W-:Y:S02]  /*10e0*/  @P1 FSEL R0, R9, R0, !P3 ;  /* 0x0000000009001208 */ /* 0x000fe40005800000 */
[----:B------:R-:W-:Y:S01]  /*10f0*/  PLOP3.LUT P1, PT, PT, PT, UP0, 0x80, 0x8 ;  /* 0x000000000008781c */ /* 0x000fe20003f2f008 */
[----:B------:R-:W-:Y:S02]  /*1100*/  IMAD.MOV.U32 R4, RZ, RZ, R13 ;  /* 0x000000ffff047224 */ /* 0x000fe400078e000d */
[----:B------:R-:W-:-:S06]  /*1110*/  IMAD.MOV.U32 R5, RZ, RZ, R0 ;  /* 0x000000ffff057224 */ /* 0x000fcc00078e0000 */
[----:B------:R-:W-:-:S06]  /*1120*/  DSETP.GEU.AND P3, PT, R4, R10, PT ;  /* 0x0000000a0400722a */ /* 0x000fcc0003f6e000 */
[----:B------:R-:W-:Y:S02]  /*1130*/  @P2 FSEL R13, R10, R13, !P3 ;  /* 0x0000000d0a0d2208 */ /* 0x000fe40005800000 */
[----:B------:R-:W-:-:S03]  /*1140*/  @P2 FSEL R0, R11, R0, !P3 ;  /* 0x000000000b002208 */ /* 0x000fc60005800000 */
[----:B------:R-:W-:Y:S02]  /*1150*/  IMAD.MOV.U32 R4, RZ, RZ, R13 ;  /* 0x000000ffff047224 */ /* 0x000fe400078e000d */
[----:B------:R-:W-:-:S06]  /*1160*/  IMAD.MOV.U32 R5, RZ, RZ, R0 ;  /* 0x000000ffff057224 */ /* 0x000fcc00078e0000 */
[----:B-1----:R-:W-:-:S06]  /*1170*/  DSETP.GEU.AND P2, PT, R4, R2, PT ;  /* 0x000000020400722a */ /* 0x002fcc0003f4e000 */
[----:B------:R-:W-:Y:S02]  /*1180*/  @P1 FSEL R13, R2, R13, !P2 ;  /* 0x0000000d020d1208 */ /* 0x000fe40005000000 */
[----:B------:R-:W-:-:S03]  /*1190*/  @P1 FSEL R0, R3, R0, !P2 ;  /* 0x0000000003001208 */ /* 0x000fc60005000000 */
[----:B------:R-:W-:Y:S02]  /*11a0*/  IMAD.MOV.U32 R2, RZ, RZ, R13 ;  /* 0x000000ffff027224 */ /* 0x000fe400078e000d */
[----:B------:R-:W-:Y:S01]  /*11b0*/  IMAD.MOV.U32 R3, RZ, RZ, R0 ;  /* 0x000000ffff037224 */ /* 0x000fe200078e0000 */
[----:B------:R-:W-:Y:S06]  /*11c0*/  BRA `(.L_x_69) ;  /* 0x0000002c00807947 */ /* 0x000fec0003800000 */
.L_x_59:
[----:B------:R-:W0:Y:S01]  /*11d0*/  S2R R0, SR_TID.X ;  /* 0x0000000000007919 */ /* 0x000e220000002100 */
[----:B------:R-:W1:Y:S01]  /*11e0*/  LDC.64 R20, c[0x0][0x380] ;  /* 0x0000e000ff147b82 */ /* 0x000e620000000a00 */
[----:B------:R-:W-:Y:S02]  /*11f0*/  IMAD.U32 R3, RZ, RZ, UR16 ;  /* 0x00000010ff037e24 */ /* 0x000fe4000f8e00ff */
[----:B0-----:R-:W-:-:S04]  /*1200*/  IMAD.SHL.U32 R2, R0, 0x4, RZ ;  /* 0x0000000400027824 */ /* 0x001fc800078e00ff */
[----:B------:R-:W-:-:S04]  /*1210*/  IMAD R3, R3, 0x800, R2 ;  /* 0x0000080003037824 */ /* 0x000fc800078e0202 */
[----:B-1----:R-:W-:-:S05]  /*1220*/  IMAD.WIDE.U32 R20, R3, 0x8, R20 ;  /* 0x0000000803147825 */ /* 0x002fca00078e0014 */
[----:B------:R-:W2:Y:S04]  /*1230*/  LDG.E.128.CONSTANT R4, desc[UR10][R20.64] ;  /* 0x0000000a14047981 */ /* 0x000ea8000c1e9d00 */
[----:B------:R-:W3:Y:S04]  /*1240*/  LDG.E.128.CONSTANT R8, desc[UR10][R20.64+0x10] ;  /* 0x0000100a14087981 */ /* 0x000ee8000c1e9d00 */
[----:B------:R-:W4:Y:S04]  /*1250*/  LDG.E.128.CONSTANT R12, desc[UR10][R20.64+0x2000] ;  /* 0x0020000a140c7981 */ /* 0x000f28000c1e9d00 */
[----:B------:R-:W5:Y:S01]  /*1260*/  LDG.E.128.CONSTANT R16, desc[UR10][R20.64+0x2010] ;  /* 0x0020100a14107981 */ /* 0x000f62000c1e9d00 */
[----:B------:R-:W-:Y:S01]  /*1270*/  UISETP.GE.U32.AND UP0, UPT, UR12, UR5, UPT ;  /* 0x000000050c00728c */ /* 0x000fe2000bf06070 */
        /* <DEDUP_REMOVED lines=21> */
[----:B------:R-:W-:Y:S06]  /*13d0*/  BRA.U !UP0, `(.L_x_70) ;  /* 0x0000000508dc7547 */ /* 0x000fec000b800000 */
[----:B------:R-:W-:Y:S02]  /*13e0*/  ULEA UR6, UR16, UR5, 0xb ;  /* 0x0000000510067291 */ /* 0x000fe4000f8e58ff */
[----:B------:R-:W-:Y:S01]  /*13f0*/  UIADD3 UR14, UPT, UPT, UR8, -0x800, URZ ;  /* 0xfffff800080e7890 */ /* 0x000fe2000fffe0ff */
[----:B------:R-:W0:Y:S03]  /*1400*/  LDCU UR9, c[0x0][0x3a8] ;  /* 0x00007500ff0977ac */ /* 0x000e260008000800 */
[----:B------:R-:W-:Y:S01]  /*1410*/  VIADD R3, R0, UR6 ;  /* 0x0000000600037c36 */ /* 0x000fe20008000000 */
[----:B------:R-:W-:Y:S01]  /*1420*/  UISETP.GT.U32.AND UP0, UPT, UR6, UR14, UPT ;  /* 0x0000000e0600728c */ /* 0x000fe2000bf04070 */
[----:B------:R-:W1:Y:S01]  /*1430*/  LDCU.64 UR18, c[0x0][0x380] ;  /* 0x00007000ff1277ac */ /* 0x000e620008000a00 */
[----:B------:R-:W-:Y:S01]  /*1440*/  UIADD3 UR13, UPT, UPT, UR6, 0x100, URZ ;  /* 0x00000100060d7890 */ /* 0x000fe2000fffe0ff */
[----:B------:R-:W-:Y:S01]  /*1450*/  UMOV UR4, URZ ;  /* 0x000000ff00047c82 */ /* 0x000fe20008000000 */
[----:B------:R-:W-:-:S05]  /*1460*/  UMOV UR7, UR6 ;  /* 0x0000000600077c82 */ /* 0x000fca0008000000 */
[----:B------:R-:W-:Y:S05]  /*1470*/  BRA.U UP0, `(.L_x_71) ;  /* 0x0000000100a87547 */ /* 0x000fea000b800000 */
.L_x_72:
[----:B------:R-:W-:-:S05]  /*1480*/  IADD3 R4, P0, PT, R2, UR7, RZ ;  /* 0x0000000702047c10 */ /* 0x000fca000ff1e0ff */
[----:B------:R-:W-:Y:S01]  /*1490*/  IMAD.X R5, RZ, RZ, RZ, P0 ;  /* 0x000000ffff057224 */ /* 0x000fe200000e06ff */
[----:B-1----:R-:W-:-:S04]  /*14a0*/  LEA R22, P0, R4, UR18, 0x3 ;  /* 0x0000001204167c11 */ /* 0x002fc8000f8018ff */
[----:B------:R-:W-:-:S05]  /*14b0*/  LEA.HI.X R23, R4, UR19, R5, 0x3, P0 ;  /* 0x0000001304177c11 */ /* 0x000fca00080f1c05 */
[----:B------:R-:W2:Y:S04]  /*14c0*/  LDG.E.128.CONSTANT R4, desc[UR10][R22.64] ;  /* 0x0000000a16047981 */ /* 0x000ea8000c1e9d00 */
[----:B------:R-:W3:Y:S04]  /*14d0*/  LDG.E.128.CONSTANT R8, desc[UR10][R22.64+0x10] ;  /* 0x0000100a16087981 */ /* 0x000ee8000c1e9d00 */
[----:B------:R-:W4:Y:S04]  /*14e0*/  LDG.E.128.CONSTANT R12, desc[UR10][R22.64+0x2000] ;  /* 0x0020000a160c7981 */ /* 0x000f28000c1e9d00 */
[----:B------:R-:W5:Y:S01]  /*14f0*/  LDG.E.128.CONSTANT R16, desc[UR10][R22.64+0x2010] ;  /* 0x0020100a16107981 */ /* 0x000f62000c1e9d00 */
[----:B0-----:R-:W-:-:S02]  /*1500*/  UMOV UR8, UR9 ;  /* 0x0000000900087c82 */ /* 0x001fc40008000000 */
[----:B------:R-:W-:-:S04]  /*1510*/  UIADD3 UR15, UPT, UPT, -UR7, UR8, URZ ;  /* 0x00000008070f7290 */ /* 0x000fc8000fffe1ff */
[----:B------:R-:W-:Y:S01]  /*1520*/  UISETP.GE.U32.AND UP0, UPT, UR15, UR5, UPT ;  /* 0x000000050f00728c */ /* 0x000fe2000bf06070 */
        /* <DEDUP_REMOVED lines=25> */
[----:B------:R-:W-:Y:S02]  /*16c0*/  UIADD3 UR7, UPT, UPT, UR5, UR7, URZ ;  /* 0x0000000705077290 */ /* 0x000fe4000fffe0ff */
[----:B------:R-:W-:Y:S01]  /*16d0*/  VIADD R3, R3, UR5 ;  /* 0x0000000503037c36 */ /* 0x000fe20008000000 */
[----:B------:R-:W-:Y:S02]  /*16e0*/  UIADD3 UR4, UPT, UPT, UR4, 0x1, URZ ;  /* 0x0000000104047890 */ /* 0x000fe4000fffe0ff */
[----:B------:R-:W-:Y:S02]  /*16f0*/  UISETP.GT.U32.AND UP0, UPT, UR7, UR14, UPT ;  /* 0x0000000e0700728c */ /* 0x000fe4000bf04070 */
[----:B------:R-:W-:-:S07]  /*1700*/  UIADD3 UR13, UPT, UPT, UR5, UR13, URZ ;  /* 0x0000000d050d7290 */ /* 0x000fce000fffe0ff */
[----:B------:R-:W-:Y:S05]  /*1710*/  BRA.U !UP0, `(.L_x_72) ;  /* 0xfffffffd08587547 */ /* 0x000fea000b83ffff */
.L_x_71:
[----:B------:R-:W-:-:S09]  /*1720*/  UISETP.GE.U32.AND UP0, UPT, UR7, UR8, UPT ;  /* 0x000000080700728c */ /* 0x000fd2000bf06070 */
[----:B------:R-:W-:Y:S05]  /*1730*/  BRA.U UP0, `(.L_x_70) ;  /* 0x0000000500047547 */ /* 0x000fea000b800000 */
[----:B------:R-:W-:Y:S01]  /*1740*/  UIADD3 UR5, UPT, UPT, -UR7, UR8, URZ ;  /* 0x0000000807057290 */ /* 0x000fe2000fffe1ff */
[----:B------:R-:W-:Y:S05]  /*1750*/  BSSY.RECONVERGENT B1, `(.L_x_70) ;  /* 0x000003f000017945 */ /* 0x000fea0003800200 */
[----:B------:R-:W-:-:S13]  /*1760*/  ISETP.GE.AND P0, PT, R0, UR5, PT ;  /* 0x0000000500007c0c */ /* 0x000fda000bf06270 */
[----:B------:R-:W-:Y:S05]  /*1770*/  @P0 BRA `(.L_x_73) ;  /* 0x0000000000f00947 */ /* 0x000fea0003800000 */
[----:B------:R-:W2:Y:S01]  /*1780*/  LDC R5, c[0x0][0x3ac] ;  /* 0x0000eb00ff057b82 */ /* 0x000ea20000000800 */
[----:B------:R-:W-:Y:S01]  /*1790*/  LOP3.LUT R2, RZ, R0, RZ, 0x33, !PT ;  /* 0x00000000ff027212 */ /* 0x000fe200078e33ff */
[----:B------:R-:W-:Y:S01]  /*17a0*/  BSSY.RECONVERGENT B2, `(.L_x_74) ;  /* 0x0000019000027945 */ /* 0x000fe20003800200 */
[----:B------:R-:W-:-:S03]  /*17b0*/  IMAD.MOV.U32 R8, RZ, RZ, R0 ;  /* 0x000000ffff087224 */ /* 0x000fc600078e0000 */
[----:B------:R-:W-:-:S04]  /*17c0*/  VIADD R2, R2, UR8 ;  /* 0x0000000802027c36 */ /* 0x000fc80008000000 */
[C---:B------:R-:W-:Y:S01]  /*17d0*/  VIADD R4, R2.reuse, -UR6 ;  /* 0x8000000602047c36 */ /* 0x040fe20008000000 */
[C---:B------:R-:W-:Y:S02]  /*17e0*/  LOP3.LUT R6, R2.reuse, 0x300, RZ, 0xc0, !PT ;  /* 0x0000030002067812 */ /* 0x040fe400078ec0ff */
[----:B------:R-:W-:Y:S02]  /*17f0*/  LEA.HI R2, R2, 0x1, RZ, 0x18 ;  /* 0x0000000102027811 */ /* 0x000fe400078fc0ff */
[----:B------:R-:W-:Y:S01]  /*1800*/  ISETP.NE.AND P0, PT, R6, 0x300, PT ;  /* 0x000003000600780c */ /* 0x000fe20003f05270 */
[----:B--2---:R-:W-:-:S04]  /*1810*/  IMAD R5, R5, UR4, RZ ;  /* 0x0000000405057c24 */ /* 0x004fc8000f8e02ff */
[----:B------:R-:W-:-:S05]  /*1820*/  IMAD R4, R5, -0x800, R4 ;  /* 0xfffff80005047824 */ /* 0x000fca00078e0204 */
[----:B------:R-:W-:-:S03]  /*1830*/  ISETP.GE.U32.AND P2, PT, R4, 0x300, PT ;  /* 0x000003000400780c */ /* 0x000fc60003f46070 */
[----:B------:R-:W-:Y:S10]  /*1840*/  @!P0 BRA `(.L_x_75) ;  /* 0x0000000000388947 */ /* 0x000ff40003800000 */
[----:B------:R-:W2:Y:S01]  /*1850*/  LDC.64 R6, c[0x0][0x380] ;  /* 0x0000e000ff067b82 */ /* 0x000ea20000000a00 */
[----:B------:R-:W-:Y:S01]  /*1860*/  LOP3.LUT R2, R2, 0x3, RZ, 0xc0, !PT ;  /* 0x0000000302027812 */ /* 0x000fe200078ec0ff */
[----:B------:R-:W-:-:S04]  /*1870*/  IMAD.MOV.U32 R8, RZ, RZ, R0 ;  /* 0x000000ffff087224 */ /* 0x000fc800078e0000 */
[----:B------:R-:W-:-:S07]  /*1880*/  IMAD.MOV R2, RZ, RZ, -R2 ;  /* 0x000000ffff027224 */ /* 0x000fce00078e0a02 */
.L_x_76:
[----:B--2---:R-:W-:-:S06]  /*1890*/  IMAD.WIDE.U32 R4, R3, 0x8, R6 ;  /* 0x0000000803047825 */ /* 0x004fcc00078e0006 */
        /* <DEDUP_REMOVED lines=9> */
.L_x_75:
[----:B01----:R-:W-:Y:S05]  /*1930*/  BSYNC.RECONVERGENT B2 ;  /* 0x0000000000027941 */ /* 0x003fea0003800200 */
.L_x_74:
[----:B------:R-:W-:Y:S05]  /*1940*/  @!P2 BRA `(.L_x_73) ;  /* 0x00000000007ca947 */ /* 0x000fea0003800000 */
[----:B------:R-:W0:Y:S01]  /*1950*/  LDC.64 R2, c[0x0][0x380] ;  /* 0x0000e000ff027b82 */ /* 0x000e220000000a00 */
[C---:B------:R-:W-:Y:S02]  /*1960*/  VIADD R4, R8.reuse, 0x200 ;  /* 0x0000020008047836 */ /* 0x040fe40000000000 */
[----:B------:R-:W-:-:S07]  /*1970*/  VIADD R5, R8, UR13 ;  /* 0x0000000d08057c36 */ /* 0x000fce0008000000 */
.L_x_77:
[----:B------:R-:W-:-:S04]  /*1980*/  VIADD R7, R5, 0xffffff00 ;  /* 0xffffff0005077836 */ /* 0x000fc80000000000 */
[----:B0-----:R-:W-:-:S06]  /*1990*/  IMAD.WIDE.U32 R6, R7, 0x8, R2 ;  /* 0x0000000807067825 */ /* 0x001fcc00078e0002 */
[----:B------:R-:W2:Y:S01]  /*19a0*/  LDG.E.64.CONSTANT R6, desc[UR10][R6.64] ;  /* 0x0000000a06067981 */ /* 0x000ea2000c1e9b00 */
[----:B------:R-:W-:-:S04]  /*19b0*/  IMAD.WIDE.U32 R8, R5, 0x8, R2 ;  /* 0x0000000805087825 */ /* 0x000fc800078e0002 */
[----:B------:R-:W-:Y:S02]  /*19c0*/  VIADD R11, R5, 0x100 ;  /* 0x00000100050b7836 */ /* 0x000fe40000000000 */
[----:B------:R-:W3:Y:S02]  /*19d0*/  LDG.E.64.CONSTANT R8, desc[UR10][R8.64] ;  /* 0x0000000a08087981 */ /* 0x000ee4000c1e9b00 */
[----:B------:R-:W-:-:S04]  /*19e0*/  IMAD.WIDE.U32 R10, R11, 0x8, R2 ;  /* 0x000000080b0a7825 */ /* 0x000fc800078e0002 */
[----:B------:R-:W-:Y:S02]  /*19f0*/  VIADD R13, R5, 0x200 ;  /* 0x00000200050d7836 */ /* 0x000fe40000000000 */
[----:B------:R-:W4:Y:S02]  /*1a00*/  LDG.E.64.CONSTANT R10, desc[UR10][R10.64] ;  /* 0x0000000a0a0a7981 */ /* 0x000f24000c1e9b00 */
[----:B------:R-:W-:-:S06]  /*1a10*/  IMAD.WIDE.U32 R12, R13, 0x8, R2 ;  /* 0x000000080d0c7825 */ /* 0x000fcc00078e0002 */
[----:B------:R-:W5:Y:S01]  /*1a20*/  LDG.E.64.CONSTANT R12, desc[UR10][R12.64] ;  /* 0x0000000a0c0c7981 */ /* 0x000f62000c1e9b00 */
[----:B------:R-:W-:Y:S01]  /*1a30*/  VIADD R5, R5, 0x400 ;  /* 0x0000040005057836 */ /* 0x000fe20000000000 */
[----:B--2---:R-:W-:-:S06]  /*1a40*/  DSETP.GEU.AND P0, PT, R20, R6, PT ;  /* 0x000000061400722a */ /* 0x004fcc0003f0e000 */
[----:B------:R-:W-:Y:S02]  /*1a50*/  FSEL R14, R6, R20, !P0 ;  /* 0x00000014060e7208 */ /* 0x000fe40004000000 */
[----:B------:R-:W-:-:S06]  /*1a60*/  FSEL R15, R7, R21, !P0 ;  /* 0x00000015070f7208 */ /* 0x000fcc0004000000 */
[----:B---3--:R-:W-:-:S06]  /*1a70*/  DSETP.GEU.AND P0, PT, R14, R8, PT ;  /* 0x000000080e00722a */ /* 0x008fcc0003f0e000 */
[----:B------:R-:W-:Y:S01]  /*1a80*/  FSEL R6, R8, R14, !P0 ;  /* 0x0000000e08067208 */ /* 0x000fe20004000000 */
[C---:B------:R-:W-:Y:S01]  /*1a90*/  VIADD R8, R4.reuse, 0x200 ;  /* 0x0000020004087836 */ /* 0x040fe20000000000 */
[----:B------:R-:W-:Y:S01]  /*1aa0*/  FSEL R7, R9, R15, !P0 ;  /* 0x0000000f09077208 */ /* 0x000fe20004000000 */
[----:B------:R-:W-:-:S05]  /*1ab0*/  VIADD R4, R4, 0x400 ;  /* 0x0000040004047836 */ /* 0x000fca0000000000 */
[----:B----4-:R-:W-:-:S06]  /*1ac0*/  DSETP.GEU.AND P0, PT, R6, R10, PT ;  /* 0x0000000a0600722a */ /* 0x010fcc0003f0e000 */
[----:B------:R-:W-:Y:S02]  /*1ad0*/  FSEL R6, R10, R6, !P0 ;  /* 0x000000060a067208 */ /* 0x000fe40004000000 */
[----:B------:R-:W-:-:S06]  /*1ae0*/  FSEL R7, R11, R7, !P0 ;  /* 0x000000070b077208 */ /* 0x000fcc0004000000 */
[----:B-----5:R-:W-:-:S06]  /*1af0*/  DSETP.GEU.AND P0, PT, R6, R12, PT ;  /* 0x0000000c0600722a */ /* 0x020fcc0003f0e000 */
[----:B------:R-:W-:Y:S02]  /*1b00*/  FSEL R20, R12, R6, !P0 ;  /* 0x000000060c147208 */ /* 0x000fe40004000000 */
[----:B------:R-:W-:Y:S02]  /*1b10*/  FSEL R21, R13, R7, !P0 ;  /* 0x000000070d157208 */ /* 0x000fe40004000000 */
[----:B------:R-:W-:-:S13]  /*1b20*/  ISETP.GE.AND P0, PT, R8, UR5, PT ;  /* 0x0000000508007c0c */ /* 0x000fda000bf06270 */
[----:B------:R-:W-:Y:S05]  /*1b30*/  @!P0 BRA `(.L_x_77) ;  /* 0xfffffffc00908947 */ /* 0x000fea000383ffff */
.L_x_73:
[----:B01----:R-:W-:Y:S05]  /*1b40*/  BSYNC.RECONVERGENT B1 ;  /* 0x0000000000017941 */ /* 0x003fea0003800200 */
.L_x_70:
[----:B------:R-:W2:Y:S01]  /*1b50*/  S2R R7, SR_LANEID ;  /* 0x0000000000077919 */ /* 0x000ea20000000000 */
[----:B------:R-:W-:Y:S04]  /*1b60*/  SHFL.DOWN PT, R2, R20, 0x1, 0x1f ;  /* 0x08201f0014027f89 */ /* 0x000fe800000e0000 */
[----:B------:R-:W3:Y:S02]  /*1b70*/  SHFL.DOWN PT, R3, R21, 0x1, 0x1f ;  /* 0x08201f0015037f89 */ /* 0x000ee400000e0000 */
[----:B---3--:R-:W-:Y:S01]  /*1b80*/  DSETP.GEU.AND P0, PT, R20, R2, PT ;  /* 0x000000021400722a */ /* 0x008fe20003f0e000 */
[C---:B--2---:R-:W-:Y:S02]  /*1b90*/  ISETP.GT.AND P1, PT, R7.reuse, 0x1e, PT ;  /* 0x0000001e0700780c */ /* 0x044fe40003f24270 */
        /* <DEDUP_REMOVED lines=9> */
[----:B------:R-:W2:Y:S03]  /*1c30*/  SHFL.DOWN PT, R5, R3, 0x2, 0x1f ;  /* 0x08401f0003057f89 */ /* 0x000ea600000e0000 */
[----:B------:R-:W-:Y:S01]  /*1c40*/  @!P2 LOP3.LUT R6, R6, 0xf8, RZ, 0xc0, !PT ;  /* 0x000000f80606a812 */ /* 0x000fe200078ec0ff */
[----:B------:R-:W3:Y:S01]  /*1c50*/  @!P2 S2R R9, SR_CgaCtaId ;  /* 0x000000000009a919 */ /* 0x000ee20000008800 */
[----:B--2---:R-:W-:-:S06]  /*1c60*/  DSETP.GEU.AND P0, PT, R2, R4, PT ;  /* 0x000000040200722a */ /* 0x004fcc0003f0e000 */
[----:B------:R-:W-:Y:S02]  /*1c70*/  @!P1 FSEL R2, R4, R2, !P0 ;  /* 0x0000000204029208 */ /* 0x000fe40004000000 */
[----:B------:R-:W-:Y:S02]  /*1c80*/  @!P1 FSEL R3, R5, R3, !P0 ;  /* 0x0000000305039208 */ /* 0x000fe40004000000 */
[----:B------:R-:W-:Y:S01]  /*1c90*/  ISETP.GT.AND P1, PT, R7, 0x1b, PT ;  /* 0x0000001b0700780c */ /* 0x000fe20003f24270 */
[----:B------:R-:W-:Y:S01]  /*1ca0*/  SHFL.DOWN PT, R4, R2, 0x4, 0x1f ;  /* 0x08801f0002047f89 */ /* 0x000fe200000e0000 */
[----:B---3--:R-:W-:-:S03]  /*1cb0*/  @!P2 LEA R9, R9, R8, 0x18 ;  /* 0x000000080909a211 */ /* 0x008fc600078ec0ff */
[----:B------:R-:W2:Y:S02]  /*1cc0*/  SHFL.DOWN PT, R5, R3, 0x4, 0x1f ;  /* 0x08801f0003057f89 */ /* 0x000ea400000e0000 */
[----:B------:R-:W-:Y:S01]  /*1cd0*/  @!P2 IMAD.IADD R9, R6, 0x1, R9 ;  /* 0x000000010609a824 */ /* 0x000fe200078e0209 */
[----:B--2---:R-:W-:-:S06]  /*1ce0*/  DSETP.GEU.AND P0, PT, R2, R4, PT ;  /* 0x000000040200722a */ /* 0x004fcc0003f0e000 */
[----:B------:R-:W-:Y:S02]  /*1cf0*/  @!P1 FSEL R2, R4, R2, !P0 ;  /* 0x0000000204029208 */ /* 0x000fe40004000000 */
[----:B------:R-:W-:Y:S02]  /*1d00*/  @!P1 FSEL R3, R5, R3, !P0 ;  /* 0x0000000305039208 */ /* 0x000fe40004000000 */
[----:B------:R-:W-:Y:S01]  /*1d10*/  ISETP.GT.AND P1, PT, R7, 0x17, PT ;  /* 0x000000170700780c */ /* 0x000fe20003f24270 */
[----:B------:R-:W-:Y:S04]  /*1d20*/  SHFL.DOWN PT, R4, R2, 0x8, 0x1f ;  /* 0x09001f0002047f89 */ /* 0x000fe800000e0000 */
[----:B------:R-:W2:Y:S02]  /*1d30*/  SHFL.DOWN PT, R5, R3, 0x8, 0x1f ;  /* 0x09001f0003057f89 */ /* 0x000ea400000e0000 */
[----:B--2---:R-:W-:-:S06]  /*1d40*/  DSETP.GEU.AND P0, PT, R2, R4, PT ;  /* 0x000000040200722a */ /* 0x004fcc0003f0e000 */
[----:B------:R-:W-:Y:S02]  /*1d50*/  @!P1 FSEL R2, R4, R2, !P0 ;  /* 0x0000000204029208 */ /* 0x000fe40004000000 */
[----:B------:R-:W-:Y:S02]  /*1d60*/  @!P1 FSEL R3, R5, R3, !P0 ;  /* 0x0000000305039208 */ /* 0x000fe40004000000 */
[----:B------:R-:W-:Y:S01]  /*1d70*/  ISETP.GT.AND P1, PT, R7, 0xf, PT ;  /* 0x0000000f0700780c */ /* 0x000fe20003f24270 */
[----:B------:R-:W-:Y:S04]  /*1d80*/  SHFL.DOWN PT, R4, R2, 0x10, 0x1f ;  /* 0x0a001f0002047f89 */ /* 0x000fe800000e0000 */
[----:B------:R-:W2:Y:S02]  /*1d90*/  SHFL.DOWN PT, R5, R3, 0x10, 0x1f ;  /* 0x0a001f0003057f89 */ /* 0x000ea400000e0000 */
[----:B--2---:R-:W-:-:S06]  /*1da0*/  DSETP.GEU.AND P0, PT, R2, R4, PT ;  /* 0x000000040200722a */ /* 0x004fcc0003f0e000 */
        /* <DEDUP_REMOVED lines=8> */
[----:B------:R-:W3:Y:S01]  /*1e30*/  S2UR UR5, SR_CgaCtaId ;  /* 0x00000000000579c3 */ /* 0x000ee20000008800 */
[----:B------:R-:W-:Y:S02]  /*1e40*/  UMOV UR4, 0x400 ;  /* 0x0000040000047882 */ /* 0x000fe40000000000 */
[----:B---3--:R-:W-:-:S09]  /*1e50*/  ULEA UR4, UR5, UR4, 0x18 ;  /* 0x0000000405047291 */ /* 0x008fd2000f8ec0ff */
[----:B------:R-:W3:Y:S04]  /*1e60*/  LDS.128 R12, [UR4+0x10] ;  /* 0x00001004ff0c7984 */ /* 0x000ee80008000c00 */
[----:B--2---:R-:W2:Y:S04]  /*1e70*/  LDS.128 R4, [UR4+0x20] ;  /* 0x00002004ff047984 */ /* 0x004ea80008000c00 */
[----:B------:R-:W4:Y:S01]  /*1e80*/  LDS.128 R8, [UR4+0x30] ;  /* 0x00003004ff087984 */ /* 0x000f220008000c00 */
[----:B---3--:R-:W-:-:S06]  /*1e90*/  DSETP.GEU.AND P1, PT, R2, R12, PT ;  /* 0x0000000c0200722a */ /* 0x008fcc0003f2e000 */
[----:B------:R-:W-:Y:S02]  /*1ea0*/  FSEL R2, R12, R2, !P1 ;  /* 0x000000020c027208 */ /* 0x000fe40004800000 */
[----:B------:R-:W-:-:S06]  /*1eb0*/  FSEL R3, R13, R3, !P1 ;  /* 0x000000030d037208 */ /* 0x000fcc0004800000 */
[----:B------:R-:W-:-:S06]  /*1ec0*/  DSETP.GEU.AND P1, PT, R2, R14, PT ;  /* 0x0000000e0200722a */ /* 0x000fcc0003f2e000 */
[----:B------:R-:W-:Y:S02]  /*1ed0*/  FSEL R2, R14, R2, !P1 ;  /* 0x000000020e027208 */ /* 0x000fe40004800000 */
[----:B------:R-:W-:-:S06]  /*1ee0*/  FSEL R3, R15, R3, !P1 ;  /* 0x000000030f037208 */ /* 0x000fcc0004800000 */
[----:B--2---:R-:W-:-:S06]  /*1ef0*/  DSETP.GEU.AND P1, PT, R2, R4, PT ;  /* 0x000000040200722a */ /* 0x004fcc0003f2e000 */
[----:B------:R-:W-:Y:S02]  /*1f00*/  FSEL R4, R4, R2, !P1 ;  /* 0x0000000204047208 */ /* 0x000fe40004800000 */
[----:B------:R-:W-:Y:S02]  /*1f10*/  FSEL R5, R5, R3, !P1 ;  /* 0x0000000305057208 */ /* 0x000fe40004800000 */
[----:B------:R-:W2:Y:S04]  /*1f20*/  LDS.64 R2, [UR4+0x40] ;  /* 0x00004004ff027984 */ /* 0x000ea80008000a00 */
        /* <DEDUP_REMOVED lines=9> */
[----:B--2---:R-:W-:-:S06]  /*1fc0*/  DSETP.GEU.AND P1, PT, R4, R2, PT ;  /* 0x000000020400722a */ /* 0x004fcc0003f2e000 */
[----:B------:R-:W-:Y:S02]  /*1fd0*/  FSEL R2, R2, R4, !P1 ;  /* 0x0000000402027208 */ /* 0x000fe40004800000 */
[----:B------:R-:W-:Y:S01]  /*1fe0*/  FSEL R3, R3, R5, !P1 ;  /* 0x0000000503037208 */ /* 0x000fe20004800000 */
[----:B------:R-:W-:Y:S06]  /*1ff0*/  BRA `(.L_x_69) ;  /* 0x0000001c00f47947 */ /* 0x000fec0003800000 */
.L_x_58:
        /* <DEDUP_REMOVED lines=16> */
.L_x_80:
[----:B------:R-:W-:Y:S05]  /*2100*/  BSYNC.RECONVERGENT B1 ;  /* 0x0000000000017941 */ /* 0x000fea0003800200 */
.L_x_79:
        /* <DEDUP_REMOVED lines=18> */
.L_x_85:
        /* <DEDUP_REMOVED lines=10> */
.L_x_84:
[----:B------:R-:W-:Y:S05]  /*22d0*/  BSYNC.RECONVERGENT B2 ;  /* 0x0000000000027941 */ /* 0x000fea0003800200 */
.L_x_83:
[----:B------:R-:W-:Y:S05]  /*22e0*/  @!P2 BRA `(.L_x_82) ;  /* 0x000000000080a947 */ /* 0x000fea0003800000 */
[----:B------:R-:W0:Y:S01]  /*22f0*/  LDC.64 R4, c[0x0][0x380] ;  /* 0x0000e000ff047b82 */ /* 0x000e220000000a00 */
[----:B------:R-:W-:Y:S02]  /*2300*/  IMAD.U32 R7, RZ, RZ, UR16 ;  /* 0x00000010ff077e24 */ /* 0x000fe4000f8e00ff */
[----:B------:R-:W-:Y:S02]  /*2310*/  VIADD R6, R8, 0x200 ;  /* 0x0000020008067836 */ /* 0x000fe40000000000 */
[----:B------:R-:W-:-:S07]  /*2320*/  IMAD R7, R7, 0x800, R8 ;  /* 0x0000080007077824 */ /* 0x000fce00078e0208 */
.L_x_86:
        /* <DEDUP_REMOVED lines=28> */
.L_x_82:
[----:B------:R-:W-:Y:S05]  /*24f0*/  BSYNC.RECONVERGENT B1 ;  /* 0x0000000000017941 */ /* 0x000fea0003800200 */
.L_x_81:
        /* <DEDUP_REMOVED lines=45> */
[----:B------:R-:W-:-:S03]  /*27d0*/  FSEL R5, R5, R3, P1 ;  /* 0x0000000305057208 */ /* 0x000fc60000800000 */
[----:B0-----:R-:W-:Y:S02]  /*27e0*/  IMAD.MOV.U32 R2, RZ, RZ, R4 ;  /* 0x000000ffff027224 */ /* 0x001fe400078e0004 */
[----:B------:R-:W-:Y:S01]  /*27f0*/  IMAD.MOV.U32 R3, RZ, RZ, R5 ;  /* 0x000000ffff037224 */ /* 0x000fe200078e0005 */
[----:B------:R-:W-:Y:S06]  /*2800*/  BAR.SYNC.DEFER_BLOCKING 0x0 ;  /* 0x0000000000007b1d */ /* 0x000fec0000010000 */
[----:B------:R-:W-:Y:S05]  /*2810*/  @P0 BRA `(.L_x_69) ;  /* 0x0000001400ec0947 */ /* 0x000fea0003800000 */
[----:B------:R-:W0:Y:S01]  /*2820*/  S2UR UR5, SR_CgaCtaId ;  /* 0x00000000000579c3 */ /* 0x000e220000008800 */
[----:B------:R-:W-:Y:S02]  /*2830*/  UMOV UR4, 0x400 ;  /* 0x0000040000047882 */ /* 0x000fe40000000000 */
[----:B0-----:R-:W-:-:S09]  /*2840*/  ULEA UR4, UR5, UR4, 0x18 ;  /* 0x0000000405047291 */ /* 0x001fd2000f8ec0ff */
[----:B------:R-:W0:Y:S04]  /*2850*/  LDS.128 R12, [UR4+0x10] ;  /* 0x00001004ff0c7984 */ /* 0x000e280008000c00 */
[----:B------:R-:W1:Y:S04]  /*2860*/  LDS.128 R4, [UR4+0x20] ;  /* 0x00002004ff047984 */ /* 0x000e680008000c00 */
        /* <DEDUP_REMOVED lines=24> */
.L_x_87:
        /* <DEDUP_REMOVED lines=36> */
[----:B------:R-:W-:Y:S01]  /*2c30*/  VIADD R10, R10, 0x10 ;  /* 0x000000100a0a7836 */ /* 0x000fe20000000000 */
[----:B------:R-:W0:Y:S11]  /*2c40*/  SHFL.DOWN PT, R3, R7, 0x8, R5 ;  /* 0x0900000007037989 */ /* 0x000e3600000e0005 */
[----:B------:R-:W1:Y:S01]  /*2c50*/  @!P0 S2R R9, SR_CgaCtaId ;  /* 0x0000000000098919 */ /* 0x000e620000008800 */
[----:B------:R-:W-:Y:S01]  /*2c60*/  @!P0 MOV R8, 0x400 ;  /* 0x0000040000088802 */ /* 0x000fe20000000f00 */
[----:B0-----:R-:W-:Y:S01]  /*2c70*/  DSETP.GEU.AND P1, PT, R6, R2, PT ;  /* 0x000000020600722a */ /* 0x001fe20003f2e000 */
[----:B------:R-:W-:-:S05]  /*2c80*/  @!P0 SHF.R.U32.HI R6, RZ, 0x2, R0 ;  /* 0x00000002ff068819 */ /* 0x000fca0000011600 */
[----:B------:R-:W-:Y:S02]  /*2c90*/  @!P2 FSEL R4, R2, R4, !P1 ;  /* 0x000000040204a208 */ /* 0x000fe40004800000 */
[----:B------:R-:W-:Y:S02]  /*2ca0*/  @!P2 FSEL R7, R3, R7, !P1 ;  /* 0x000000070307a208 */ /* 0x000fe40004800000 */
[----:B------:R-:W-:Y:S01]  /*2cb0*/  ISETP.GT.AND P2, PT, R10, R5, PT ;  /* 0x000000050a00720c */ /* 0x000fe20003f44270 */
[----:B------:R-:W-:Y:S01]  /*2cc0*/  SHFL.DOWN PT, R2, R4, 0x10, R5 ;  /* 0x0a00000004027989 */ /* 0x000fe200000e0005 */
[----:B------:R-:W-:-:S03]  /*2cd0*/  @!P0 LOP3.LUT R6, R6, 0xf8, RZ, 0xc0, !PT ;  /* 0x000000f806068812 */ /* 0x000fc600078ec0ff */
[----:B------:R0:W2:Y:S01]  /*2ce0*/  SHFL.DOWN PT, R3, R7, 0x10, R5 ;  /* 0x0a00000007037989 */ /* 0x0000a200000e0005 */
        /* <DEDUP_REMOVED lines=11> */
[----:B0-----:R-:W-:Y:S05]  /*2da0*/  @P0 BRA `(.L_x_69) ;  /* 0x0000001000880947 */ /* 0x001fea0003800000 */
        /* <DEDUP_REMOVED lines=59> */
.L_x_78:
[----:B------:R-:W0:Y:S01]  /*3160*/  S2R R0, SR_TID.X ;  /* 0x0000000000007919 */ /* 0x000e220000002100 */
[----:B------:R-:W1:Y:S01]  /*3170*/  LDCU.64 UR8, c[0x0][0x380] ;  /* 0x00007000ff0877ac */ /* 0x000e620008000a00 */
[----:B------:R-:W-:Y:S02]  /*3180*/  IMAD.U32 R19, RZ, RZ, UR16 ;  /* 0x00000010ff137e24 */ /* 0x000fe4000f8e00ff */
[----:B-1----:R-:W-:Y:S02]  /*3190*/  IMAD.U32 R2, RZ, RZ, UR8 ;  /* 0x00000008ff027e24 */ /* 0x002fe4000f8e00ff */
[----:B------:R-:W-:Y:S02]  /*31a0*/  IMAD.U32 R3, RZ, RZ, UR9 ;  /* 0x00000009ff037e24 */ /* 0x000fe4000f8e00ff */
[----:B0-----:R-:W-:-:S04]  /*31b0*/  IMAD R19, R19, 0x800, R0 ;  /* 0x0000080013137824 */ /* 0x001fc800078e0200 */
[----:B------:R-:W-:-:S05]  /*31c0*/  IMAD.WIDE.U32 R18, R19, 0x8, R2 ;  /* 0x0000000813127825 */ /* 0x000fca00078e0002 */
        /* <DEDUP_REMOVED lines=8> */
[----:B------:R-:W-:Y:S01]  /*3250*/  UISETP.GE.U32.AND UP0, UPT, UR13, UR5, UPT ;  /* 0x000000050d00728c */ /* 0x000fe2000bf06070 */
        /* <DEDUP_REMOVED lines=21> */
[----:B------:R-:W-:Y:S06]  /*33b0*/  BRA.U !UP0, `(.L_x_88) ;  /* 0x0000000508dc7547 */ /* 0x000fec000b800000 */
[----:B------:R-:W-:Y:S02]  /*33c0*/  ULEA UR8, UR16, UR5, 0xb ;  /* 0x0000000510087291 */ /* 0x000fe4000f8e58ff */
[----:B------:R-:W-:Y:S02]  /*33d0*/  UIADD3 UR14, UPT, UPT, UR7, -0x800, URZ ;  /* 0xfffff800070e7890 */ /* 0x000fe4000fffe0ff */
[----:B------:R-:W-:Y:S02]  /*33e0*/  UIADD3 UR9, UPT, UPT, UR8, 0x100, URZ ;  /* 0x0000010008097890 */ /* 0x000fe4000fffe0ff */
[----:B------:R-:W-:Y:S02]  /*33f0*/  UISETP.GT.U32.AND UP0, UPT, UR8, UR14, UPT ;  /* 0x0000000e0800728c */ /* 0x000fe4000bf04070 */
[----:B------:R-:W-:Y:S01]  /*3400*/  VIADD R7, R0, UR8 ;  /* 0x0000000800077c36 */ /* 0x000fe20008000000 */
[----:B------:R-:W-:Y:S01]  /*3410*/  UMOV UR4, URZ ;  /* 0x000000ff00047c82 */ /* 0x000fe20008000000 */
[----:B------:R-:W-:-:S05]  /*3420*/  UMOV UR6, UR8 ;  /* 0x0000000800067c82 */ /* 0x000fca0008000000 */
[----:B------:R-:W-:Y:S05]  /*3430*/  BRA.U UP0, `(.L_x_89) ;  /* 0x0000000100b87547 */ /* 0x000fea000b800000 */
[----:B------:R-:W0:Y:S01]  /*3440*/  LDC.64 R2, c[0x0][0x380] ;  /* 0x0000e000ff027b82 */ /* 0x000e220000000a00 */
[----:B------:R-:W1:Y:S01]  /*3450*/  LDCU UR7, c[0x0][0x3a8] ;  /* 0x00007500ff0777ac */ /* 0x000e620008000800 */
[----:B------:R-:W-:Y:S01]  /*3460*/  NOP ;  /* 0x0000000000007918 */ /* 0x000fe20000000000 */
.L_x_90:
[----:B------:R-:W-:-:S04]  /*3470*/  VIADD R23, R0, UR6 ;  /* 0x0000000600177c36 */ /* 0x000fc80008000000 */
[----:B0-----:R-:W-:-:S05]  /*3480*/  IMAD.WIDE.U32 R22, R23, 0x8, R2 ;  /* 0x0000000817167825 */ /* 0x001fca00078e0002 */
[----:B------:R-:W2:Y:S04]  /*3490*/  LDG.E.64.CONSTANT R24, desc[UR10][R22.64] ;  /* 0x0000000a16187981 */ /* 0x000ea8000c1e9b00 */
[----:B------:R-:W3:Y:S04]  /*34a0*/  LDG.E.64.CONSTANT R18, desc[UR10][R22.64+0x800] ;  /* 0x0008000a16127981 */ /* 0x000ee8000c1e9b00 */
[----:B------:R-:W4:Y:S04]  /*34b0*/  LDG.E.64.CONSTANT R16, desc[UR10][R22.64+0x1000] ;  /* 0x0010000a16107981 */ /* 0x000f28000c1e9b00 */
[----:B------:R-:W5:Y:S04]  /*34c0*/  LDG.E.64.CONSTANT R14, desc[UR10][R22.64+0x1800] ;  /* 0x0018000a160e7981 */ /* 0x000f68000c1e9b00 */
[----:B------:R-:W5:Y:S04]  /*34d0*/  LDG.E.64.CONSTANT R12, desc[UR10][R22.64+0x2000] ;  /* 0x0020000a160c7981 */ /* 0x000f68000c1e9b00 */
[----:B------:R-:W5:Y:S04]  /*34e0*/  LDG.E.64.CONSTANT R10, desc[UR10][R22.64+0x2800] ;  /* 0x0028000a160a7981 */ /* 0x000f68000c1e9b00 */
[----:B------:R-:W5:Y:S04]  /*34f0*/  LDG.E.64.CONSTANT R8, desc[UR10][R22.64+0x3000] ;  /* 0x0030000a16087981 */ /* 0x000f68000c1e9b00 */
[----:B------:R-:W5:Y:S01]  /*3500*/  LDG.E.64.CONSTANT R20, desc[UR10][R22.64+0x3800] ;  /* 0x0038000a16147981 */ /* 0x000f62000c1e9b00 */
[----:B-1----:R-:W-:-:S04]  /*3510*/  UIADD3 UR12, UPT, UPT, -UR6, UR7, URZ ;  /* 0x00000007060c7290 */ /* 0x002fc8000fffe1ff */
        /* <DEDUP_REMOVED lines=32> */
.L_x_89:
[----:B------:R-:W-:-:S09]  /*3720*/  UISETP.GE.U32.AND UP0, UPT, UR6, UR7, UPT ;  /* 0x000000070600728c */ /* 0x000fd2000bf06070 */
[----:B------:R-:W-:Y:S05]  /*3730*/  BRA.U UP0, `(.L_x_88) ;  /* 0x0000000100fc7547 */ /* 0x000fea000b800000 */
[----:B------:R-:W-:Y:S01]  /*3740*/  UIADD3 UR5, UPT, UPT, -UR6, UR7, URZ ;  /* 0x0000000706057290 */ /* 0x000fe2000fffe1ff */
[----:B------:R-:W-:Y:S05]  /*3750*/  BSSY.RECONVERGENT B1, `(.L_x_88) ;  /* 0x000003d000017945 */ /* 0x000fea0003800200 */
[----:B------:R-:W-:-:S13]  /*3760*/  ISETP.GE.AND P0, PT, R0, UR5, PT ;  /* 0x0000000500007c0c */ /* 0x000fda000bf06270 */
[----:B------:R-:W-:Y:S05]  /*3770*/  @P0 BRA `(.L_x_91) ;  /* 0x0000000000e80947 */ /* 0x000fea0003800000 */
[----:B------:R-:W0:Y:S01]  /*3780*/  LDC R10, c[0x0][0x3ac] ;  /* 0x0000eb00ff0a7b82 */ /* 0x000e220000000800 */
[----:B------:R-:W-:Y:S01]  /*3790*/  LOP3.LUT R6, RZ, R0, RZ, 0x33, !PT ;  /* 0x00000000ff067212 */ /* 0x000fe200078e33ff */
[----:B------:R-:W-:Y:S04]  /*37a0*/  BSSY.RECONVERGENT B2, `(.L_x_92) ;  /* 0x0000018000027945 */ /* 0x000fe80003800200 */
[----:B------:R-:W-:-:S04]  /*37b0*/  VIADD R8, R6, UR7 ;  /* 0x0000000706087c36 */ /* 0x000fc80008000000 */
[----:B------:R-:W-:Y:S02]  /*37c0*/  VIADD R9, R8, -UR8 ;  /* 0x8000000808097c36 */ /* 0x000fe40008000000 */
[----:B0-----:R-:W-:Y:S01]  /*37d0*/  IMAD R6, R10, UR4, RZ ;  /* 0x000000040a067c24 */ /* 0x001fe2000f8e02ff */
[C---:B------:R-:W-:Y:S02]  /*37e0*/  LOP3.LUT R10, R8.reuse, 0x300, RZ, 0xc0, !PT ;  /* 0x00000300080a7812 */ /* 0x040fe400078ec0ff */
[----:B------:R-:W-:Y:S01]  /*37f0*/  LEA.HI R8, R8, 0x1, RZ, 0x18 ;  /* 0x0000000108087811 */ /* 0x000fe200078fc0ff */
[----:B------:R-:W-:Y:S01]  /*3800*/  IMAD R6, R6, -0x800, R9 ;  /* 0xfffff80006067824 */ /* 0x000fe200078e0209 */
[----:B------:R-:W-:Y:S01]  /*3810*/  ISETP.NE.AND P0, PT, R10, 0x300, PT ;  /* 0x000003000a00780c */ /* 0x000fe20003f05270 */
[----:B------:R-:W-:-:S03]  /*3820*/  IMAD.MOV.U32 R10, RZ, RZ, R0 ;  /* 0x000000ffff0a7224 */ /* 0x000fc600078e0000 */
[----:B------:R-:W-:-:S09]  /*3830*/  ISETP.GE.U32.AND P2, PT, R6, 0x300, PT ;  /* 0x000003000600780c */ /* 0x000fd20003f46070 */
[----:B------:R-:W-:Y:S05]  /*3840*/  @!P0 BRA `(.L_x_93) ;  /* 0x0000000000348947 */ /* 0x000fea0003800000 */
[----:B------:R-:W-:Y:S01]  /*3850*/  LOP3.LUT R8, R8, 0x3, RZ, 0xc0, !PT ;  /* 0x0000000308087812 */ /* 0x000fe200078ec0ff */
[----:B------:R-:W-:-:S04]  /*3860*/  IMAD.MOV.U32 R10, RZ, RZ, R0 ;  /* 0x000000ffff0a7224 */ /* 0x000fc800078e0000 */
[----:B------:R-:W-:-:S07]  /*3870*/  IMAD.MOV R6, RZ, RZ, -R8 ;  /* 0x000000ffff067224 */ /* 0x000fce00078e0a08 */
.L_x_94:
        /* <DEDUP_REMOVED lines=10> */
.L_x_93:
[----:B------:R-:W-:Y:S05]  /*3920*/  BSYNC.RECONVERGENT B2 ;  /* 0x0000000000027941 */ /* 0x000fea0003800200 */
.L_x_92:
[----:B------:R-:W-:Y:S05]  /*3930*/  @!P2 BRA `(.L_x_91) ;  /* 0x000000000078a947 */ /* 0x000fea0003800000 */
[C---:B------:R-:W-:Y:S02]  /*3940*/  VIADD R6, R10.reuse, 0x200 ;  /* 0x000002000a067836 */ /* 0x040fe40000000000 */
[----:B------:R-:W-:-:S07]  /*3950*/  VIADD R7, R10, UR9 ;  /* 0x000000090a077c36 */ /* 0x000fce0008000000 */
.L_x_95:
[----:B------:R-:W-:-:S04]  /*3960*/  VIADD R9, R7, 0xffffff00 ;  /* 0xffffff0007097836 */ /* 0x000fc80000000000 */
[----:B------:R-:W-:-:S06]  /*3970*/  IMAD.WIDE.U32 R8, R9, 0x8, R2 ;  /* 0x0000000809087825 */ /* 0x000fcc00078e0002 */
        /* <DEDUP_REMOVED lines=11> */
[----:B------:R-:W-:Y:S01]  /*3a30*/  FSEL R4, R8, R4, !P0 ;  /* 0x0000000408047208 */ /* 0x000fe20004000000 */
[C---:B------:R-:W-:Y:S01]  /*3a40*/  VIADD R8, R6.reuse, 0x200 ;  /* 0x0000020006087836 */ /* 0x040fe20000000000 */
[----:B------:R-:W-:Y:S01]  /*3a50*/  FSEL R5, R9, R5, !P0 ;  /* 0x0000000509057208 */ /* 0x000fe20004000000 */
[----:B------:R-:W-:-:S05]  /*3a60*/  VIADD R6, R6, 0x400 ;  /* 0x0000040006067836 */ /* 0x000fca0000000000 */
        /* <DEDUP_REMOVED lines=11> */
.L_x_91:
[----:B------:R-:W-:Y:S05]  /*3b20*/  BSYNC.RECONVERGENT B1 ;  /* 0x0000000000017941 */ /* 0x000fea0003800200 */
.L_x_88:
        /* <DEDUP_REMOVED lines=49> */
[----:B------:R-:W1:Y:S04]  /*3e40*/  LDS.128 R12, [UR4+0x10] ;  /* 0x00001004ff0c7984 */ /* 0x000e680008000c00 */
[----:B0-----:R-:W0:Y:S04]  /*3e50*/  LDS.128 R4, [UR4+0x20] ;  /* 0x00002004ff047984 */ /* 0x001e280008000c00 */
[----:B------:R-:W2:Y:S01]  /*3e60*/  LDS.128 R8, [UR4+0x30] ;  /* 0x00003004ff087984 */ /* 0x000ea20008000c00 */
[----:B-1----:R-:W-:-:S06]  /*3e70*/  DSETP.GEU.AND P1, PT, R2, R12, PT ;  /* 0x0000000c0200722a */ /* 0x002fcc0003f2e000 */
[----:B------:R-:W-:Y:S02]  /*3e80*/  FSEL R2, R12, R2, !P1 ;  /* 0x000000020c027208 */ /* 0x000fe40004800000 */
[----:B------:R-:W-:-:S06]  /*3e90*/  FSEL R3, R13, R3, !P1 ;  /* 0x000000030d037208 */ /* 0x000fcc0004800000 */
[----:B------:R-:W-:-:S06]  /*3ea0*/  DSETP.GEU.AND P1, PT, R2, R14, PT ;  /* 0x0000000e0200722a */ /* 0x000fcc0003f2e000 */
[----:B------:R-:W-:Y:S02]  /*3eb0*/  FSEL R2, R14, R2, !P1 ;  /* 0x000000020e027208 */ /* 0x000fe40004800000 */
[----:B------:R-:W-:-:S06]  /*3ec0*/  FSEL R3, R15, R3, !P1 ;  /* 0x000000030f037208 */ /* 0x000fcc0004800000 */
[----:B0-----:R-:W-:-:S06]  /*3ed0*/  DSETP.GEU.AND P1, PT, R2, R4, PT ;  /* 0x000000040200722a */ /* 0x001fcc0003f2e000 */
        /* <DEDUP_REMOVED lines=14> */
[----:B------:R-:W-:-:S07]  /*3fc0*/  FSEL R3, R3, R5, !P1 ;  /* 0x0000000503037208 */ /* 0x000fce0004800000 */
.L_x_69:
[----:B01----:R-:W-:Y:S05]  /*3fd0*/  BSYNC.RECONVERGENT B0 ;  /* 0x0000000000007941 */ /* 0x003fea0003800200 */
.L_x_57:
[----:B------:R-:W-:Y:S05]  /*3fe0*/  @P0 EXIT ;  /* 0x000000000000094d */ /* 0x000fea0003800000 */
[----:B------:R-:W0:Y:S02]  /*3ff0*/  LDCU.64 UR4, c[0x0][0x388] ;  /* 0x00007100ff0477ac */ /* 0x000e240008000a00 */
[----:B0-----:R-:W-:-:S06]  /*4000*/  UIMAD.WIDE.U32 UR4, UR16, 0x8, UR4 ;  /* 0x00000008100478a5 */ /* 0x001fcc000f8e0004 */
[----:B--2---:R-:W-:Y:S02]  /*4010*/  IMAD.U32 R4, RZ, RZ, UR4 ;  /* 0x00000004ff047e24 */ /* 0x004fe4000f8e00ff */
[----:B------:R-:W-:-:S05]  /*4020*/  IMAD.U32 R5, RZ, RZ, UR5 ;  /* 0x00000005ff057e24 */ /* 0x000fca000f8e00ff */
[----:B------:R-:W-:Y:S01]  /*4030*/  STG.E.64 desc[UR10][R4.64], R2 ;  /* 0x0000000204007986 */ /* 0x000fe2000c101b0a */
[----:B------:R-:W-:Y:S05]  /*4040*/  EXIT ;  /* 0x000000000000794d */ /* 0x000fea0003800000 */
.L_x_96:
        /* <DEDUP_REMOVED lines=11> */
.L_x_150:


//--------------------- .text._ZN3cub18CUB_300001_SM_10006detail6reduce28DeviceReduceSingleTileKernelINS2_10policy_hubIdjN4cuda3__47maximumIvEEE10Policy1000EPdSB_jS8_ddNS5_3std3__410__identityEEEvT0_T1_T2_T3_T4_T6_ --------------------------
	.section	.text._ZN3cub18CUB_300001_SM_10006detail6reduce28DeviceReduceSingleTileKernelINS2_10policy_hubIdjN4cuda3__47maximumIvEEE10Policy1000EPdSB_jS8_ddNS5_3std3__410__identityEEEvT0_T1_T2_T3_T4_T6_,"ax",@progbits
	.align	128
        .global         _ZN3cub18CUB_300001_SM_10006detail6reduce28DeviceReduceSingleTileKernelINS2_10policy_hubIdjN4cuda3__47maximumIvEEE10Policy1000EPdSB_jS8_ddNS5_3std3__410__identityEEEvT0_T1_T2_T3_T4_T6_
        .type           _ZN3cub18CUB_300001_SM_10006detail6reduce28DeviceReduceSingleTileKernelINS2_10policy_hubIdjN4cuda3__47maximumIvEEE10Policy1000EPdSB_jS8_ddNS5_3std3__410__identityEEEvT0_T1_T2_T3_T4_T6_,@function
        .size           _ZN3cub18CUB_300001_SM_10006detail6reduce28DeviceReduceSingleTileKernelINS2_10policy_hubIdjN4cuda3__47maximumIvEEE10Policy1000EPdSB_jS8_ddNS5_3std3__410__identityEEEvT0_T1_T2_T3_T4_T6_,(.L_x_151 - _ZN3cub18CUB_300001_SM_10006detail6reduce28DeviceReduceSingleTileKernelINS2_10policy_hubIdjN4cuda3__47maximumIvEEE10Policy1000EPdSB_jS8_ddNS5_3std3__410__identityEEEvT0_T1_T2_T3_T4_T6_)
        .other          _ZN3cub18CUB_300001_SM_10006detail6reduce28DeviceReduceSingleTileKernelINS2_10policy_hubIdjN4cuda3__47maximumIvEEE10Policy1000EPdSB_jS8_ddNS5_3std3__410__identityEEEvT0_T1_T2_T3_T4_T6_,@"STO_CUDA_ENTRY STV_DEFAULT"
_ZN3cub18CUB_300001_SM_10006detail6reduce28DeviceReduceSingleTileKernelINS2_10policy_hubIdjN4cuda3__47maximumIvEEE10Policy1000EPdSB_jS8_ddNS5_3std3__410__identityEEEvT0_T1_T2_T3_T4_T6_:
.text._ZN3cub18CUB_300001_SM_10006detail6reduce28DeviceReduceSingleTileKernelINS2_10policy_hubIdjN4cuda3__47maximumIvEEE10Policy1000EPdSB_jS8_ddNS5_3std3__410__identityEEEvT0_T1_T2_T3_T4_T6_:
        /* <DEDUP_REMOVED lines=13> */
.L_x_97:
[----:B------:R-:W0:Y:S01]  /*00d0*/  LDCU UR4, c[0x0][0x380] ;  /* 0x00007000ff0477ac */ /* 0x000e220008000800 */
[----:B------:R-:W-:Y:S01]  /*00e0*/  BSSY.RECONVERGENT B0, `(.L_x_98) ;  /* 0x00004ae000007945 */ /* 0x000fe20003800200 */
[----:B0-----:R-:W-:-:S09]  /*00f0*/  ULOP3.LUT UP0, URZ, UR4, 0x1f, URZ, 0xc0, !UPT ;  /* 0x0000001f04ff7892 */ /* 0x001fd2000f80c0ff */
[----:B------:R-:W-:Y:S05]  /*0100*/  BRA.U UP0, `(.L_x_99) ;  /* 0x0000002500447547 */ /* 0x000fea000b800000 */
[----:B------:R-:W-:-:S13]  /*0110*/  ISETP.GT.U32.AND P0, PT, R0, 0x7ff, PT ;  /* 0x000007ff0000780c */ /* 0x000fda0003f04070 */
[----:B------:R-:W-:Y:S05]  /*0120*/  @P0 BRA `(.L_x_100) ;  /* 0x0000001400f80947 */ /* 0x000fea0003800000 */
[----:B------:R-:W0:Y:S01]  /*0130*/  S2R R3, SR_TID.X ;  /* 0x0000000000037919 */ /* 0x000e220000002100 */
[----:B------:R-:W-:Y:S01]  /*0140*/  BSSY.RECONVERGENT B1, `(.L_x_101) ;  /* 0x0000009000017945 */ /* 0x000fe20003800200 */
[----:B------:R-:W-:Y:S02]  /*0150*/  CS2R R4, SRZ ;  /* 0x0000000000047805 */ /* 0x000fe4000001ff00 */
[----:B0-----:R-:W-:Y:S01]  /*0160*/  ISETP.GE.U32.AND P0, PT, R3, R0, PT ;  /* 0x000000000300720c */ /* 0x001fe20003f06070 */
[----:B------:R-:W-:-:S12]  /*0170*/  IMAD.MOV.U32 R9, RZ, RZ, R3 ;  /* 0x000000ffff097224 */ /* 0x000fd800078e0003 */
[----:B------:R-:W-:Y:S05]  /*0180*/  @P0 BRA `(.L_x_102) ;  /* 0x0000000000100947 */ /* 0x000fea0003800000 */
[----:B------:R-:W0:Y:S02]  /*0190*/  LDC.64 R4, c[0x0][0x380] ;  /* 0x0000e000ff047b82 */ /* 0x000e240000000a00 */
[----:B0-----:R-:W-:-:S06]  /*01a0*/  IMAD.WIDE.U32 R4, R3, 0x8, R4 ;  /* 0x0000000803047825 */ /* 0x001fcc00078e0004 */
[----:B------:R-:W5:Y:S01]  /*01b0*/  LDG.E.64.CONSTANT R4, desc[UR6][R4.64] ;  /* 0x0000000604047981 */ /* 0x000f62000c1e9b00 */
[----:B------:R-:W-:-:S07]  /*01c0*/  VIADD R9, R3, 0x100 ;  /* 0x0000010003097836 */ /* 0x000fce0000000000 */
.L_x_102:
[----:B------:R-:W-:Y:S05]  /*01d0*/  BSYNC.RECONVERGENT B1 ;  /* 0x0000000000017941 */ /* 0x000fea0003800200 */
.L_x_101:
[----:B------:R-:W-:Y:S01]  /*01e0*/  ISETP.GE.U32.AND P0, PT, R9, R0, PT ;  /* 0x000000000900720c */ /* 0x000fe20003f06070 */
        /* <DEDUP_REMOVED lines=16> */
.L_x_107:
        /* <DEDUP_REMOVED lines=12> */
.L_x_106:
[----:B------:R-:W-:Y:S05]  /*03b0*/  BSYNC.RECONVERGENT B2 ;  /* 0x0000000000027941 */ /* 0x000fea0003800200 */
.L_x_105:
[----:B------:R-:W-:Y:S05]  /*03c0*/  @!P0 BRA `(.L_x_104) ;  /* 0x0000000800288947 */ /* 0x000fea0003800000 */
[----:B------:R-:W0:Y:S01]  /*03d0*/  LDC.64 R6, c[0x0][0x380] ;  /* 0x0000e000ff067b82 */ /* 0x000e220000000a00 */
[----:B------:R-:W-:Y:S01]  /*03e0*/  IMAD.IADD R2, R0, 0x1, -R9 ;  /* 0x0000000100027824 */ /* 0x000fe200078e0a09 */
[----:B------:R-:W-:Y:S01]  /*03f0*/  BSSY.RECONVERGENT B2, `(.L_x_108) ;  /* 0x000004c000027945 */ /* 0x000fe20003800200 */
[----:B------:R-:W-:-:S03]  /*0400*/  PLOP3.LUT P0, PT, PT, PT, PT, 0x80, 0x8 ;  /* 0x000000000008781c */ /* 0x000fc60003f0f070 */
[----:B------:R-:W-:Y:S01]  /*0410*/  ISETP.GT.AND P1, PT, R2, 0xc00, PT ;  /* 0x00000c000200780c */ /* 0x000fe20003f24270 */
[----:B0-----:R-:W-:-:S12]  /*0420*/  IMAD.WIDE.U32 R6, R9, 0x8, R6 ;  /* 0x0000000809067825 */ /* 0x001fd800078e0006 */
[----:B------:R-:W-:Y:S05]  /*0430*/  @!P1 BRA `(.L_x_109) ;  /* 0x00000004001c9947 */ /* 0x000fea0003800000 */
[----:B------:R-:W-:Y:S01]  /*0440*/  PLOP3.LUT P0, PT, PT, PT, PT, 0x8, 0x80 ;  /* 0x000000000080781c */ /* 0x000fe20003f0e170 */
[----:B------:R-:W-:-:S12]  /*0450*/  VIADD R2, R0, 0xfffff400 ;  /* 0xfffff40000027836 */ /* 0x000fd80000000000 */
.L_x_110:
[----:B------:R-:W2:Y:S04]  /*0460*/  LDG.E.64.CONSTANT R40, desc[UR6][R6.64] ;  /* 0x0000000606287981 */ /* 0x000ea8000c1e9b00 */
[----:B------:R-:W3:Y:S04]  /*0470*/  LDG.E.64.CONSTANT R38, desc[UR6][R6.64+0x800] ;  /* 0x0008000606267981 */ /* 0x000ee8000c1e9b00 */
[----:B------:R-:W4:Y:S04]  /*0480*/  LDG.E.64.CONSTANT R36, desc[UR6][R6.64+0x1000] ;  /* 0x0010000606247981 */ /* 0x000f28000c1e9b00 */
        /* <DEDUP_REMOVED lines=12> */
[----:B------:R0:W4:Y:S01]  /*0550*/  LDG.E.64.CONSTANT R10, desc[UR6][R6.64+0x7800] ;  /* 0x00780006060a7981 */ /* 0x000122000c1e9b00 */
[----:B------:R-:W-:-:S05]  /*0560*/  VIADD R9, R9, 0x1000 ;  /* 0x0000100009097836 */ /* 0x000fca0000000000 */
[----:B------:R-:W-:Y:S02]  /*0570*/  ISETP.GE.AND P2, PT, R9, R2, PT ;  /* 0x000000020900720c */ /* 0x000fe40003f46270 */
[----:B0-----:R-:W-:-:S05]  /*0580*/  IADD3 R6, P3, PT, R6, 0x8000, RZ ;  /* 0x0000800006067810 */ /* 0x001fca0007f7e0ff */
[----:B------:R-:W-:Y:S01]  /*0590*/  IMAD.X R7, RZ, RZ, R7, P3 ;  /* 0x000000ffff077224 */ /* 0x000fe200018e0607 */
        /* <DEDUP_REMOVED lines=49> */
.L_x_109:
[----:B------:R-:W-:Y:S05]  /*08b0*/  BSYNC.RECONVERGENT B2 ;  /* 0x0000000000027941 */ /* 0x000fea0003800200 */
.L_x_108:
[----:B------:R-:W-:Y:S01]  /*08c0*/  IMAD.IADD R2, R0, 0x1, -R9 ;  /* 0x0000000100027824 */ /* 0x000fe200078e0a09 */
[----:B------:R-:W-:Y:S04]  /*08d0*/  BSSY.RECONVERGENT B2, `(.L_x_111) ;  /* 0x0000027000027945 */ /* 0x000fe80003800200 */
[----:B------:R-:W-:-:S13]  /*08e0*/  ISETP.GT.AND P1, PT, R2, 0x400, PT ;  /* 0x000004000200780c */ /* 0x000fda0003f24270 */
[----:B------:R-:W-:Y:S05]  /*08f0*/  @!P1 BRA `(.L_x_112) ;  /* 0x0000000000909947 */ /* 0x000fea0003800000 */
[----:B------:R-:W2:Y:S04]  /*0900*/  LDG.E.64.CONSTANT R12, desc[UR6][R6.64] ;  /* 0x00000006060c7981 */ /* 0x000ea8000c1e9b00 */
[----:B------:R-:W3:Y:S04]  /*0910*/  LDG.E.64.CONSTANT R14, desc[UR6][R6.64+0x800] ;  /* 0x00080006060e7981 */ /* 0x000ee8000c1e9b00 */
[----:B------:R-:W4:Y:S04]  /*0920*/  LDG.E.64.CONSTANT R16, desc[UR6][R6.64+0x1000] ;  /* 0x0010000606107981 */ /* 0x000f28000c1e9b00 */
[----:B------:R-:W4:Y:S04]  /*0930*/  LDG.E.64.CONSTANT R18, desc[UR6][R6.64+0x1800] ;  /* 0x0018000606127981 */ /* 0x000f28000c1e9b00 */
[----:B------:R-:W4:Y:S04]  /*0940*/  LDG.E.64.CONSTANT R20, desc[UR6][R6.64+0x2000] ;  /* 0x0020000606147981 */ /* 0x000f28000c1e9b00 */
[----:B------:R-:W4:Y:S04]  /*0950*/  LDG.E.64.CONSTANT R22, desc[UR6][R6.64+0x2800] ;  /* 0x0028000606167981 */ /* 0x000f28000c1e9b00 */
[----:B------:R-:W4:Y:S04]  /*0960*/  LDG.E.64.CONSTANT R24, desc[UR6][R6.64+0x3000] ;  /* 0x0030000606187981 */ /* 0x000f28000c1e9b00 */
[----:B------:R0:W4:Y:S01]  /*0970*/  LDG.E.64.CONSTANT R10, desc[UR6][R6.64+0x3800] ;  /* 0x00380006060a7981 */ /* 0x000122000c1e9b00 */
[----:B------:R-:W-:Y:S01]  /*0980*/  VIADD R9, R9, 0x800 ;  /* 0x0000080009097836 */ /* 0x000fe20000000000 */
        /* <DEDUP_REMOVED lines=27> */
.L_x_112:
[----:B------:R-:W-:Y:S05]  /*0b40*/  BSYNC.RECONVERGENT B2 ;  /* 0x0000000000027941 */ /* 0x000fea0003800200 */
.L_x_111:
[----:B------:R-:W-:-:S13]  /*0b50*/  ISETP.LT.OR P0, PT, R9, R0, P0 ;  /* 0x000000000900720c */ /* 0x000fda0000701670 */
[----:B------:R-:W-:Y:S05]  /*0b60*/  @!P0 BRA `(.L_x_104) ;  /* 0x0000000000408947 */ /* 0x000fea0003800000 */
        /* <DEDUP_REMOVED lines=16> */
.L_x_104:
[----:B------:R-:W-:Y:S05]  /*0c70*/  BSYNC.RECONVERGENT B1 ;  /* 0x0000000000017941 */ /* 0x000fea0003800200 */
.L_x_103:
[----:B------:R-:W-:-:S13]  /*0c80*/  ISETP.GE.U32.AND P0, PT, R0, 0x100, PT ;  /* 0x000001000000780c */ /* 0x000fda0003f06070 */
        /* <DEDUP_REMOVED lines=58> */
[----:B-1----:R-:W0:Y:S04]  /*1030*/  LDS.128 R8, [UR4+0x10] ;  /* 0x00001004ff087984 */ /* 0x002e280008000c00 */
        /* <DEDUP_REMOVED lines=25> */
.L_x_113:
[----:B------:R-:W-:Y:S01]  /*11d0*/  LOP3.LUT R2, R3, 0x3e0, RZ, 0xc0, !PT ;  /* 0x000003e003027812 */ /* 0x000fe200078ec0ff */
[----:B------:R-:W0:Y:S03]  /*11e0*/  S2R R10, SR_LANEID ;  /* 0x00000000000a7919 */ /* 0x000e260000000000 */
[----:B------:R-:W-:Y:S01]  /*11f0*/  LOP3.LUT R9, RZ, R2, RZ, 0x33, !PT ;  /* 0x00000002ff097212 */ /* 0x000fe200078e33ff */
[----:B------:R-:W-:-:S04]  /*1200*/  VIADD R7, R2, 0x20 ;  /* 0x0000002002077836 */ /* 0x000fc80000000000 */
[----:B------:R-:W-:Y:S01]  /*1210*/  IMAD.IADD R9, R9, 0x1, R0 ;  /* 0x0000000109097824 */ /* 0x000fe200078e0200 */
[----:B------:R-:W-:-:S04]  /*1220*/  ISETP.GT.U32.AND P0, PT, R7, R0, PT ;  /* 0x000000000700720c */ /* 0x000fc80003f04070 */
        /* <DEDUP_REMOVED lines=60> */
[----:B------:R-:W-:Y:S01]  /*15f0*/  ISETP.GT.U32.AND P2, PT, R0, 0x20, PT ;  /* 0x000000200000780c */ /* 0x000fe20003f44070 */
        /* <DEDUP_REMOVED lines=8> */
[C---:B------:R-:W-:Y:S01]  /*1680*/  ISETP.GT.U32.AND P1, PT, R0.reuse, 0x40, PT ;  /* 0x000000400000780c */ /* 0x040fe20003f24070 */
[----:B------:R-:W-:Y:S01]  /*1690*/  IMAD.MOV.U32 R2, RZ, RZ, R13 ;  /* 0x000000ffff027224 */ /* 0x000fe200078e000d */
[----:B------:R-:W-:Y:S01]  /*16a0*/  ISETP.GT.U32.AND P2, PT, R0, 0x60, PT ;  /* 0x000000600000780c */ /* 0x000fe20003f44070 */
[----:B------:R-:W-:Y:S01]  /*16b0*/  IMAD.MOV.U32 R3, RZ, RZ, R12 ;  /* 0x000000ffff037224 */ /* 0x000fe200078e000c */
[----:B------:R-:W0:Y:S05]  /*16c0*/  LDS.128 R4, [UR4+0x30] ;  /* 0x00003004ff047984 */ /* 0x000e2a0008000c00 */
[----:B------:R-:W-:-:S06]  /*16d0*/  DSETP.GEU.AND P3, PT, R2, R14, PT ;  /* 0x0000000e0200722a */ /* 0x000fcc0003f6e000 */
[----:B------:R-:W-:Y:S02]  /*16e0*/  @P1 FSEL R13, R14, R13, !P3 ;  /* 0x0000000d0e0d1208 */ /* 0x000fe40005800000 */
[----:B------:R-:W-:Y:S02]  /*16f0*/  @P1 FSEL R12, R15, R12, !P3 ;  /* 0x0000000c0f0c1208 */ /* 0x000fe40005800000 */
[----:B------:R-:W-:Y:S01]  /*1700*/  ISETP.GT.U32.AND P1, PT, R0, 0x80, PT ;  /* 0x000000800000780c */ /* 0x000fe20003f24070 */
[----:B------:R-:W-:Y:S02]  /*1710*/  IMAD.MOV.U32 R2, RZ, RZ, R13 ;  /* 0x000000ffff027224 */ /* 0x000fe400078e000d */
[----:B------:R-:W-:-:S06]  /*1720*/  IMAD.MOV.U32 R3, RZ, RZ, R12 ;  /* 0x000000ffff037224 */ /* 0x000fcc00078e000c */
[----:B-1----:R-:W-:Y:S01]  /*1730*/  DSETP.GEU.AND P3, PT, R2, R8, PT ;  /* 0x000000080200722a */ /* 0x002fe20003f6e000 */
[----:B------:R-:W1:Y:S05]  /*1740*/  LDS.64 R2, [UR4+0x40] ;  /* 0x00004004ff027984 */ /* 0x000e6a0008000a00 */
[----:B------:R-:W-:Y:S02]  /*1750*/  @P2 FSEL R13, R8, R13, !P3 ;  /* 0x0000000d080d2208 */ /* 0x000fe40005800000 */
[----:B------:R-:W-:Y:S02]  /*1760*/  @P2 FSEL R12, R9, R12, !P3 ;  /* 0x0000000c090c2208 */ /* 0x000fe40005800000 */
[----:B------:R-:W-:Y:S01]  /*1770*/  ISETP.GT.U32.AND P2, PT, R0, 0xa0, PT ;  /* 0x000000a00000780c */ /* 0x000fe20003f44070 */
[----:B------:R-:W-:-:S02]  /*1780*/  IMAD.MOV.U32 R8, RZ, RZ, R13 ;  /* 0x000000ffff087224 */ /* 0x000fc400078e000d */
[----:B------:R-:W-:-:S06]  /*1790*/  IMAD.MOV.U32 R9, RZ, RZ, R12 ;  /* 0x000000ffff097224 */ /* 0x000fcc00078e000c */
[----:B------:R-:W-:-:S06]  /*17a0*/  DSETP.GEU.AND P3, PT, R8, R10, PT ;  /* 0x0000000a0800722a */ /* 0x000fcc0003f6e000 */
[----:B------:R-:W-:Y:S02]  /*17b0*/  @P1 FSEL R13, R10, R13, !P3 ;  /* 0x0000000d0a0d1208 */ /* 0x000fe40005800000 */
[----:B------:R-:W-:Y:S02]  /*17c0*/  @P1 FSEL R12, R11, R12, !P3 ;  /* 0x0000000c0b0c1208 */ /* 0x000fe40005800000 */
[----:B------:R-:W-:Y:S01]  /*17d0*/  ISETP.GT.U32.AND P1, PT, R0, 0xc0, PT ;  /* 0x000000c00000780c */ /* 0x000fe20003f24070 */
[----:B------:R-:W-:Y:S02]  /*17e0*/  IMAD.MOV.U32 R8, RZ, RZ, R13 ;  /* 0x000000ffff087224 */ /* 0x000fe400078e000d */
[----:B------:R-:W-:-:S06]  /*17f0*/  IMAD.MOV.U32 R9, RZ, RZ, R12 ;  /* 0x000000ffff097224 */ /* 0x000fcc00078e000c */
[----:B0-----:R-:W-:-:S06]  /*1800*/  DSETP.GEU.AND P3, PT, R8, R4, PT ;  /* 0x000000040800722a */ /* 0x001fcc0003f6e000 */
[----:B------:R-:W-:Y:S02]  /*1810*/  @P2 FSEL R13, R4, R13, !P3 ;  /* 0x0000000d040d2208 */ /* 0x000fe40005800000 */
[----:B------:R-:W-:Y:S02]  /*1820*/  @P2 FSEL R12, R5, R12, !P3 ;  /* 0x0000000c050c2208 */ /* 0x000fe40005800000 */
[----:B------:R-:W-:Y:S01]  /*1830*/  ISETP.GT.U32.AND P2, PT, R0, 0xe0, PT ;  /* 0x000000e00000780c */ /* 0x000fe20003f44070 */
        /* <DEDUP_REMOVED lines=13> */
.L_x_100:
[----:B------:R-:W0:Y:S01]  /*1910*/  S2R R4, SR_TID.X ;  /* 0x0000000000047919 */ /* 0x000e220000002100 */
[----:B------:R-:W1:Y:S01]  /*1920*/  LDC.64 R2, c[0x0][0x380] ;  /* 0x0000e000ff027b82 */ /* 0x000e620000000a00 */
[----:B0-----:R-:W-:-:S04]  /*1930*/  IMAD.SHL.U32 R5, R4, 0x4, RZ ;  /* 0x0000000404057824 */ /* 0x001fc800078e00ff */
[----:B-1----:R-:W-:-:S05]  /*1940*/  IMAD.WIDE.U32 R2, R5, 0x8, R2 ;  /* 0x0000000805027825 */ /* 0x002fca00078e0002 */
[----:B------:R-:W2:Y:S04]  /*1950*/  LDG.E.128.CONSTANT R16, desc[UR6][R2.64] ;  /* 0x0000000602107981 */ /* 0x000ea8000c1e9d00 */
[----:B------:R-:W3:Y:S04]  /*1960*/  LDG.E.128.CONSTANT R20, desc[UR6][R2.64+0x10] ;  /* 0x0000100602147981 */ /* 0x000ee8000c1e9d00 */
[----:B------:R-:W4:Y:S04]  /*1970*/  LDG.E.128.CONSTANT R12, desc[UR6][R2.64+0x2000] ;  /* 0x00200006020c7981 */ /* 0x000f28000c1e9d00 */
[----:B------:R-:W5:Y:S01]  /*1980*/  LDG.E.128.CONSTANT R8, desc[UR6][R2.64+0x2010] ;  /* 0x0020100602087981 */ /* 0x000f62000c1e9d00 */
[----:B------:R-:W-:-:S02]  /*1990*/  VIADD R24, R0, 0xfffff800 ;  /* 0xfffff80000187836 */ /* 0x000fc40000000000 */
[----:B------:R-:W-:-:S03]  /*19a0*/  IMAD.MOV.U32 R5, RZ, RZ, 0x800 ;  /* 0x00000800ff057424 */ /* 0x000fc600078e00ff */
[----:B------:R-:W-:Y:S01]  /*19b0*/  ISETP.GE.U32.AND P1, PT, R24, 0x800, PT ;  /* 0x000008001800780c */ /* 0x000fe20003f26070 */
        /* <DEDUP_REMOVED lines=23> */
[----:B------:R-:W-:-:S07]  /*1b30*/  IMAD.MOV.U32 R5, RZ, RZ, 0x800 ;  /* 0x00000800ff057424 */ /* 0x000fce00078e00ff */
.L_x_117:
[----:B------:R-:W-:-:S05]  /*1b40*/  IMAD.WIDE.U32 R26, R5, 0x8, R2 ;  /* 0x00000008051a7825 */ /* 0x000fca00078e0002 */
[----:B------:R-:W2:Y:S04]  /*1b50*/  LDG.E.128.CONSTANT R20, desc[UR6][R26.64] ;  /* 0x000000061a147981 */ /* 0x000ea8000c1e9d00 */
[----:B------:R-:W3:Y:S04]  /*1b60*/  LDG.E.128.CONSTANT R16, desc[UR6][R26.64+0x10] ;  /* 0x000010061a107981 */ /* 0x000ee8000c1e9d00 */
[----:B------:R-:W4:Y:S04]  /*1b70*/  LDG.E.128.CONSTANT R12, desc[UR6][R26.64+0x2000] ;  /* 0x002000061a0c7981 */ /* 0x000f28000c1e9d00 */
[----:B------:R-:W5:Y:S01]  /*1b80*/  LDG.E.128.CONSTANT R8, desc[UR6][R26.64+0x2010] ;  /* 0x002010061a087981 */ /* 0x000f62000c1e9d00 */
        /* <DEDUP_REMOVED lines=20> */
[----:B0-----:R-:W-:Y:S01]  /*1cd0*/  IMAD.IADD R8, R0, 0x1, -R5 ;  /* 0x0000000100087824 */ /* 0x001fe200078e0a05 */
[----:B------:R-:W-:-:S04]  /*1ce0*/  FSEL R7, R9, R7, !P0 ;  /* 0x0000000709077208 */ /* 0x000fc80004000000 */
[----:B------:R-:W-:Y:S02]  /*1cf0*/  ISETP.GE.U32.AND P1, PT, R8, 0x800, PT ;  /* 0x000008000800780c */ /* 0x000fe40003f26070 */
[----:B------:R-:W-:-:S06]  /*1d00*/  DSETP.GEU.AND P0, PT, R6, R10, PT ;  /* 0x0000000a0600722a */ /* 0x000fcc0003f0e000 */
[----:B------:R-:W-:Y:S02]  /*1d10*/  FSEL R6, R10, R6, !P0 ;  /* 0x000000060a067208 */ /* 0x000fe40004000000 */
[----:B------:R-:W-:-:S03]  /*1d20*/  FSEL R7, R11, R7, !P0 ;  /* 0x000000070b077208 */ /* 0x000fc60004000000 */
[----:B------:R-:W-:Y:S05]  /*1d30*/  @!P1 BRA `(.L_x_116) ;  /* 0x00000004000c9947 */ /* 0x000fea0003800000 */
[----:B------:R-:W-:-:S05]  /*1d40*/  VIADD R5, R5, 0x800 ;  /* 0x0000080005057836 */ /* 0x000fca0000000000 */
[----:B------:R-:W-:-:S13]  /*1d50*/  ISETP.GT.U32.AND P0, PT, R5, R24, PT ;  /* 0x000000180500720c */ /* 0x000fda0003f04070 */
[----:B------:R-:W-:Y:S05]  /*1d60*/  @!P0 BRA `(.L_x_117) ;  /* 0xfffffffc00748947 */ /* 0x000fea000383ffff */
.L_x_115:
[----:B------:R-:W-:-:S13]  /*1d70*/  ISETP.GE.U32.AND P0, PT, R5, R0, PT ;  /* 0x000000000500720c */ /* 0x000fda0003f06070 */
[----:B------:R-:W-:Y:S05]  /*1d80*/  @P0 BRA `(.L_x_116) ;  /* 0x0000000000f80947 */ /* 0x000fea0003800000 */
[----:B------:R-:W-:Y:S01]  /*1d90*/  IMAD.IADD R3, R0, 0x1, -R5 ;  /* 0x0000000100037824 */ /* 0x000fe200078e0a05 */
[----:B------:R-:W-:Y:S04]  /*1da0*/  BSSY.RECONVERGENT B1, `(.L_x_116) ;  /* 0x000003c000017945 */ /* 0x000fe80003800200 */
[----:B------:R-:W-:-:S13]  /*1db0*/  ISETP.GE.AND P0, PT, R4, R3, PT ;  /* 0x000000030400720c */ /* 0x000fda0003f06270 */
[----:B------:R-:W-:Y:S05]  /*1dc0*/  @P0 BRA `(.L_x_118) ;  /* 0x0000000000e40947 */ /* 0x000fea0003800000 */
[----:B------:R-:W-:Y:S01]  /*1dd0*/  LOP3.LUT R2, RZ, R4, RZ, 0x33, !PT ;  /* 0x00000004ff027212 */ /* 0x000fe200078e33ff */
[----:B------:R-:W-:Y:S03]  /*1de0*/  BSSY.RECONVERGENT B2, `(.L_x_119) ;  /* 0x0000017000027945 */ /* 0x000fe60003800200 */
[----:B------:R-:W-:-:S04]  /*1df0*/  IADD3 R2, PT, PT, -R5, R0, R2 ;  /* 0x0000000005027210 */ /* 0x000fc80007ffe102 */
[C---:B------:R-:W-:Y:S02]  /*1e00*/  LOP3.LUT R0, R2.reuse, 0x300, RZ, 0xc0, !PT ;  /* 0x0000030002007812 */ /* 0x040fe400078ec0ff */
[----:B------:R-:W-:Y:S02]  /*1e10*/  ISETP.GE.U32.AND P2, PT, R2, 0x300, PT ;  /* 0x000003000200780c */ /* 0x000fe40003f46070 */
[----:B------:R-:W-:Y:S01]  /*1e20*/  ISETP.NE.AND P0, PT, R0, 0x300, PT ;  /* 0x000003000000780c */ /* 0x000fe20003f05270 */
[----:B------:R-:W-:-:S12]  /*1e30*/  IMAD.MOV.U32 R0, RZ, RZ, R4 ;  /* 0x000000ffff007224 */ /* 0x000fd800078e0004 */
[----:B------:R-:W-:Y:S05]  /*1e40*/  @!P0 BRA `(.L_x_120) ;  /* 0x0000000000408947 */ /* 0x000fea0003800000 */
[----:B------:R-:W0:Y:S01]  /*1e50*/  LDC.64 R10, c[0x0][0x380] ;  /* 0x0000e000ff0a7b82 */ /* 0x000e220000000a00 */
[----:B------:R-:W-:Y:S01]  /*1e60*/  LEA.HI R0, R2, 0x1, RZ, 0x18 ;  /* 0x0000000102007811 */ /* 0x000fe200078fc0ff */
[----:B------:R-:W-:-:S03]  /*1e70*/  IMAD.IADD R13, R4, 0x1, R5 ;  /* 0x00000001040d7824 */ /* 0x000fc600078e0205 */
[----:B------:R-:W-:Y:S01]  /*1e80*/  LOP3.LUT R2, R0, 0x3, RZ, 0xc0, !PT ;  /* 0x0000000300027812 */ /* 0x000fe200078ec0ff */
[----:B------:R-:W-:-:S04]  /*1e90*/  IMAD.MOV.U32 R0, RZ, RZ, R4 ;  /* 0x000000ffff007224 */ /* 0x000fc800078e0004 */
[----:B------:R-:W-:-:S07]  /*1ea0*/  IMAD.MOV R2, RZ, RZ, -R2 ;  /* 0x000000ffff027224 */ /* 0x000fce00078e0a02 */
.L_x_121:
        /* <DEDUP_REMOVED lines=10> */
.L_x_120:
[----:B------:R-:W-:Y:S05]  /*1f50*/  BSYNC.RECONVERGENT B2 ;  /* 0x0000000000027941 */ /* 0x000fea0003800200 */
.L_x_119:
[----:B------:R-:W-:Y:S05]  /*1f60*/  @!P2 BRA `(.L_x_118) ;  /* 0x00000000007ca947 */ /* 0x000fea0003800000 */
[----:B------:R-:W0:Y:S01]  /*1f70*/  LDC.64 R8, c[0x0][0x380] ;  /* 0x0000e000ff087b82 */ /* 0x000e220000000a00 */
[C---:B------:R-:W-:Y:S02]  /*1f80*/  IMAD.IADD R5, R0.reuse, 0x1, R5 ;  /* 0x0000000100057824 */ /* 0x040fe400078e0205 */
[----:B------:R-:W-:-:S07]  /*1f90*/  VIADD R0, R0, 0x200 ;  /* 0x0000020000007836 */ /* 0x000fce0000000000 */
.L_x_122:
        /* <DEDUP_REMOVED lines=11> */
[C---:B------:R-:W-:Y:S02]  /*2050*/  VIADD R2, R0.reuse, 0x200 ;  /* 0x0000020000027836 */ /* 0x040fe40000000000 */
[----:B------:R-:W-:Y:S02]  /*2060*/  VIADD R0, R0, 0x400 ;  /* 0x0000040000007836 */ /* 0x000fe40000000000 */
[----:B------:R-:W-:Y:S01]  /*2070*/  VIADD R5, R5, 0x400 ;  /* 0x0000040005057836 */ /* 0x000fe20000000000 */
[----:B------:R-:W-:Y:S01]  /*2080*/  ISETP.GE.AND P1, PT, R2, R3, PT ;  /* 0x000000030200720c */ /* 0x000fe20003f26270 */
        /* <DEDUP_REMOVED lines=11> */
[----:B------:R-:W-:Y:S01]  /*2140*/  FSEL R7, R17, R7, !P0 ;  /* 0x0000000711077208 */ /* 0x000fe20004000000 */
[----:B------:R-:W-:Y:S06]  /*2150*/  @!P1 BRA `(.L_x_122) ;  /* 0xfffffffc00909947 */ /* 0x000fec000383ffff */
.L_x_118:
[----:B------:R-:W-:Y:S05]  /*2160*/  BSYNC.RECONVERGENT B1 ;  /* 0x0000000000017941 */ /* 0x000fea0003800200 */
.L_x_116:
        /* <DEDUP_REMOVED lines=50> */
[----:B------:R-:W2:Y:S01]  /*2490*/  LDS.128 R12, [UR4+0x20] ;  /* 0x00002004ff0c7984 */ /* 0x000ea20008000c00 */
[----:B-1----:R-:W-:-:S06]  /*24a0*/  DSETP.GEU.AND P1, PT, R6, R8, PT ;  /* 0x000000080600722a */ /* 0x002fcc0003f2e000 */
[----:B0-----:R-:W-:Y:S02]  /*24b0*/  FSEL R2, R8, R6, !P1 ;  /* 0x0000000608027208 */ /* 0x001fe40004800000 */
[----:B------:R-:W-:Y:S02]  /*24c0*/  FSEL R3, R9, R7, !P1 ;  /* 0x0000000709037208 */ /* 0x000fe40004800000 */
[----:B------:R-:W0:Y:S04]  /*24d0*/  LDS.128 R4, [UR4+0x30] ;  /* 0x00003004ff047984 */ /* 0x000e280008000c00 */
[----:B------:R-:W-:-:S06]  /*24e0*/  DSETP.GEU.AND P1, PT, R2, R10, PT ;  /* 0x0000000a0200722a */ /* 0x000fcc0003f2e000 */
[----:B------:R-:W-:Y:S02]  /*24f0*/  FSEL R2, R10, R2, !P1 ;  /* 0x000000020a027208 */ /* 0x000fe40004800000 */
[----:B------:R-:W-:-:S06]  /*2500*/  FSEL R3, R11, R3, !P1 ;  /* 0x000000030b037208 */ /* 0x000fcc0004800000 */
[----:B--2---:R-:W-:-:S06]  /*2510*/  DSETP.GEU.AND P1, PT, R2, R12, PT ;  /* 0x0000000c0200722a */ /* 0x004fcc0003f2e000 */
        /* <DEDUP_REMOVED lines=16> */
.L_x_99:
        /* <DEDUP_REMOVED lines=12> */
.L_x_125:
[----:B------:R-:W-:Y:S05]  /*26e0*/  BSYNC.RECONVERGENT B1 ;  /* 0x0000000000017941 */ /* 0x000fea0003800200 */
.L_x_124:
        /* <DEDUP_REMOVED lines=17> */
.L_x_130:
        /* <DEDUP_REMOVED lines=12> */
.L_x_129:
[----:B------:R-:W-:Y:S05]  /*28c0*/  BSYNC.RECONVERGENT B2 ;  /* 0x0000000000027941 */ /* 0x000fea0003800200 */
.L_x_128:
        /* <DEDUP_REMOVED lines=10> */
.L_x_133:
        /* <DEDUP_REMOVED lines=69> */
.L_x_132:
[----:B------:R-:W-:Y:S05]  /*2dc0*/  BSYNC.RECONVERGENT B2 ;  /* 0x0000000000027941 */ /* 0x000fea0003800200 */
.L_x_131:
        /* <DEDUP_REMOVED lines=40> */
.L_x_135:
[----:B------:R-:W-:Y:S05]  /*3050*/  BSYNC.RECONVERGENT B2 ;  /* 0x0000000000027941 */ /* 0x000fea0003800200 */
.L_x_134:
        /* <DEDUP_REMOVED lines=18> */
.L_x_127:
[----:B------:R-:W-:Y:S05]  /*3180*/  BSYNC.RECONVERGENT B1 ;  /* 0x0000000000017941 */ /* 0x000fea0003800200 */
.L_x_126:
        /* <DEDUP_REMOVED lines=60> */
[----:B---3--:R-:W1:Y:S01]  /*3550*/  LDS.128 R12, [UR4+0x20] ;  /* 0x00002004ff0c7984 */ /* 0x008e620008000c00 */
        /* <DEDUP_REMOVED lines=24> */
.L_x_136:
        /* <DEDUP_REMOVED lines=63> */
[----:B----4-:R-:W-:Y:S05]  /*3ad0*/  @P0 BRA `(.L_x_114) ;  /* 0x0000001000380947 */ /* 0x010fea0003800000 */
[----:B------:R-:W0:Y:S01]  /*3ae0*/  S2UR UR5, SR_CgaCtaId ;  /* 0x00000000000579c3 */ /* 0x000e220000008800 */
[----:B------:R-:W-:Y:S01]  /*3af0*/  UMOV UR4, 0x400 ;  /* 0x0000040000047882 */ /* 0x000fe20000000000 */
[C---:B------:R-:W-:Y:S02]  /*3b00*/  ISETP.GT.U32.AND P3, PT, R0.reuse, 0x20, PT ;  /* 0x000000200000780c */ /* 0x040fe40003f64070 */
        /* <DEDUP_REMOVED lines=9> */
[----:B------:R-:W-:Y:S01]  /*3ba0*/  ISETP.GT.U32.AND P1, PT, R0, 0x60, PT ;  /* 0x000000600000780c */ /* 0x000fe20003f24070 */
[----:B------:R-:W-:Y:S01]  /*3bb0*/  IMAD.MOV.U32 R2, RZ, RZ, R13 ;  /* 0x000000ffff027224 */ /* 0x000fe200078e000d */
[----:B------:R-:W0:Y:S01]  /*3bc0*/  LDS.128 R4, [UR4+0x30] ;  /* 0x00003004ff047984 */ /* 0x000e220008000c00 */
[----:B------:R-:W-:-:S06]  /*3bd0*/  IMAD.MOV.U32 R3, RZ, RZ, R12 ;  /* 0x000000ffff037224 */ /* 0x000fcc00078e000c */
        /* <DEDUP_REMOVED lines=36> */
.L_x_123:
[----:B------:R-:W0:Y:S01]  /*3e20*/  S2R R7, SR_TID.X ;  /* 0x0000000000077919 */ /* 0x000e220000002100 */
[----:B------:R-:W1:Y:S02]  /*3e30*/  LDCU.64 UR4, c[0x0][0x380] ;  /* 0x00007000ff0477ac */ /* 0x000e640008000a00 */
[----:B-1----:R-:W-:Y:S02]  /*3e40*/  IMAD.U32 R2, RZ, RZ, UR4 ;  /* 0x00000004ff027e24 */ /* 0x002fe4000f8e00ff */
[----:B------:R-:W-:Y:S02]  /*3e50*/  IMAD.U32 R3, RZ, RZ, UR5 ;  /* 0x00000005ff037e24 */ /* 0x000fe4000f8e00ff */
        /* <DEDUP_REMOVED lines=9> */
[----:B------:R-:W-:-:S05]  /*3ef0*/  VIADD R6, R0, 0xfffff800 ;  /* 0xfffff80000067836 */ /* 0x000fca0000000000 */
[----:B------:R-:W-:Y:S01]  /*3f00*/  ISETP.GE.U32.AND P1, PT, R6, 0x800, PT ;  /* 0x000008000600780c */ /* 0x000fe20003f26070 */
[----:B--2---:R-:W-:-:S06]  /*3f10*/  DSETP.GEU.AND P0, PT, R22, R8, PT ;  /* 0x000000081600722a */ /* 0x004fcc0003f0e000 */
[----:B------:R-:W-:Y:S02]  /*3f20*/  FSEL R8, R8, R22, !P0 ;  /* 0x0000001608087208 */ /* 0x000fe40004000000 */
[----:B------:R-:W-:-:S06]  /*3f30*/  FSEL R9, R9, R23, !P0 ;  /* 0x0000001709097208 */ /* 0x000fcc0004000000 */
[----:B---3--:R-:W-:-:S06]  /*3f40*/  DSETP.GEU.AND P0, PT, R8, R10, PT ;  /* 0x0000000a0800722a */ /* 0x008fcc0003f0e000 */
[----:B------:R-:W-:Y:S02]  /*3f50*/  FSEL R8, R10, R8, !P0 ;  /* 0x000000080a087208 */ /* 0x000fe40004000000 */
[----:B------:R-:W-:Y:S01]  /*3f60*/  FSEL R9, R11, R9, !P0 ;  /* 0x000000090b097208 */ /* 0x000fe20004000000 */
[----:B------:R-:W-:-:S05]  /*3f70*/  IMAD.MOV.U32 R11, RZ, RZ, 0x800 ;  /* 0x00000800ff0b7424 */ /* 0x000fca00078e00ff */
        /* <DEDUP_REMOVED lines=18> */
[----:B------:R-:W1:Y:S02]  /*40a0*/  LDC.64 R2, c[0x0][0x380] ;  /* 0x0000e000ff027b82 */ /* 0x000e640000000a00 */
.L_x_139:
[----:B------:R-:W-:-:S04]  /*40b0*/  IMAD.IADD R17, R7, 0x1, R11 ;  /* 0x0000000107117824 */ /* 0x000fc800078e020b */
[----:B-1----:R-:W-:-:S06]  /*40c0*/  IMAD.WIDE.U32 R16, R17, 0x8, R2 ;  /* 0x0000000811107825 */ /* 0x002fcc00078e0002 */
[----:B------:R-:W2:Y:S01]  /*40d0*/  LDG.E.64.CONSTANT R16, desc[UR6][R16.64] ;  /* 0x0000000610107981 */ /* 0x000ea2000c1e9b00 */
[----:B------:R-:W-:-:S05]  /*40e0*/  IMAD.WIDE.U32 R18, R11, 0x8, R4 ;  /* 0x000000080b127825 */ /* 0x000fca00078e0004 */
[----:B------:R-:W3:Y:S04]  /*40f0*/  LDG.E.64.CONSTANT R20, desc[UR6][R18.64+0x800] ;  /* 0x0008000612147981 */ /* 0x000ee8000c1e9b00 */
[----:B------:R-:W4:Y:S04]  /*4100*/  LDG.E.64.CONSTANT R22, desc[UR6][R18.64+0x1000] ;  /* 0x0010000612167981 */ /* 0x000f28000c1e9b00 */
[----:B------:R-:W5:Y:S04]  /*4110*/  LDG.E.64.CONSTANT R24, desc[UR6][R18.64+0x1800] ;  /* 0x0018000612187981 */ /* 0x000f68000c1e9b00 */
[----:B------:R-:W5:Y:S04]  /*4120*/  LDG.E.64.CONSTANT R26, desc[UR6][R18.64+0x2000] ;  /* 0x00200006121a7981 */ /* 0x000f68000c1e9b00 */
[----:B------:R-:W5:Y:S04]  /*4130*/  LDG.E.64.CONSTANT R28, desc[UR6][R18.64+0x2800] ;  /* 0x00280006121c7981 */ /* 0x000f68000c1e9b00 */
[----:B------:R-:W5:Y:S04]  /*4140*/  LDG.E.64.CONSTANT R14, desc[UR6][R18.64+0x3000] ;  /* 0x00300006120e7981 */ /* 0x000f68000c1e9b00 */
[----:B------:R-:W5:Y:S01]  /*4150*/  LDG.E.64.CONSTANT R12, desc[UR6][R18.64+0x3800] ;  /* 0x00380006120c7981 */ /* 0x000f62000c1e9b00 */
[----:B0-----:R-:W-:-:S05]  /*4160*/  IMAD.IADD R10, R0, 0x1, -R11 ;  /* 0x00000001000a7824 */ /* 0x001fca00078e0a0b */
[----:B------:R-:W-:Y:S01]  /*4170*/  ISETP.GE.U32.AND P1, PT, R10, 0x800, PT ;  /* 0x000008000a00780c */ /* 0x000fe20003f26070 */
        /* <DEDUP_REMOVED lines=26> */
[----:B------:R-:W-:-:S13]  /*4320*/  ISETP.GT.U32.AND P0, PT, R11, R6, PT ;  /* 0x000000060b00720c */ /* 0x000fda0003f04070 */
[----:B------:R-:W-:Y:S05]  /*4330*/  @!P0 BRA `(.L_x_139) ;  /* 0xfffffffc005c8947 */ /* 0x000fea000383ffff */
.L_x_137:
        /* <DEDUP_REMOVED lines=14> */
[----:B------:R-:W-:Y:S01]  /*4420*/  LEA.HI R0, R5, 0x1, RZ, 0x18 ;  /* 0x0000000105007811 */ /* 0x000fe200078fc0ff */
[----:B------:R-:W-:-:S03]  /*4430*/  IMAD.IADD R15, R7, 0x1, R11 ;  /* 0x00000001070f7824 */ /* 0x000fc600078e020b */
[----:B------:R-:W-:Y:S01]  /*4440*/  LOP3.LUT R5, R0, 0x3, RZ, 0xc0, !PT ;  /* 0x0000000300057812 */ /* 0x000fe200078ec0ff */
[----:B------:R-:W-:-:S04]  /*4450*/  IMAD.MOV.U32 R0, RZ, RZ, R7 ;  /* 0x000000ffff007224 */ /* 0x000fc800078e0007 */
[----:B------:R-:W-:-:S07]  /*4460*/  IMAD.MOV R5, RZ, RZ, -R5 ;  /* 0x000000ffff057224 */ /* 0x000fce00078e0a05 */
.L_x_143:
        /* <DEDUP_REMOVED lines=10> */
.L_x_142:
[----:B------:R-:W-:Y:S05]  /*4510*/  BSYNC.RECONVERGENT B2 ;  /* 0x0000000000027941 */ /* 0x000fea0003800200 */
.L_x_141:
[----:B------:R-:W-:Y:S05]  /*4520*/  @!P2 BRA `(.L_x_140) ;  /* 0x000000000078a947 */ /* 0x000fea0003800000 */
[C---:B------:R-:W-:Y:S02]  /*4530*/  IMAD.IADD R5, R0.reuse, 0x1, R11 ;  /* 0x0000000100057824 */ /* 0x040fe400078e020b */
[----:B------:R-:W-:-:S07]  /*4540*/  VIADD R0, R0, 0x200 ;  /* 0x0000020000007836 */ /* 0x000fce0000000000 */
.L_x_144:
[----:B------:R-:W-:-:S04]  /*4550*/  IMAD.WIDE.U32 R10, R5, 0x8, R2 ;  /* 0x00000008050a7825 */ /* 0x000fc800078e0002 */
        /* <DEDUP_REMOVED lines=13> */
[----:B------:R-:W-:Y:S01]  /*4630*/  FSEL R9, R11, R9, !P0 ;  /* 0x000000090b097208 */ /* 0x000fe20004000000 */
[C---:B------:R-:W-:Y:S02]  /*4640*/  VIADD R11, R0.reuse, 0x200 ;  /* 0x00000200000b7836 */ /* 0x040fe40000000000 */
[----:B------:R-:W-:-:S03]  /*4650*/  VIADD R0, R0, 0x400 ;  /* 0x0000040000007836 */ /* 0x000fc60000000000 */
[----:B---3--:R-:W-:Y:S01]  /*4660*/  DSETP.GEU.AND P0, PT, R8, R12, PT ;  /* 0x0000000c0800722a */ /* 0x008fe20003f0e000 */
[----:B------:R-:W-:-:S05]  /*4670*/  ISETP.GE.AND P1, PT, R11, R4, PT ;  /* 0x000000040b00720c */ /* 0x000fca0003f26270 */
        /* <DEDUP_REMOVED lines=9> */
.L_x_140:
[----:B------:R-:W-:Y:S05]  /*4710*/  BSYNC.RECONVERGENT B1 ;  /* 0x0000000000017941 */ /* 0x000fea0003800200 */
.L_x_138:
        /* <DEDUP_REMOVED lines=74> */
.L_x_114:
[----:B------:R-:W-:Y:S05]  /*4bc0*/  BSYNC.RECONVERGENT B0 ;  /* 0x0000000000007941 */ /* 0x000fea0003800200 */
.L_x_98:
[----:B------:R-:W-:Y:S05]  /*4bd0*/  @P0 EXIT ;  /* 0x000000000000094d */ /* 0x000fea0003800000 */
[----:B------:R-:W4:Y:S01]  /*4be0*/  LDCU.64 UR8, c[0x0][0x398] ;  /* 0x00007300ff0877ac */ /* 0x000f220008000a00 */
[----:B01----:R-:W0:Y:S01]  /*4bf0*/  LDC.64 R4, c[0x0][0x388] ;  /* 0x0000e200ff047b82 */ /* 0x003e220000000a00 */
[----:B------:R-:W2:Y:S01]  /*4c00*/  LDCU.64 UR4, c[0x0][0x398] ;  /* 0x00007300ff0477ac */ /* 0x000ea20008000a00 */
[----:B----4-:R-:W-:-:S06]  /*4c10*/  DSETP.GT.AND P0, PT, R6, UR8, PT ;  /* 0x0000000806007e2a */ /* 0x010fcc000bf04000 */
[----:B--23--:R-:W-:Y:S02]  /*4c20*/  FSEL R2, R6, UR4, P0 ;  /* 0x0000000406027c08 */ /* 0x00cfe40008000000 */
[----:B------:R-:W-:-:S05]  /*4c30*/  FSEL R3, R7, UR5, P0 ;  /* 0x0000000507037c08 */ /* 0x000fca0008000000 */
[----:B0-----:R-:W-:Y:S01]  /*4c40*/  STG.E.64 desc[UR6][R4.64], R2 ;  /* 0x0000000204007986 */ /* 0x001fe2000c101b06 */
[----:B------:R-:W-:Y:S05]  /*4c50*/  EXIT ;  /* 0x000000000000794d */ /* 0x000fea0003800000 */
.L_x_145:
        /* <DEDUP_REMOVED lines=10> */
.L_x_151:


//--------------------- .text._ZN3cub18CUB_300001_SM_10006detail11EmptyKernelIvEEvv --------------------------
	.section	.text._ZN3cub18CUB_300001_SM_10006detail11EmptyKernelIvEEvv,"ax",@progbits
	.align	128
        .global         _ZN3cub18CUB_300001_SM_10006detail11EmptyKernelIvEEvv
        .type           _ZN3cub18CUB_300001_SM_10006detail11EmptyKernelIvEEvv,@function
        .size           _ZN3cub18CUB_300001_SM_10006detail11EmptyKernelIvEEvv,(.L_x_152 - _ZN3cub18CUB_300001_SM_10006detail11EmptyKernelIvEEvv)
        .other          _ZN3cub18CUB_300001_SM_10006detail11EmptyKernelIvEEvv,@"STO_CUDA_ENTRY STV_DEFAULT"
_ZN3cub18CUB_300001_SM_10006detail11EmptyKernelIvEEvv:
.text._ZN3cub18CUB_300001_SM_10006detail11EmptyKernelIvEEvv:
[----:B------:R-:W-:Y:S01]  /*0000*/  LDC R1, c[0x0][0x37c] ;  /* 0x0000df00ff017b82 */ /* 0x000fe20000000800 */
[----:B------:R-:W-:Y:S05]  /*0010*/  EXIT ;  /* 0x000000000000794d */ /* 0x000fea0003800000 */
.L_x_146:
        /* <DEDUP_REMOVED lines=14> */
.L_x_152:


//--------------------- .text._Z29calculate_device_error_matrixPdS_S_ --------------------------
	.section	.text._Z29calculate_device_error_matrixPdS_S_,"ax",@progbits
	.align	128
        .global         _Z29calculate_device_error_matrixPdS_S_
        .type           _Z29calculate_device_error_matrixPdS_S_,@function
        .size           _Z29calculate_device_error_matrixPdS_S_,(.L_x_153 - _Z29calculate_device_error_matrixPdS_S_)
        .other          _Z29calculate_device_error_matrixPdS_S_,@"STO_CUDA_ENTRY STV_DEFAULT"
_Z29calculate_device_error_matrixPdS_S_:
.text._Z29calculate_device_error_matrixPdS_S_:
[----:B------:R-:W-:Y:S01]  /*0000*/  LDC R1, c[0x0][0x37c] ;  /* 0x0000df00ff017b82 */ /* 0x000fe20000000800 */
[----:B------:R-:W0:Y:S07]  /*0010*/  S2R R0, SR_TID.X ;  /* 0x0000000000007919 */ /* 0x000e2e0000002100 */
[----:B------:R-:W1:Y:S08]  /*0020*/  S2UR UR4, SR_CTAID.X ;  /* 0x00000000000479c3 */ /* 0x000e700000002500 */
[----:B------:R-:W1:Y:S01]  /*0030*/  LDC R13, c[0x0][0x360] ;  /* 0x0000d800ff0d7b82 */ /* 0x000e620000000800 */
[----:B0-----:R-:W-:Y:S01]  /*0040*/  ISETP.NE.AND P0, PT, R0, RZ, PT ;  /* 0x000000ff0000720c */ /* 0x001fe20003f05270 */
[----:B-1----:R-:W-:-:S03]  /*0050*/  IMAD R13, R13, UR4, R0 ;  /* 0x000000040d0d7c24 */ /* 0x002fc6000f8e0200 */
[----:B------:R-:W-:-:S13]  /*0060*/  ISETP.EQ.OR P0, PT, RZ, UR4, !P0 ;  /* 0x00000004ff007c0c */ /* 0x000fda000c702670 */
[----:B------:R-:W-:Y:S05]  /*0070*/  @P0 EXIT ;  /* 0x000000000000094d */ /* 0x000fea0003800000 */
[----:B------:R-:W0:Y:S01]  /*0080*/  LDC.64 R2, c[0x0][0x388] ;  /* 0x0000e200ff027b82 */ /* 0x000e220000000a00 */
[----:B------:R-:W1:Y:S07]  /*0090*/  LDCU.64 UR4, c[0x0][0x358] ;  /* 0x00006b00ff0477ac */ /* 0x000e6e0008000a00 */
[----:B------:R-:W2:Y:S08]  /*00a0*/  LDC.64 R4, c[0x0][0x380] ;  /* 0x0000e000ff047b82 */ /* 0x000eb00000000a00 */
[----:B------:R-:W3:Y:S01]  /*00b0*/  LDC.64 R8, c[0x0][0x390] ;  /* 0x0000e400ff087b82 */ /* 0x000ee20000000a00 */
[----:B0-----:R-:W-:-:S06]  /*00c0*/  IMAD.WIDE.U32 R2, R13, 0x8, R2 ;  /* 0x000000080d027825 */ /* 0x001fcc00078e0002 */
[----:B-1----:R-:W4:Y:S01]  /*00d0*/  LDG.E.64 R2, desc[UR4][R2.64] ;  /* 0x0000000402027981 */ /* 0x002f22000c1e1b00 */
[----:B--2---:R-:W-:-:S06]  /*00e0*/  IMAD.WIDE.U32 R4, R13, 0x8, R4 ;  /* 0x000000080d047825 */ /* 0x004fcc00078e0004 */
[----:B------:R-:W4:Y:S02]  /*00f0*/  LDG.E.64 R4, desc[UR4][R4.64] ;  /* 0x0000000404047981 */ /* 0x000f24000c1e1b00 */
[----:B----4-:R-:W-:-:S08]  /*0100*/  DADD R6, R2, -R4 ;  /* 0x0000000002067229 */ /* 0x010fd00000000804 */
[----:B------:R-:W-:Y:S01]  /*0110*/  DADD R10, -RZ, |R6| ;  /* 0x00000000ff0a7229 */ /* 0x000fe20000000506 */
[----:B---3--:R-:W-:-:S06]  /*0120*/  IMAD.WIDE.U32 R6, R13, 0x8, R8 ;  /* 0x000000080d067825 */ /* 0x008fcc00078e0008 */
[----:B------:R-:W-:Y:S01]  /*0130*/  STG.E.64 desc[UR4][R6.64], R10 ;  /* 0x0000000a06007986 */ /* 0x000fe2000c101b04 */
[----:B------:R-:W-:Y:S05]  /*0140*/  EXIT ;  /* 0x000000000000794d */ /* 0x000fea0003800000 */
.L_x_147:
        /* <DEDUP_REMOVED lines=11> */
.L_x_153:


//--------------------- .text._Z20calculate_new_matrixPdS_m --------------------------
	.section	.text._Z20calculate_new_matrixPdS_m,"ax",@progbits
	.align	128
        .global         _Z20calculate_new_matrixPdS_m
        .type           _Z20calculate_new_matrixPdS_m,@function
        .size           _Z20calculate_new_matrixPdS_m,(.L_x_154 - _Z20calculate_new_matrixPdS_m)
        .other          _Z20calculate_new_matrixPdS_m,@"STO_CUDA_ENTRY STV_DEFAULT"
_Z20calculate_new_matrixPdS_m:
.text._Z20calculate_new_matrixPdS_m:
[----:B------:R-:W-:Y:S01]  /*0000*/  LDC R1, c[0x0][0x37c] ;  /* 0x0000df00ff017b82 */ /* 0x000fe20000000800 */
[----:B------:R-:W0:Y:S07]  /*0010*/  S2R R6, SR_TID.X ;  /* 0x0000000000067919 */ /* 0x000e2e0000002100 */
[----:B------:R-:W1:Y:S01]  /*0020*/  S2UR UR6, SR_CTAID.X ;  /* 0x00000000000679c3 */ /* 0x000e620000002500 */
[----:B0-----:R-:W-:-:S04]  /*0030*/  ISETP.NE.AND P0, PT, R6, RZ, PT ;  /* 0x000000ff0600720c */ /* 0x001fc80003f05270 */
[----:B-1----:R-:W-:-:S13]  /*0040*/  ISETP.EQ.OR P0, PT, RZ, UR6, !P0 ;  /* 0x00000006ff007c0c */ /* 0x002fda000c702670 */
[----:B------:R-:W-:Y:S05]  /*0050*/  @P0 EXIT ;  /* 0x000000000000094d */ /* 0x000fea0003800000 */
[----:B------:R-:W0:Y:S01]  /*0060*/  LDC.64 R4, c[0x0][0x390] ;  /* 0x0000e400ff047b82 */ /* 0x000e220000000a00 */
[----:B------:R-:W1:Y:S01]  /*0070*/  LDCU.128 UR8, c[0x0][0x380] ;  /* 0x00007000ff0877ac */ /* 0x000e620008000c00 */
[----:B------:R-:W-:Y:S01]  /*0080*/  IMAD.MOV.U32 R7, RZ, RZ, RZ ;  /* 0x000000ffff077224 */ /* 0x000fe200078e00ff */
[----:B------:R-:W2:Y:S01]  /*0090*/  LDCU.64 UR4, c[0x0][0x358] ;  /* 0x00006b00ff0477ac */ /* 0x000ea20008000a00 */
[----:B0-----:R-:W-:Y:S01]  /*00a0*/  IADD3 R8, P0, PT, RZ, -R4, RZ ;  /* 0x80000004ff087210 */ /* 0x001fe20007f1e0ff */
[----:B------:R-:W-:-:S04]  /*00b0*/  IMAD.WIDE.U32 R2, R4, UR6, R6 ;  /* 0x0000000604027c25 */ /* 0x000fc8000f8e0006 */
[----:B------:R-:W-:Y:S02]  /*00c0*/  IMAD.X R9, RZ, RZ, ~R5, P0 ;  /* 0x000000ffff097224 */ /* 0x000fe400000e0e05 */
[----:B------:R-:W-:Y:S02]  /*00d0*/  IMAD R7, R5, UR6, RZ ;  /* 0x0000000605077c24 */ /* 0x000fe4000f8e02ff */
[----:B------:R-:W-:-:S04]  /*00e0*/  IMAD.WIDE.U32 R8, R4, UR6, R8 ;  /* 0x0000000604087c25 */ /* 0x000fc8000f8e0008 */
[----:B------:R-:W-:Y:S01]  /*00f0*/  IMAD.IADD R3, R3, 0x1, R7 ;  /* 0x0000000103037824 */ /* 0x000fe200078e0207 */
[----:B------:R-:W-:Y:S01]  /*0100*/  IADD3 R6, P1, PT, R6, R8, RZ ;  /* 0x0000000806067210 */ /* 0x000fe20007f3e0ff */
[----:B------:R-:W-:-:S03]  /*0110*/  IMAD.SHL.U32 R0, R2, 0x8, RZ ;  /* 0x0000000802007824 */ /* 0x000fc600078e00ff */
[----:B------:R-:W-:Y:S01]  /*0120*/  SHF.L.U64.HI R2, R2, 0x3, R3 ;  /* 0x0000000302027819 */ /* 0x000fe20000010203 */
[----:B------:R-:W-:Y:S01]  /*0130*/  IMAD.X R9, R7, 0x1, R9, P1 ;  /* 0x0000000107097824 */ /* 0x000fe200008e0609 */
[----:B-1----:R-:W-:Y:S02]  /*0140*/  LEA R8, P1, R6, UR8, 0x3 ;  /* 0x0000000806087c11 */ /* 0x002fe4000f8218ff */
[----:B------:R-:W-:Y:S02]  /*0150*/  IADD3 R12, P0, PT, R0, UR8, RZ ;  /* 0x00000008000c7c10 */ /* 0x000fe4000ff1e0ff */
[----:B------:R-:W-:Y:S02]  /*0160*/  LEA.HI.X R9, R6, UR9, R9, 0x3, P1 ;  /* 0x0000000906097c11 */ /* 0x000fe400088f1c09 */
[----:B------:R-:W-:Y:S02]  /*0170*/  IADD3.X R13, PT, PT, R2, UR9, RZ, P0, !PT ;  /* 0x00000009020d7c10 */ /* 0x000fe400087fe4ff */
[----:B------:R-:W-:-:S02]  /*0180*/  LEA R14, P0, R4, R12, 0x3 ;  /* 0x0000000c040e7211 */ /* 0x000fc400078018ff */
[----:B--2---:R-:W2:Y:S04]  /*0190*/  LDG.E.64 R8, desc[UR4][R8.64] ;  /* 0x0000000408087981 */ /* 0x004ea8000c1e1b00 */
[----:B------:R-:W2:Y:S01]  /*01a0*/  LDG.E.64 R6, desc[UR4][R12.64+-0x8] ;  /* 0xfffff8040c067981 */ /* 0x000ea2000c1e1b00 */
[----:B------:R-:W-:-:S03]  /*01b0*/  LEA.HI.X R15, R4, R13, R5, 0x3, P0 ;  /* 0x0000000d040f7211 */ /* 0x000fc600000f1c05 */
[----:B------:R-:W3:Y:S04]  /*01c0*/  LDG.E.64 R10, desc[UR4][R12.64+0x8] ;  /* 0x000008040c0a7981 */ /* 0x000ee8000c1e1b00 */
[----:B------:R-:W4:Y:S01]  /*01d0*/  LDG.E.64 R4, desc[UR4][R14.64] ;  /* 0x000000040e047981 */ /* 0x000f22000c1e1b00 */
[----:B--2---:R-:W-:-:S08]  /*01e0*/  DADD R6, R6, R8 ;  /* 0x0000000006067229 */ /* 0x004fd00000000008 */
[----:B----4-:R-:W-:Y:S01]  /*01f0*/  DADD R4, R6, R4 ;  /* 0x0000000006047229 */ /* 0x010fe20000000004 */
[----:B------:R-:W-:-:S07]  /*0200*/  IADD3 R6, P0, PT, R0, UR10, RZ ;  /* 0x0000000a00067c10 */ /* 0x000fce000ff1e0ff */
[----:B---3--:R-:W-:Y:S01]  /*0210*/  DADD R4, R4, R10 ;  /* 0x0000000004047229 */ /* 0x008fe2000000000a */
[----:B------:R-:W-:-:S07]  /*0220*/  IADD3.X R7, PT, PT, R2, UR11, RZ, P0, !PT ;  /* 0x0000000b02077c10 */ /* 0x000fce00087fe4ff */
[----:B------:R-:W-:-:S07]  /*0230*/  DMUL R4, R4, 0.25 ;  /* 0x3fd0000004047828 */ /* 0x000fce0000000000 */
[----:B------:R-:W-:Y:S01]  /*0240*/  STG.E.64 desc[UR4][R6.64], R4 ;  /* 0x0000000406007986 */ /* 0x000fe2000c101b04 */
[----:B------:R-:W-:Y:S05]  /*0250*/  EXIT ;  /* 0x000000000000794d */ /* 0x000fea0003800000 */
.L_x_148:
        /* <DEDUP_REMOVED lines=10> */
.L_x_154:


//--------------------- .nv.shared._ZN3cub18CUB_300001_SM_10006detail6reduce28DeviceReduceSingleTileKernelINS2_10policy_hubIdjN4cuda3__47maximumIvEEE10Policy1000EPdSB_iS8_ddNS5_3std3__410__identityEEEvT0_T1_T2_T3_T4_T6_ --------------------------
	.section	.nv.shared._ZN3cub18CUB_300001_SM_10006detail6reduce28DeviceReduceSingleTileKernelINS2_10policy_hubIdjN4cuda3__47maximumIvEEE10Policy1000EPdSB_iS8_ddNS5_3std3__410__identityEEEvT0_T1_T2_T3_T4_T6_,"aw",@nobits
	.sectionflags	@""
	.align	8
.nv.shared._ZN3cub18CUB_300001_SM_10006detail6reduce28DeviceReduceSingleTileKernelINS2_10policy_hubIdjN4cuda3__47maximumIvEEE10Policy1000EPdSB_iS8_ddNS5_3std3__410__identityEEEvT0_T1_T2_T3_T4_T6_:
	.zero		1104


//--------------------- .nv.shared.reserved.0     --------------------------
	.section	.nv.shared.reserved.0,"aw",@nobits
	.weak		__nv_reservedSMEM_offset_0_alias
	.size		__nv_reservedSMEM_offset_0_alias, 0, 64
	.other		__nv_reservedSMEM_offset_0_alias,@"STO_CUDA_RESERVED_SHARED STV_DEFAULT"
__nv_reservedSMEM_offset_0_alias:
	.zero		0
	.zero		64


//--------------------- .nv.global                --------------------------
	.section	.nv.global,"aw",@nobits
.nv.global:
	.type		_ZN34_INTERNAL_9a86fe55_4_k_cu_e58fdc9e6thrust24THRUST_300001_SM_1000_NS12placeholders2_5E,@object
	.size		_ZN34_INTERNAL_9a86fe55_4_k_cu_e58fdc9e6thrust24THRUST_300001_SM_1000_NS12placeholders2_5E,(_ZN34_INTERNAL_9a86fe55_4_k_cu_e58fdc9e4cuda3std3__45__cpo6cbeginE - _ZN34_INTERNAL_9a86fe55_4_k_cu_e58fdc9e6thrust24THRUST_300001_SM_1000_NS12placeholders2_5E)
_ZN34_INTERNAL_9a86fe55_4_k_cu_e58fdc9e6thrust24THRUST_300001_SM_1000_NS12placeholders2_5E:
	.zero		1
	.type		_ZN34_INTERNAL_9a86fe55_4_k_cu_e58fdc9e4cuda3std3__45__cpo6cbeginE,@object
	.size		_ZN34_INTERNAL_9a86fe55_4_k_cu_e58fdc9e4cuda3std3__45__cpo6cbeginE,(_ZN34_INTERNAL_9a86fe55_4_k_cu_e58fdc9e4cuda3std6ranges3__45__cpo6cbeginE - _ZN34_INTERNAL_9a86fe55_4_k_cu_e58fdc9e4cuda3std3__45__cpo6cbeginE)
_ZN34_INTERNAL_9a86fe55_4_k_cu_e58fdc9e4cuda3std3__45__cpo6cbeginE:
	.zero		1
	.type		_ZN34_INTERNAL_9a86fe55_4_k_cu_e58fdc9e4cuda3std6ranges3__45__cpo6cbeginE,@object
	.size		_ZN34_INTERNAL_9a86fe55_4_k_cu_e58fdc9e4cuda3std6ranges3__45__cpo6cbeginE,(_ZN34_INTERNAL_9a86fe55_4_k_cu_e58fdc9e4cuda3std3__48in_placeE - _ZN34_INTERNAL_9a86fe55_4_k_cu_e58fdc9e4cuda3std6ranges3__45__cpo6cbeginE)
_ZN34_INTERNAL_9a86fe55_4_k_cu_e58fdc9e4cuda3std6ranges3__45__cpo6cbeginE:
	.zero		1
	.type		_ZN34_INTERNAL_9a86fe55_4_k_cu_e58fdc9e4cuda3std3__48in_placeE,@object
	.size		_ZN34_INTERNAL_9a86fe55_4_k_cu_e58fdc9e4cuda3std3__48in_placeE,(_ZN34_INTERNAL_9a86fe55_4_k_cu_e58fdc9e4cuda3std6ranges3__45__cpo4sizeE - _ZN34_INTERNAL_9a86fe55_4_k_cu_e58fdc9e4cuda3std3__48in_placeE)
_ZN34_INTERNAL_9a86fe55_4_k_cu_e58fdc9e4cuda3std3__48in_placeE:
	.zero		1
	.type		_ZN34_INTERNAL_9a86fe55_4_k_cu_e58fdc9e4cuda3std6ranges3__45__cpo4sizeE,@object
	.size		_ZN34_INTERNAL_9a86fe55_4_k_cu_e58fdc9e4cuda3std6ranges3__45__cpo4sizeE,(_ZN34_INTERNAL_9a86fe55_4_k_cu_e58fdc9e6thrust24THRUST_300001_SM_1000_NS12placeholders2_9E - _ZN34_INTERNAL_9a86fe55_4_k_cu_e58fdc9e4cuda3std6ranges3__45__cpo4sizeE)
_ZN34_INTERNAL_9a86fe55_4_k_cu_e58fdc9e4cuda3std6ranges3__45__cpo4sizeE:
	.zero		1
	.type		_ZN34_INTERNAL_9a86fe55_4_k_cu_e58fdc9e6thrust24THRUST_300001_SM_1000_NS12placeholders2_9E,@object
	.size		_ZN34_INTERNAL_9a86fe55_4_k_cu_e58fdc9e6thrust24THRUST_300001_SM_1000_NS12placeholders2_9E,(_ZN34_INTERNAL_9a86fe55_4_k_cu_e58fdc9e4cuda3std3__45__cpo7crbeginE - _ZN34_INTERNAL_9a86fe55_4_k_cu_e58fdc9e6thrust24THRUST_300001_SM_1000_NS12placeholders2_9E)
_ZN34_INTERNAL_9a86fe55_4_k_cu_e58fdc9e6thrust24THRUST_300001_SM_1000_NS12placeholders2_9E:
	.zero		1
	.type		_ZN34_INTERNAL_9a86fe55_4_k_cu_e58fdc9e4cuda3std3__45__cpo7crbeginE,@object
	.size		_ZN34_INTERNAL_9a86fe55_4_k_cu_e58fdc9e4cuda3std3__45__cpo7crbeginE,(_ZN34_INTERNAL_9a86fe55_4_k_cu_e58fdc9e4cuda3std6ranges3__45__cpo4nextE - _ZN34_INTERNAL_9a86fe55_4_k_cu_e58fdc9e4cuda3std3__45__cpo7crbeginE)
_ZN34_INTERNAL_9a86fe55_4_k_cu_e58fdc9e4cuda3std3__45__cpo7crbeginE:
	.zero		1
	.type		_ZN34_INTERNAL_9a86fe55_4_k_cu_e58fdc9e4cuda3std6ranges3__45__cpo4nextE,@object
	.size		_ZN34_INTERNAL_9a86fe55_4_k_cu_e58fdc9e4cuda3std6ranges3__45__cpo4nextE,(_ZN34_INTERNAL_9a86fe55_4_k_cu_e58fdc9e4cuda3std6ranges3__45__cpo4swapE - _ZN34_INTERNAL_9a86fe55_4_k_cu_e58fdc9e4cuda3std6ranges3__45__cpo4nextE)
_ZN34_INTERNAL_9a86fe55_4_k_cu_e58fdc9e4cuda3std6ranges3__45__cpo4nextE:
	.zero		1
	.type		_ZN34_INTERNAL_9a86fe55_4_k_cu_e58fdc9e4cuda3std6ranges3__45__cpo4swapE,@object
	.size		_ZN34_INTERNAL_9a86fe55_4_k_cu_e58fdc9e4cuda3std6ranges3__45__cpo4swapE,(_ZN34_INTERNAL_9a86fe55_4_k_cu_e58fdc9e6thrust24THRUST_300001_SM_1000_NS12placeholders2_1E - _ZN34_INTERNAL_9a86fe55_4_k_cu_e58fdc9e4cuda3std6ranges3__45__cpo4swapE)
_ZN34_INTERNAL_9a86fe55_4_k_cu_e58fdc9e4cuda3std6ranges3__45__cpo4swapE:
	.zero		1
	.type		_ZN34_INTERNAL_9a86fe55_4_k_cu_e58fdc9e6thrust24THRUST_300001_SM_1000_NS12placeholders2_1E,@object
	.size		_ZN34_INTERNAL_9a86fe55_4_k_cu_e58fdc9e6thrust24THRUST_300001_SM_1000_NS12placeholders2_1E,(_ZN34_INTERNAL_9a86fe55_4_k_cu_e58fdc9e6thrust24THRUST_300001_SM_1000_NS12placeholders2_3E - _ZN34_INTERNAL_9a86fe55_4_k_cu_e58fdc9e6thrust24THRUST_300001_SM_1000_NS12placeholders2_1E)
_ZN34_INTERNAL_9a86fe55_4_k_cu_e58fdc9e6thrust24THRUST_300001_SM_1000_NS12placeholders2_1E:
	.zero		1
	.type		_ZN34_INTERNAL_9a86fe55_4_k_cu_e58fdc9e6thrust24THRUST_300001_SM_1000_NS12placeholders2_3E,@object
	.size		_ZN34_INTERNAL_9a86fe55_4_k_cu_e58fdc9e6thrust24THRUST_300001_SM_1000_NS12placeholders2_3E,(_ZN34_INTERNAL_9a86fe55_4_k_cu_e58fdc9e4cuda3std3__45__cpo5beginE - _ZN34_INTERNAL_9a86fe55_4_k_cu_e58fdc9e6thrust24THRUST_300001_SM_1000_NS12placeholders2_3E)
_ZN34_INTERNAL_9a86fe55_4_k_cu_e58fdc9e6thrust24THRUST_300001_SM_1000_NS12placeholders2_3E:
	.zero		1
	.type		_ZN34_INTERNAL_9a86fe55_4_k_cu_e58fdc9e4cuda3std3__45__cpo5beginE,@object
	.size		_ZN34_INTERNAL_9a86fe55_4_k_cu_e58fdc9e4cuda3std3__45__cpo5beginE,(_ZN34_INTERNAL_9a86fe55_4_k_cu_e58fdc9e4cuda3std6ranges3__45__cpo5beginE - _ZN34_INTERNAL_9a86fe55_4_k_cu_e58fdc9e4cuda3std3__45__cpo5beginE)
_ZN34_INTERNAL_9a86fe55_4_k_cu_e58fdc9e4cuda3std3__45__cpo5beginE:
	.zero		1
	.type		_ZN34_INTERNAL_9a86fe55_4_k_cu_e58fdc9e4cuda3std6ranges3__45__cpo5beginE,@object
	.size		_ZN34_INTERNAL_9a86fe55_4_k_cu_e58fdc9e4cuda3std6ranges3__45__cpo5beginE,(_ZN34_INTERNAL_9a86fe55_4_k_cu_e58fdc9e4cuda3std3__436_GLOBAL__N__9a86fe55_4_k_cu_e58fdc9e6ignoreE - _ZN34_INTERNAL_9a86fe55_4_k_cu_e58fdc9e4cuda3std6ranges3__45__cpo5beginE)
_ZN34_INTERNAL_9a86fe55_4_k_cu_e58fdc9e4cuda3std6ranges3__45__cpo5beginE:
	.zero		1
	.type		_ZN34_INTERNAL_9a86fe55_4_k_cu_e58fdc9e4cuda3std3__436_GLOBAL__N__9a86fe55_4_k_cu_e58fdc9e6ignoreE,@object
	.size		_ZN34_INTERNAL_9a86fe55_4_k_cu_e58fdc9e4cuda3std3__436_GLOBAL__N__9a86fe55_4_k_cu_e58fdc9e6ignoreE,(_ZN34_INTERNAL_9a86fe55_4_k_cu_e58fdc9e4cuda3std6ranges3__45__cpo4dataE - _ZN34_INTERNAL_9a86fe55_4_k_cu_e58fdc9e4cuda3std3__436_GLOBAL__N__9a86fe55_4_k_cu_e58fdc9e6ignoreE)
_ZN34_INTERNAL_9a86fe55_4_k_cu_e58fdc9e4cuda3std3__436_GLOBAL__N__9a86fe55_4_k_cu_e58fdc9e6ignoreE:
	.zero		1
	.type		_ZN34_INTERNAL_9a86fe55_4_k_cu_e58fdc9e4cuda3std6ranges3__45__cpo4dataE,@object
	.size		_ZN34_INTERNAL_9a86fe55_4_k_cu_e58fdc9e4cuda3std6ranges3__45__cpo4dataE,(_ZN34_INTERNAL_9a86fe55_4_k_cu_e58fdc9e6thrust24THRUST_300001_SM_1000_NS12placeholders2_7E - _ZN34_INTERNAL_9a86fe55_4_k_cu_e58fdc9e4cuda3std6ranges3__45__cpo4dataE)
_ZN34_INTERNAL_9a86fe55_4_k_cu_e58fdc9e4cuda3std6ranges3__45__cpo4dataE:
	.zero		1
	.type		_ZN34_INTERNAL_9a86fe55_4_k_cu_e58fdc9e6thrust24THRUST_300001_SM_1000_NS12placeholders2_7E,@object
	.size		_ZN34_INTERNAL_9a86fe55_4_k_cu_e58fdc9e6thrust24THRUST_300001_SM_1000_NS12placeholders2_7E,(_ZN34_INTERNAL_9a86fe55_4_k_cu_e58fdc9e4cuda3std3__45__cpo6rbeginE - _ZN34_INTERNAL_9a86fe55_4_k_cu_e58fdc9e6thrust24THRUST_300001_SM_1000_NS12placeholders2_7E)
_ZN34_INTERNAL_9a86fe55_4_k_cu_e58fdc9e6thrust24THRUST_300001_SM_1000_NS12placeholders2_7E:
	.zero		1
	.type		_ZN34_INTERNAL_9a86fe55_4_k_cu_e58fdc9e4cuda3std3__45__cpo6rbeginE,@object
	.size		_ZN34_INTERNAL_9a86fe55_4_k_cu_e58fdc9e4cuda3std3__45__cpo6rbeginE,(_ZN34_INTERNAL_9a86fe55_4_k_cu_e58fdc9e4cuda3std6ranges3__45__cpo7advanceE - _ZN34_INTERNAL_9a86fe55_4_k_cu_e58fdc9e4cuda3std3__45__cpo6rbeginE)
_ZN34_INTERNAL_9a86fe55_4_k_cu_e58fdc9e4cuda3std3__45__cpo6rbeginE:
	.zero		1
	.type		_ZN34_INTERNAL_9a86fe55_4_k_cu_e58fdc9e4cuda3std6ranges3__45__cpo7advanceE,@object
	.size		_ZN34_INTERNAL_9a86fe55_4_k_cu_e58fdc9e4cuda3std6ranges3__45__cpo7advanceE,(_ZN34_INTERNAL_9a86fe55_4_k_cu_e58fdc9e4cuda3std3__47nulloptE - _ZN34_INTERNAL_9a86fe55_4_k_cu_e58fdc9e4cuda3std6ranges3__45__cpo7advanceE)
_ZN34_INTERNAL_9a86fe55_4_k_cu_e58fdc9e4cuda3std6ranges3__45__cpo7advanceE:
	.zero		1
	.type		_ZN34_INTERNAL_9a86fe55_4_k_cu_e58fdc9e4cuda3std3__47nulloptE,@object
	.size		_ZN34_INTERNAL_9a86fe55_4_k_cu_e58fdc9e4cuda3std3__47nulloptE,(_ZN34_INTERNAL_9a86fe55_4_k_cu_e58fdc9e4cuda3std6ranges3__45__cpo8distanceE - _ZN34_INTERNAL_9a86fe55_4_k_cu_e58fdc9e4cuda3std3__47nulloptE)
_ZN34_INTERNAL_9a86fe55_4_k_cu_e58fdc9e4cuda3std3__47nulloptE:
	.zero		1
	.type		_ZN34_INTERNAL_9a86fe55_4_k_cu_e58fdc9e4cuda3std6ranges3__45__cpo8distanceE,@object
	.size		_ZN34_INTERNAL_9a86fe55_4_k_cu_e58fdc9e4cuda3std6ranges3__45__cpo8distanceE,(_ZN34_INTERNAL_9a86fe55_4_k_cu_e58fdc9e6thrust24THRUST_300001_SM_1000_NS12placeholders2_6E - _ZN34_INTERNAL_9a86fe55_4_k_cu_e58fdc9e4cuda3std6ranges3__45__cpo8distanceE)
_ZN34_INTERNAL_9a86fe55_4_k_cu_e58fdc9e4cuda3std6ranges3__45__cpo8distanceE:
	.zero		1
	.type		_ZN34_INTERNAL_9a86fe55_4_k_cu_e58fdc9e6thrust24THRUST_300001_SM_1000_NS12placeholders2_6E,@object
	.size		_ZN34_INTERNAL_9a86fe55_4_k_cu_e58fdc9e6thrust24THRUST_300001_SM_1000_NS12placeholders2_6E,(_ZN34_INTERNAL_9a86fe55_4_k_cu_e58fdc9e4cuda3std3__45__cpo4cendE - _ZN34_INTERNAL_9a86fe55_4_k_cu_e58fdc9e6thrust24THRUST_300001_SM_1000_NS12placeholders2_6E)
_ZN34_INTERNAL_9a86fe55_4_k_cu_e58fdc9e6thrust24THRUST_300001_SM_1000_NS12placeholders2_6E:
	.zero		1
	.type		_ZN34_INTERNAL_9a86fe55_4_k_cu_e58fdc9e4cuda3std3__45__cpo4cendE,@object
	.size		_ZN34_INTERNAL_9a86fe55_4_k_cu_e58fdc9e4cuda3std3__45__cpo4cendE,(_ZN34_INTERNAL_9a86fe55_4_k_cu_e58fdc9e4cuda3std6ranges3__45__cpo4cendE - _ZN34_INTERNAL_9a86fe55_4_k_cu_e58fdc9e4cuda3std3__45__cpo4cendE)
_ZN34_INTERNAL_9a86fe55_4_k_cu_e58fdc9e4cuda3std3__45__cpo4cendE:
	.zero		1
	.type		_ZN34_INTERNAL_9a86fe55_4_k_cu_e58fdc9e4cuda3std6ranges3__45__cpo4cendE,@object
	.size		_ZN34_INTERNAL_9a86fe55_4_k_cu_e58fdc9e4cuda3std6ranges3__45__cpo4cendE,(_ZN34_INTERNAL_9a86fe55_4_k_cu_e58fdc9e4cuda3std3__420unreachable_sentinelE - _ZN34_INTERNAL_9a86fe55_4_k_cu_e58fdc9e4cuda3std6ranges3__45__cpo4cendE)
_ZN34_INTERNAL_9a86fe55_4_k_cu_e58fdc9e4cuda3std6ranges3__45__cpo4cendE:
	.zero		1
	.type		_ZN34_INTERNAL_9a86fe55_4_k_cu_e58fdc9e4cuda3std3__420unreachable_sentinelE,@object
	.size		_ZN34_INTERNAL_9a86fe55_4_k_cu_e58fdc9e4cuda3std3__420unreachable_sentinelE,(_ZN34_INTERNAL_9a86fe55_4_k_cu_e58fdc9e4cuda3std6ranges3__45__cpo5ssizeE - _ZN34_INTERNAL_9a86fe55_4_k_cu_e58fdc9e4cuda3std3__420unreachable_sentinelE)
_ZN34_INTERNAL_9a86fe55_4_k_cu_e58fdc9e4cuda3std3__420unreachable_sentinelE:
	.zero		1
	.type		_ZN34_INTERNAL_9a86fe55_4_k_cu_e58fdc9e4cuda3std6ranges3__45__cpo5ssizeE,@object
	.size		_ZN34_INTERNAL_9a86fe55_4_k_cu_e58fdc9e4cuda3std6ranges3__45__cpo5ssizeE,(_ZN34_INTERNAL_9a86fe55_4_k_cu_e58fdc9e6thrust24THRUST_300001_SM_1000_NS12placeholders3_10E - _ZN34_INTERNAL_9a86fe55_4_k_cu_e58fdc9e4cuda3std6ranges3__45__cpo5ssizeE)
_ZN34_INTERNAL_9a86fe55_4_k_cu_e58fdc9e4cuda3std6ranges3__45__cpo5ssizeE:
	.zero		1
	.type		_ZN34_INTERNAL_9a86fe55_4_k_cu_e58fdc9e6thrust24THRUST_300001_SM_1000_NS12placeholders3_10E,@object
	.size		_ZN34_INTERNAL_9a86fe55_4_k_cu_e58fdc9e6thrust24THRUST_300001_SM_1000_NS12placeholders3_10E,(_ZN34_INTERNAL_9a86fe55_4_k_cu_e58fdc9e4cuda3std3__45__cpo5crendE - _ZN34_INTERNAL_9a86fe55_4_k_cu_e58fdc9e6thrust24THRUST_300001_SM_1000_NS12placeholders3_10E)
_ZN34_INTERNAL_9a86fe55_4_k_cu_e58fdc9e6thrust24THRUST_300001_SM_1000_NS12placeholders3_10E:
	.zero		1
	.type		_ZN34_INTERNAL_9a86fe55_4_k_cu_e58fdc9e4cuda3std3__45__cpo5crendE,@object
	.size		_ZN34_INTERNAL_9a86fe55_4_k_cu_e58fdc9e4cuda3std3__45__cpo5crendE,(_ZN34_INTERNAL_9a86fe55_4_k_cu_e58fdc9e4cuda3std6ranges3__45__cpo4prevE - _ZN34_INTERNAL_9a86fe55_4_k_cu_e58fdc9e4cuda3std3__45__cpo5crendE)
_ZN34_INTERNAL_9a86fe55_4_k_cu_e58fdc9e4cuda3std3__45__cpo5crendE:
	.zero		1
	.type		_ZN34_INTERNAL_9a86fe55_4_k_cu_e58fdc9e4cuda3std6ranges3__45__cpo4prevE,@object
	.size		_ZN34_INTERNAL_9a86fe55_4_k_cu_e58fdc9e4cuda3std6ranges3__45__cpo4prevE,(_ZN34_INTERNAL_9a86fe55_4_k_cu_e58fdc9e4cuda3std6ranges3__45__cpo9iter_moveE - _ZN34_INTERNAL_9a86fe55_4_k_cu_e58fdc9e4cuda3std6ranges3__45__cpo4prevE)
_ZN34_INTERNAL_9a86fe55_4_k_cu_e58fdc9e4cuda3std6ranges3__45__cpo4prevE:
	.zero		1
	.type		_ZN34_INTERNAL_9a86fe55_4_k_cu_e58fdc9e4cuda3std6ranges3__45__cpo9iter_moveE,@object
	.size		_ZN34_INTERNAL_9a86fe55_4_k_cu_e58fdc9e4cuda3std6ranges3__45__cpo9iter_moveE,(_ZN34_INTERNAL_9a86fe55_4_k_cu_e58fdc9e6thrust24THRUST_300001_SM_1000_NS12placeholders2_2E - _ZN34_INTERNAL_9a86fe55_4_k_cu_e58fdc9e4cuda3std6ranges3__45__cpo9iter_moveE)
_ZN34_INTERNAL_9a86fe55_4_k_cu_e58fdc9e4cuda3std6ranges3__45__cpo9iter_moveE:
	.zero		1
	.type		_ZN34_INTERNAL_9a86fe55_4_k_cu_e58fdc9e6thrust24THRUST_300001_SM_1000_NS12placeholders2_2E,@object
	.size		_ZN34_INTERNAL_9a86fe55_4_k_cu_e58fdc9e6thrust24THRUST_300001_SM_1000_NS12placeholders2_2E,(_ZN34_INTERNAL_9a86fe55_4_k_cu_e58fdc9e6thrust24THRUST_300001_SM_1000_NS12placeholders2_4E - _ZN34_INTERNAL_9a86fe55_4_k_cu_e58fdc9e6thrust24THRUST_300001_SM_1000_NS12placeholders2_2E)
_ZN34_INTERNAL_9a86fe55_4_k_cu_e58fdc9e6thrust24THRUST_300001_SM_1000_NS12placeholders2_2E:
	.zero		1
	.type		_ZN34_INTERNAL_9a86fe55_4_k_cu_e58fdc9e6thrust24THRUST_300001_SM_1000_NS12placeholders2_4E,@object
	.size		_ZN34_INTERNAL_9a86fe55_4_k_cu_e58fdc9e6thrust24THRUST_300001_SM_1000_NS12placeholders2_4E,(_ZN34_INTERNAL_9a86fe55_4_k_cu_e58fdc9e4cuda3std3__45__cpo3endE - _ZN34_INTERNAL_9a86fe55_4_k_cu_e58fdc9e6thrust24THRUST_300001_SM_1000_NS12placeholders2_4E)
_ZN34_INTERNAL_9a86fe55_4_k_cu_e58fdc9e6thrust24THRUST_300001_SM_1000_NS12placeholders2_4E:
	.zero		1
	.type		_ZN34_INTERNAL_9a86fe55_4_k_cu_e58fdc9e4cuda3std3__45__cpo3endE,@object
	.size		_ZN34_INTERNAL_9a86fe55_4_k_cu_e58fdc9e4cuda3std3__45__cpo3endE,(_ZN34_INTERNAL_9a86fe55_4_k_cu_e58fdc9e4cuda3std6ranges3__45__cpo3endE - _ZN34_INTERNAL_9a86fe55_4_k_cu_e58fdc9e4cuda3std3__45__cpo3endE)
_ZN34_INTERNAL_9a86fe55_4_k_cu_e58fdc9e4cuda3std3__45__cpo3endE:
	.zero		1
	.type		_ZN34_INTERNAL_9a86fe55_4_k_cu_e58fdc9e4cuda3std6ranges3__45__cpo3endE,@object
	.size		_ZN34_INTERNAL_9a86fe55_4_k_cu_e58fdc9e4cuda3std6ranges3__45__cpo3endE,(_ZN34_INTERNAL_9a86fe55_4_k_cu_e58fdc9e4cuda3std3__419piecewise_constructE - _ZN34_INTERNAL_9a86fe55_4_k_cu_e58fdc9e4cuda3std6ranges3__45__cpo3endE)
_ZN34_INTERNAL_9a86fe55_4_k_cu_e58fdc9e4cuda3std6ranges3__45__cpo3endE:
	.zero		1
	.type		_ZN34_INTERNAL_9a86fe55_4_k_cu_e58fdc9e4cuda3std3__419piecewise_constructE,@object
	.size		_ZN34_INTERNAL_9a86fe55_4_k_cu_e58fdc9e4cuda3std3__419piecewise_constructE,(_ZN34_INTERNAL_9a86fe55_4_k_cu_e58fdc9e4cuda3std6ranges3__45__cpo5cdataE - _ZN34_INTERNAL_9a86fe55_4_k_cu_e58fdc9e4cuda3std3__419piecewise_constructE)
_ZN34_INTERNAL_9a86fe55_4_k_cu_e58fdc9e4cuda3std3__419piecewise_constructE:
	.zero		1
	.type		_ZN34_INTERNAL_9a86fe55_4_k_cu_e58fdc9e4cuda3std6ranges3__45__cpo5cdataE,@object
	.size		_ZN34_INTERNAL_9a86fe55_4_k_cu_e58fdc9e4cuda3std6ranges3__45__cpo5cdataE,(_ZN34_INTERNAL_9a86fe55_4_k_cu_e58fdc9e6thrust24THRUST_300001_SM_1000_NS12placeholders2_8E - _ZN34_INTERNAL_9a86fe55_4_k_cu_e58fdc9e4cuda3std6ranges3__45__cpo5cdataE)
_ZN34_INTERNAL_9a86fe55_4_k_cu_e58fdc9e4cuda3std6ranges3__45__cpo5cdataE:
	.zero		1
	.type		_ZN34_INTERNAL_9a86fe55_4_k_cu_e58fdc9e6thrust24THRUST_300001_SM_1000_NS12placeholders2_8E,@object
	.size		_ZN34_INTERNAL_9a86fe55_4_k_cu_e58fdc9e6thrust24THRUST_300001_SM_1000_NS12placeholders2_8E,(_ZN34_INTERNAL_9a86fe55_4_k_cu_e58fdc9e4cuda3std3__45__cpo4rendE - _ZN34_INTERNAL_9a86fe55_4_k_cu_e58fdc9e6thrust24THRUST_300001_SM_1000_NS12placeholders2_8E)
_ZN34_INTERNAL_9a86fe55_4_k_cu_e58fdc9e6thrust24THRUST_300001_SM_1000_NS12placeholders2_8E:
	.zero		1
	.type		_ZN34_INTERNAL_9a86fe55_4_k_cu_e58fdc9e4cuda3std3__45__cpo4rendE,@object
	.size		_ZN34_INTERNAL_9a86fe55_4_k_cu_e58fdc9e4cuda3std3__45__cpo4rendE,(_ZN34_INTERNAL_9a86fe55_4_k_cu_e58fdc9e4cuda3std6ranges3__45__cpo9iter_swapE - _ZN34_INTERNAL_9a86fe55_4_k_cu_e58fdc9e4cuda3std3__45__cpo4rendE)
_ZN34_INTERNAL_9a86fe55_4_k_cu_e58fdc9e4cuda3std3__45__cpo4rendE:
	.zero		1
	.type		_ZN34_INTERNAL_9a86fe55_4_k_cu_e58fdc9e4cuda3std6ranges3__45__cpo9iter_swapE,@object
	.size		_ZN34_INTERNAL_9a86fe55_4_k_cu_e58fdc9e4cuda3std6ranges3__45__cpo9iter_swapE,(_ZN34_INTERNAL_9a86fe55_4_k_cu_e58fdc9e4cuda3std3__48unexpectE - _ZN34_INTERNAL_9a86fe55_4_k_cu_e58fdc9e4cuda3std6ranges3__45__cpo9iter_swapE)
_ZN34_INTERNAL_9a86fe55_4_k_cu_e58fdc9e4cuda3std6ranges3__45__cpo9iter_swapE:
	.zero		1
	.type		_ZN34_INTERNAL_9a86fe55_4_k_cu_e58fdc9e4cuda3std3__48unexpectE,@object
	.size		_ZN34_INTERNAL_9a86fe55_4_k_cu_e58fdc9e4cuda3std3__48unexpectE,(_ZN34_INTERNAL_9a86fe55_4_k_cu_e58fdc9e6thrust24THRUST_300001_SM_1000_NS6system6detail10sequential3seqE - _ZN34_INTERNAL_9a86fe55_4_k_cu_e58fdc9e4cuda3std3__48unexpectE)
_ZN34_INTERNAL_9a86fe55_4_k_cu_e58fdc9e4cuda3std3__48unexpectE:
	.zero		1
	.type		_ZN34_INTERNAL_9a86fe55_4_k_cu_e58fdc9e6thrust24THRUST_300001_SM_1000_NS6system6detail10sequential3seqE,@object
	.size		_ZN34_INTERNAL_9a86fe55_4_k_cu_e58fdc9e6thrust24THRUST_300001_SM_1000_NS6system6detail10sequential3seqE,(.L_29 - _ZN34_INTERNAL_9a86fe55_4_k_cu_e58fdc9e6thrust24THRUST_300001_SM_1000_NS6system6detail10sequential3seqE)
_ZN34_INTERNAL_9a86fe55_4_k_cu_e58fdc9e6thrust24THRUST_300001_SM_1000_NS6system6detail10sequential3seqE:
	.zero		1
.L_29:


//--------------------- .nv.shared._ZN3cub18CUB_300001_SM_10006detail6reduce18DeviceReduceKernelINS2_10policy_hubIdjN4cuda3__47maximumIvEEE10Policy1000EPdjS8_dNS5_3std3__410__identityEEEvT0_PT3_T1_NS0_13GridEvenShareISI_EET2_T4_ --------------------------
	.section	.nv.shared._ZN3cub18CUB_300001_SM_10006detail6reduce18DeviceReduceKernelINS2_10policy_hubIdjN4cuda3__47maximumIvEEE10Policy1000EPdjS8_dNS5_3std3__410__identityEEEvT0_PT3_T1_NS0_13GridEvenShareISI_EET2_T4_,"aw",@nobits
	.sectionflags	@""
	.align	8
.nv.shared._ZN3cub18CUB_300001_SM_10006detail6reduce18DeviceReduceKernelINS2_10policy_hubIdjN4cuda3__47maximumIvEEE10Policy1000EPdjS8_dNS5_3std3__410__identityEEEvT0_PT3_T1_NS0_13GridEvenShareISI_EET2_T4_:
	.zero		1104


//--------------------- .nv.shared._ZN3cub18CUB_300001_SM_10006detail6reduce28DeviceReduceSingleTileKernelINS2_10policy_hubIdjN4cuda3__47maximumIvEEE10Policy1000EPdSB_jS8_ddNS5_3std3__410__identityEEEvT0_T1_T2_T3_T4_T6_ --------------------------
	.section	.nv.shared._ZN3cub18CUB_300001_SM_10006detail6reduce28DeviceReduceSingleTileKernelINS2_10policy_hubIdjN4cuda3__47maximumIvEEE10Policy1000EPdSB_jS8_ddNS5_3std3__410__identityEEEvT0_T1_T2_T3_T4_T6_,"aw",@nobits
	.sectionflags	@""
	.align	8
.nv.shared._ZN3cub18CUB_300001_SM_10006detail6reduce28DeviceReduceSingleTileKernelINS2_10policy_hubIdjN4cuda3__47maximumIvEEE10Policy1000EPdSB_jS8_ddNS5_3std3__410__identityEEEvT0_T1_T2_T3_T4_T6_:
	.zero		1104


//--------------------- .nv.constant0._ZN3cub18CUB_300001_SM_10006detail6reduce28DeviceReduceSingleTileKernelINS2_10policy_hubIdjN4cuda3__47maximumIvEEE10Policy1000EPdSB_iS8_ddNS5_3std3__410__identityEEEvT0_T1_T2_T3_T4_T6_ --------------------------
	.section	.nv.constant0._ZN3cub18CUB_300001_SM_10006detail6reduce28DeviceReduceSingleTileKernelINS2_10policy_hubIdjN4cuda3__47maximumIvEEE10Policy1000EPdSB_iS8_ddNS5_3std3__410__identityEEEvT0_T1_T2_T3_T4_T6_,"a",@progbits
	.sectionflags	@""
	.align	4
.nv.constant0._ZN3cub18CUB_300001_SM_10006detail6reduce28DeviceReduceSingleTileKernelINS2_10policy_hubIdjN4cuda3__47maximumIvEEE10Policy1000EPdSB_iS8_ddNS5_3std3__410__identityEEEvT0_T1_T2_T3_T4_T6_:
	.zero		929


//--------------------- .nv.constant0._ZN3cub18CUB_300001_SM_10006detail6reduce18DeviceReduceKernelINS2_10policy_hubIdjN4cuda3__47maximumIvEEE10Policy1000EPdjS8_dNS5_3std3__410__identityEEEvT0_PT3_T1_NS0_13GridEvenShareISI_EET2_T4_ --------------------------
	.section	.nv.constant0._ZN3cub18CUB_300001_SM_10006detail6reduce18DeviceReduceKernelINS2_10policy_hubIdjN4cuda3__47maximumIvEEE10Policy1000EPdjS8_dNS5_3std3__410__identityEEEvT0_PT3_T1_NS0_13GridEvenShareISI_EET2_T4_,"a",@progbits
	.sectionflags	@""
	.align	4
.nv.constant0._ZN3cub18CUB_300001_SM_10006detail6reduce18DeviceReduceKernelINS2_10policy_hubIdjN4cuda3__47maximumIvEEE10Policy1000EPdjS8_dNS5_3std3__410__identityEEEvT0_PT3_T1_NS0_13GridEvenShareISI_EET2_T4_:
	.zero		958


//--------------------- .nv.constant0._ZN3cub18CUB_300001_SM_10006detail6reduce28DeviceReduceSingleTileKernelINS2_10policy_hubIdjN4cuda3__47maximumIvEEE10Policy1000EPdSB_jS8_ddNS5_3std3__410__identityEEEvT0_T1_T2_T3_T4_T6_ --------------------------
	.section	.nv.constant0._ZN3cub18CUB_300001_SM_10006detail6reduce28DeviceReduceSingleTileKernelINS2_10policy_hubIdjN4cuda3__47maximumIvEEE10Policy1000EPdSB_jS8_ddNS5_3std3__410__identityEEEvT0_T1_T2_T3_T4_T6_,"a",@progbits
	.sectionflags	@""
	.align	4
.nv.constant0._ZN3cub18CUB_300001_SM_10006detail6reduce28DeviceReduceSingleTileKernelINS2_10policy_hubIdjN4cuda3__47maximumIvEEE10Policy1000EPdSB_jS8_ddNS5_3std3__410__identityEEEvT0_T1_T2_T3_T4_T6_:
	.zero		929


//--------------------- .nv.constant0._ZN3cub18CUB_300001_SM_10006detail11EmptyKernelIvEEvv --------------------------
	.section	.nv.constant0._ZN3cub18CUB_300001_SM_10006detail11EmptyKernelIvEEvv,"a",@progbits
	.sectionflags	@""
	.align	4
.nv.constant0._ZN3cub18CUB_300001_SM_10006detail11EmptyKernelIvEEvv:
	.zero		896


//--------------------- .nv.constant0._Z29calculate_device_error_matrixPdS_S_ --------------------------
	.section	.nv.constant0._Z29calculate_device_error_matrixPdS_S_,"a",@progbits
	.sectionflags	@""
	.align	4
.nv.constant0._Z29calculate_device_error_matrixPdS_S_:
	.zero		920


//--------------------- .nv.constant0._Z20calculate_new_matrixPdS_m --------------------------
	.section	.nv.constant0._Z20calculate_new_matrixPdS_m,"a",@progbits
	.sectionflags	@""
	.align	4
.nv.constant0._Z20calculate_new_matrixPdS_m:
	.zero		920


//--------------------- SYMBOLS --------------------------

	.type		.nv.reservedSmem.offset0,@object
	.size		.nv.reservedSmem.offset0,0x4
	.type		.nv.reservedSmem.cap,@object
	.size		.nv.reservedSmem.cap,0x4
